	.target	sm_90

	.elftype	@"ET_EXEC"


//--------------------- .note.nv.tkinfo           --------------------------
	.section	.note.nv.tkinfo,"",@"SHT_NOTE"
	.sectionflags	@"SHF_NOTE_NV_TKINFO"
	.tkinfo
        /*0018*/ 	.word	0x00000002
        /*0030*/ 	.string	""
        /*0030*/ 	.string	"ptxas"
        /*0030*/ 	.string	"Cuda compilation tools, release 13.0, V13.0.88"
        /*0030*/ 	.string	"Build cuda_13.0.r13.0/compiler.36424714_0"
        /*0030*/ 	.string	"-arch sm_90 -m 64 "



//--------------------- .note.nv.cuinfo           --------------------------
	.section	.note.nv.cuinfo,"",@"SHT_NOTE"
	.sectionflags	@"SHF_NOTE_NV_CUINFO"
        /*0018*/ 	.short	0x0002
        /*001a*/ 	.short	0x005a
        /*001c*/ 	.short	0x0082
	.zero		2


//--------------------- .nv.info                  --------------------------
	.section	.nv.info,"",@"SHT_CUDA_INFO"
	.align	4


	//----- nvinfo : EIATTR_REGCOUNT
	.align		4
        /*0000*/ 	.byte	0x04, 0x2f
        /*0002*/ 	.short	(.L_41 - .L_40)
	.align		4
.L_40:
        /*0004*/ 	.word	index@(_Z35group_norm_nhwc_fwd_one_pass_kernelI11Fp32IOFp16WLi512ELi26ELi416EEv26Group_norm_nhwc_fwd_params)
        /*0008*/ 	.word	0x00000064


	//----- nvinfo : EIATTR_FRAME_SIZE
	.align		4
.L_41:
        /*000c*/ 	.byte	0x04, 0x11
        /*000e*/ 	.short	(.L_43 - .L_42)
	.align		4
.L_42:
        /*0010*/ 	.word	index@(_Z35group_norm_nhwc_fwd_one_pass_kernelI11Fp32IOFp16WLi512ELi26ELi416EEv26Group_norm_nhwc_fwd_params)
        /*0014*/ 	.word	0x00000000


	//----- nvinfo : EIATTR_REGCOUNT
	.align		4
.L_43:
        /*0018*/ 	.byte	0x04, 0x2f
        /*001a*/ 	.short	(.L_45 - .L_44)
	.align		4
.L_44:
        /*001c*/ 	.word	index@(_Z35group_norm_nhwc_fwd_one_pass_kernelI11Fp32IOFp16WLi256ELi26ELi416EEv26Group_norm_nhwc_fwd_params)
        /*0020*/ 	.word	0x00000030


	//----- nvinfo : EIATTR_FRAME_SIZE
	.align		4
.L_45:
        /*0024*/ 	.byte	0x04, 0x11
        /*0026*/ 	.short	(.L_47 - .L_46)
	.align		4
.L_46:
        /*0028*/ 	.word	index@(_Z35group_norm_nhwc_fwd_one_pass_kernelI11Fp32IOFp16WLi256ELi26ELi416EEv26Group_norm_nhwc_fwd_params)
        /*002c*/ 	.word	0x00000000


	//----- nvinfo : EIATTR_REGCOUNT
	.align		4
.L_47:
        /*0030*/ 	.byte	0x04, 0x2f
        /*0032*/ 	.short	(.L_49 - .L_48)
	.align		4
.L_48:
        /*0034*/ 	.word	index@(_Z35group_norm_nhwc_fwd_one_pass_kernelI11Fp32IOFp16WLi128ELi26ELi416EEv26Group_norm_nhwc_fwd_params)
        /*0038*/ 	.word	0x00000030


	//----- nvinfo : EIATTR_FRAME_SIZE
	.align		4
.L_49:
        /*003c*/ 	.byte	0x04, 0x11
        /*003e*/ 	.short	(.L_51 - .L_50)
	.align		4
.L_50:
        /*0040*/ 	.word	index@(_Z35group_norm_nhwc_fwd_one_pass_kernelI11Fp32IOFp16WLi128ELi26ELi416EEv26Group_norm_nhwc_fwd_params)
        /*0044*/ 	.word	0x00000000


	//----- nvinfo : EIATTR_REGCOUNT
	.align		4
.L_51:
        /*0048*/ 	.byte	0x04, 0x2f
        /*004a*/ 	.short	(.L_53 - .L_52)
	.align		4
.L_52:
        /*004c*/ 	.word	index@(_Z35group_norm_nhwc_fwd_one_pass_kernelI11Fp32IOFp16WLi64ELi26ELi416EEv26Group_norm_nhwc_fwd_params)
        /*0050*/ 	.word	0x00000020


	//----- nvinfo : EIATTR_FRAME_SIZE
	.align		4
.L_53:
        /*0054*/ 	.byte	0x04, 0x11
        /*0056*/ 	.short	(.L_55 - .L_54)
	.align		4
.L_54:
        /*0058*/ 	.word	index@(_Z35group_norm_nhwc_fwd_one_pass_kernelI11Fp32IOFp16WLi64ELi26ELi416EEv26Group_norm_nhwc_fwd_params)
        /*005c*/ 	.word	0x00000000


	//----- nvinfo : EIATTR_REGCOUNT
	.align		4
.L_55:
        /*0060*/ 	.byte	0x04, 0x2f
        /*0062*/ 	.short	(.L_57 - .L_56)
	.align		4
.L_56:
        /*0064*/ 	.word	index@(_Z35group_norm_nhwc_fwd_one_pass_kernelI11Fp32IOBf16WLi512ELi26ELi416EEv26Group_norm_nhwc_fwd_params)
        /*0068*/ 	.word	0x00000064


	//----- nvinfo : EIATTR_FRAME_SIZE
	.align		4
.L_57:
        /*006c*/ 	.byte	0x04, 0x11
        /*006e*/ 	.short	(.L_59 - .L_58)
	.align		4
.L_58:
        /*0070*/ 	.word	index@(_Z35group_norm_nhwc_fwd_one_pass_kernelI11Fp32IOBf16WLi512ELi26ELi416EEv26Group_norm_nhwc_fwd_params)
        /*0074*/ 	.word	0x00000000


	//----- nvinfo : EIATTR_REGCOUNT
	.align		4
.L_59:
        /*0078*/ 	.byte	0x04, 0x2f
        /*007a*/ 	.short	(.L_61 - .L_60)
	.align		4
.L_60:
        /*007c*/ 	.word	index@(_Z35group_norm_nhwc_fwd_one_pass_kernelI11Fp32IOBf16WLi256ELi26ELi416EEv26Group_norm_nhwc_fwd_params)
        /*0080*/ 	.word	0x00000030


	//----- nvinfo : EIATTR_FRAME_SIZE
	.align		4
.L_61:
        /*0084*/ 	.byte	0x04, 0x11
        /*0086*/ 	.short	(.L_63 - .L_62)
	.align		4
.L_62:
        /*0088*/ 	.word	index@(_Z35group_norm_nhwc_fwd_one_pass_kernelI11Fp32IOBf16WLi256ELi26ELi416EEv26Group_norm_nhwc_fwd_params)
        /*008c*/ 	.word	0x00000000


	//----- nvinfo : EIATTR_REGCOUNT
	.align		4
.L_63:
        /*0090*/ 	.byte	0x04, 0x2f
        /*0092*/ 	.short	(.L_65 - .L_64)
	.align		4
.L_64:
        /*0094*/ 	.word	index@(_Z35group_norm_nhwc_fwd_one_pass_kernelI11Fp32IOBf16WLi128ELi26ELi416EEv26Group_norm_nhwc_fwd_params)
        /*0098*/ 	.word	0x00000030


	//----- nvinfo : EIATTR_FRAME_SIZE
	.align		4
.L_65:
        /*009c*/ 	.byte	0x04, 0x11
        /*009e*/ 	.short	(.L_67 - .L_66)
	.align		4
.L_66:
        /*00a0*/ 	.word	index@(_Z35group_norm_nhwc_fwd_one_pass_kernelI11Fp32IOBf16WLi128ELi26ELi416EEv26Group_norm_nhwc_fwd_params)
        /*00a4*/ 	.word	0x00000000


	//----- nvinfo : EIATTR_REGCOUNT
	.align		4
.L_67:
        /*00a8*/ 	.byte	0x04, 0x2f
        /*00aa*/ 	.short	(.L_69 - .L_68)
	.align		4
.L_68:
        /*00ac*/ 	.word	index@(_Z35group_norm_nhwc_fwd_one_pass_kernelI11Fp32IOBf16WLi64ELi26ELi416EEv26Group_norm_nhwc_fwd_params)
        /*00b0*/ 	.word	0x00000020


	//----- nvinfo : EIATTR_FRAME_SIZE
	.align		4
.L_69:
        /*00b4*/ 	.byte	0x04, 0x11
        /*00b6*/ 	.short	(.L_71 - .L_70)
	.align		4
.L_70:
        /*00b8*/ 	.word	index@(_Z35group_norm_nhwc_fwd_one_pass_kernelI11Fp32IOBf16WLi64ELi26ELi416EEv26Group_norm_nhwc_fwd_params)
        /*00bc*/ 	.word	0x00000000


	//----- nvinfo : EIATTR_REGCOUNT
	.align		4
.L_71:
        /*00c0*/ 	.byte	0x04, 0x2f
        /*00c2*/ 	.short	(.L_73 - .L_72)
	.align		4
.L_72:
        /*00c4*/ 	.word	index@(_Z35group_norm_nhwc_fwd_one_pass_kernelI11Fp32IOFp32WLi512ELi26ELi416EEv26Group_norm_nhwc_fwd_params)
        /*00c8*/ 	.word	0x00000064


	//----- nvinfo : EIATTR_FRAME_SIZE
	.align		4
.L_73:
        /*00cc*/ 	.byte	0x04, 0x11
        /*00ce*/ 	.short	(.L_75 - .L_74)
	.align		4
.L_74:
        /*00d0*/ 	.word	index@(_Z35group_norm_nhwc_fwd_one_pass_kernelI11Fp32IOFp32WLi512ELi26ELi416EEv26Group_norm_nhwc_fwd_params)
        /*00d4*/ 	.word	0x00000000


	//----- nvinfo : EIATTR_REGCOUNT
	.align		4
.L_75:
        /*00d8*/ 	.byte	0x04, 0x2f
        /*00da*/ 	.short	(.L_77 - .L_76)
	.align		4
.L_76:
        /*00dc*/ 	.word	index@(_Z35group_norm_nhwc_fwd_one_pass_kernelI11Fp32IOFp32WLi256ELi26ELi416EEv26Group_norm_nhwc_fwd_params)
        /*00e0*/ 	.word	0x00000030


	//----- nvinfo : EIATTR_FRAME_SIZE
	.align		4
.L_77:
        /*00e4*/ 	.byte	0x04, 0x11
        /*00e6*/ 	.short	(.L_79 - .L_78)
	.align		4
.L_78:
        /*00e8*/ 	.word	index@(_Z35group_norm_nhwc_fwd_one_pass_kernelI11Fp32IOFp32WLi256ELi26ELi416EEv26Group_norm_nhwc_fwd_params)
        /*00ec*/ 	.word	0x00000000


	//----- nvinfo : EIATTR_REGCOUNT
	.align		4
.L_79:
        /*00f0*/ 	.byte	0x04, 0x2f
        /*00f2*/ 	.short	(.L_81 - .L_80)
	.align		4
.L_80:
        /*00f4*/ 	.word	index@(_Z35group_norm_nhwc_fwd_one_pass_kernelI11Fp32IOFp32WLi128ELi26ELi416EEv26Group_norm_nhwc_fwd_params)
        /*00f8*/ 	.word	0x00000030


	//----- nvinfo : EIATTR_FRAME_SIZE
	.align		4
.L_81:
        /*00fc*/ 	.byte	0x04, 0x11
        /*00fe*/ 	.short	(.L_83 - .L_82)
	.align		4
.L_82:
        /*0100*/ 	.word	index@(_Z35group_norm_nhwc_fwd_one_pass_kernelI11Fp32IOFp32WLi128ELi26ELi416EEv26Group_norm_nhwc_fwd_params)
        /*0104*/ 	.word	0x00000000


	//----- nvinfo : EIATTR_REGCOUNT
	.align		4
.L_83:
        /*0108*/ 	.byte	0x04, 0x2f
        /*010a*/ 	.short	(.L_85 - .L_84)
	.align		4
.L_84:
        /*010c*/ 	.word	index@(_Z35group_norm_nhwc_fwd_one_pass_kernelI11Fp32IOFp32WLi64ELi26ELi416EEv26Group_norm_nhwc_fwd_params)
        /*0110*/ 	.word	0x00000020


	//----- nvinfo : EIATTR_FRAME_SIZE
	.align		4
.L_85:
        /*0114*/ 	.byte	0x04, 0x11
        /*0116*/ 	.short	(.L_87 - .L_86)
	.align		4
.L_86:
        /*0118*/ 	.word	index@(_Z35group_norm_nhwc_fwd_one_pass_kernelI11Fp32IOFp32WLi64ELi26ELi416EEv26Group_norm_nhwc_fwd_params)
        /*011c*/ 	.word	0x00000000


	//----- nvinfo : EIATTR_REGCOUNT
	.align		4
.L_87:
        /*0120*/ 	.byte	0x04, 0x2f
        /*0122*/ 	.short	(.L_89 - .L_88)
	.align		4
.L_88:
        /*0124*/ 	.word	index@(_Z35group_norm_nhwc_fwd_one_pass_kernelI11Fp16IOFp16WLi512ELi26ELi416EEv26Group_norm_nhwc_fwd_params)
        /*0128*/ 	.word	0x00000048


	//----- nvinfo : EIATTR_FRAME_SIZE
	.align		4
.L_89:
        /*012c*/ 	.byte	0x04, 0x11
        /*012e*/ 	.short	(.L_91 - .L_90)
	.align		4
.L_90:
        /*0130*/ 	.word	index@(_Z35group_norm_nhwc_fwd_one_pass_kernelI11Fp16IOFp16WLi512ELi26ELi416EEv26Group_norm_nhwc_fwd_params)
        /*0134*/ 	.word	0x00000000


	//----- nvinfo : EIATTR_REGCOUNT
	.align		4
.L_91:
        /*0138*/ 	.byte	0x04, 0x2f
        /*013a*/ 	.short	(.L_93 - .L_92)
	.align		4
.L_92:
        /*013c*/ 	.word	index@(_Z35group_norm_nhwc_fwd_one_pass_kernelI11Fp16IOFp16WLi256ELi26ELi416EEv26Group_norm_nhwc_fwd_params)
        /*0140*/ 	.word	0x00000030


	//----- nvinfo : EIATTR_FRAME_SIZE
	.align		4
.L_93:
        /*0144*/ 	.byte	0x04, 0x11
        /*0146*/ 	.short	(.L_95 - .L_94)
	.align		4
.L_94:
        /*0148*/ 	.word	index@(_Z35group_norm_nhwc_fwd_one_pass_kernelI11Fp16IOFp16WLi256ELi26ELi416EEv26Group_norm_nhwc_fwd_params)
        /*014c*/ 	.word	0x00000000


	//----- nvinfo : EIATTR_REGCOUNT
	.align		4
.L_95:
        /*0150*/ 	.byte	0x04, 0x2f
        /*0152*/ 	.short	(.L_97 - .L_96)
	.align		4
.L_96:
        /*0154*/ 	.word	index@(_Z35group_norm_nhwc_fwd_one_pass_kernelI11Fp16IOFp16WLi128ELi26ELi416EEv26Group_norm_nhwc_fwd_params)
        /*0158*/ 	.word	0x0000002e


	//----- nvinfo : EIATTR_FRAME_SIZE
	.align		4
.L_97:
        /*015c*/ 	.byte	0x04, 0x11
        /*015e*/ 	.short	(.L_99 - .L_98)
	.align		4
.L_98:
        /*0160*/ 	.word	index@(_Z35group_norm_nhwc_fwd_one_pass_kernelI11Fp16IOFp16WLi128ELi26ELi416EEv26Group_norm_nhwc_fwd_params)
        /*0164*/ 	.word	0x00000000


	//----- nvinfo : EIATTR_REGCOUNT
	.align		4
.L_99:
        /*0168*/ 	.byte	0x04, 0x2f
        /*016a*/ 	.short	(.L_101 - .L_100)
	.align		4
.L_100:
        /*016c*/ 	.word	index@(_Z35group_norm_nhwc_fwd_one_pass_kernelI11Fp16IOFp16WLi64ELi26ELi416EEv26Group_norm_nhwc_fwd_params)
        /*0170*/ 	.word	0x00000020


	//----- nvinfo : EIATTR_FRAME_SIZE
	.align		4
.L_101:
        /*0174*/ 	.byte	0x04, 0x11
        /*0176*/ 	.short	(.L_103 - .L_102)
	.align		4
.L_102:
        /*0178*/ 	.word	index@(_Z35group_norm_nhwc_fwd_one_pass_kernelI11Fp16IOFp16WLi64ELi26ELi416EEv26Group_norm_nhwc_fwd_params)
        /*017c*/ 	.word	0x00000000


	//----- nvinfo : EIATTR_REGCOUNT
	.align		4
.L_103:
        /*0180*/ 	.byte	0x04, 0x2f
        /*0182*/ 	.short	(.L_105 - .L_104)
	.align		4
.L_104:
        /*0184*/ 	.word	index@(_Z35group_norm_nhwc_fwd_one_pass_kernelI11Fp16IOBf16WLi512ELi26ELi416EEv26Group_norm_nhwc_fwd_params)
        /*0188*/ 	.word	0x00000048


	//----- nvinfo : EIATTR_FRAME_SIZE
	.align		4
.L_105:
        /*018c*/ 	.byte	0x04, 0x11
        /*018e*/ 	.short	(.L_107 - .L_106)
	.align		4
.L_106:
        /*0190*/ 	.word	index@(_Z35group_norm_nhwc_fwd_one_pass_kernelI11Fp16IOBf16WLi512ELi26ELi416EEv26Group_norm_nhwc_fwd_params)
        /*0194*/ 	.word	0x00000000


	//----- nvinfo : EIATTR_REGCOUNT
	.align		4
.L_107:
        /*0198*/ 	.byte	0x04, 0x2f
        /*019a*/ 	.short	(.L_109 - .L_108)
	.align		4
.L_108:
        /*019c*/ 	.word	index@(_Z35group_norm_nhwc_fwd_one_pass_kernelI11Fp16IOBf16WLi256ELi26ELi416EEv26Group_norm_nhwc_fwd_params)
        /*01a0*/ 	.word	0x00000030


	//----- nvinfo : EIATTR_FRAME_SIZE
	.align		4
.L_109:
        /*01a4*/ 	.byte	0x04, 0x11
        /*01a6*/ 	.short	(.L_111 - .L_110)
	.align		4
.L_110:
        /*01a8*/ 	.word	index@(_Z35group_norm_nhwc_fwd_one_pass_kernelI11Fp16IOBf16WLi256ELi26ELi416EEv26Group_norm_nhwc_fwd_params)
        /*01ac*/ 	.word	0x00000000


	//----- nvinfo : EIATTR_REGCOUNT
	.align		4
.L_111:
        /*01b0*/ 	.byte	0x04, 0x2f
        /*01b2*/ 	.short	(.L_113 - .L_112)
	.align		4
.L_112:
        /*01b4*/ 	.word	index@(_Z35group_norm_nhwc_fwd_one_pass_kernelI11Fp16IOBf16WLi128ELi26ELi416EEv26Group_norm_nhwc_fwd_params)
        /*01b8*/ 	.word	0x0000002e


	//----- nvinfo : EIATTR_FRAME_SIZE
	.align		4
.L_113:
        /*01bc*/ 	.byte	0x04, 0x11
        /*01be*/ 	.short	(.L_115 - .L_114)
	.align		4
.L_114:
        /*01c0*/ 	.word	index@(_Z35group_norm_nhwc_fwd_one_pass_kernelI11Fp16IOBf16WLi128ELi26ELi416EEv26Group_norm_nhwc_fwd_params)
        /*01c4*/ 	.word	0x00000000


	//----- nvinfo : EIATTR_REGCOUNT
	.align		4
.L_115:
        /*01c8*/ 	.byte	0x04, 0x2f
        /*01ca*/ 	.short	(.L_117 - .L_116)
	.align		4
.L_116:
        /*01cc*/ 	.word	index@(_Z35group_norm_nhwc_fwd_one_pass_kernelI11Fp16IOBf16WLi64ELi26ELi416EEv26Group_norm_nhwc_fwd_params)
        /*01d0*/ 	.word	0x00000020


	//----- nvinfo : EIATTR_FRAME_SIZE
	.align		4
.L_117:
        /*01d4*/ 	.byte	0x04, 0x11
        /*01d6*/ 	.short	(.L_119 - .L_118)
	.align		4
.L_118:
        /*01d8*/ 	.word	index@(_Z35group_norm_nhwc_fwd_one_pass_kernelI11Fp16IOBf16WLi64ELi26ELi416EEv26Group_norm_nhwc_fwd_params)
        /*01dc*/ 	.word	0x00000000


	//----- nvinfo : EIATTR_REGCOUNT
	.align		4
.L_119:
        /*01e0*/ 	.byte	0x04, 0x2f
        /*01e2*/ 	.short	(.L_121 - .L_120)
	.align		4
.L_120:
        /*01e4*/ 	.word	index@(_Z35group_norm_nhwc_fwd_one_pass_kernelI11Fp16IOFp32WLi512ELi26ELi416EEv26Group_norm_nhwc_fwd_params)
        /*01e8*/ 	.word	0x00000048


	//----- nvinfo : EIATTR_FRAME_SIZE
	.align		4
.L_121:
        /*01ec*/ 	.byte	0x04, 0x11
        /*01ee*/ 	.short	(.L_123 - .L_122)
	.align		4
.L_122:
        /*01f0*/ 	.word	index@(_Z35group_norm_nhwc_fwd_one_pass_kernelI11Fp16IOFp32WLi512ELi26ELi416EEv26Group_norm_nhwc_fwd_params)
        /*01f4*/ 	.word	0x00000000


	//----- nvinfo : EIATTR_REGCOUNT
	.align		4
.L_123:
        /*01f8*/ 	.byte	0x04, 0x2f
        /*01fa*/ 	.short	(.L_125 - .L_124)
	.align		4
.L_124:
        /*01fc*/ 	.word	index@(_Z35group_norm_nhwc_fwd_one_pass_kernelI11Fp16IOFp32WLi256ELi26ELi416EEv26Group_norm_nhwc_fwd_params)
        /*0200*/ 	.word	0x00000030


	//----- nvinfo : EIATTR_FRAME_SIZE
	.align		4
.L_125:
        /*0204*/ 	.byte	0x04, 0x11
        /*0206*/ 	.short	(.L_127 - .L_126)
	.align		4
.L_126:
        /*0208*/ 	.word	index@(_Z35group_norm_nhwc_fwd_one_pass_kernelI11Fp16IOFp32WLi256ELi26ELi416EEv26Group_norm_nhwc_fwd_params)
        /*020c*/ 	.word	0x00000000


	//----- nvinfo : EIATTR_REGCOUNT
	.align		4
.L_127:
        /*0210*/ 	.byte	0x04, 0x2f
        /*0212*/ 	.short	(.L_129 - .L_128)
	.align		4
.L_128:
        /*0214*/ 	.word	index@(_Z35group_norm_nhwc_fwd_one_pass_kernelI11Fp16IOFp32WLi128ELi26ELi416EEv26Group_norm_nhwc_fwd_params)
        /*0218*/ 	.word	0x00000030


	//----- nvinfo : EIATTR_FRAME_SIZE
	.align		4
.L_129:
        /*021c*/ 	.byte	0x04, 0x11
        /*021e*/ 	.short	(.L_131 - .L_130)
	.align		4
.L_130:
        /*0220*/ 	.word	index@(_Z35group_norm_nhwc_fwd_one_pass_kernelI11Fp16IOFp32WLi128ELi26ELi416EEv26Group_norm_nhwc_fwd_params)
        /*0224*/ 	.word	0x00000000


	//----- nvinfo : EIATTR_REGCOUNT
	.align		4
.L_131:
        /*0228*/ 	.byte	0x04, 0x2f
        /*022a*/ 	.short	(.L_133 - .L_132)
	.align		4
.L_132:
        /*022c*/ 	.word	index@(_Z35group_norm_nhwc_fwd_one_pass_kernelI11Fp16IOFp32WLi64ELi26ELi416EEv26Group_norm_nhwc_fwd_params)
        /*0230*/ 	.word	0x00000020


	//----- nvinfo : EIATTR_FRAME_SIZE
	.align		4
.L_133:
        /*0234*/ 	.byte	0x04, 0x11
        /*0236*/ 	.short	(.L_135 - .L_134)
	.align		4
.L_134:
        /*0238*/ 	.word	index@(_Z35group_norm_nhwc_fwd_one_pass_kernelI11Fp16IOFp32WLi64ELi26ELi416EEv26Group_norm_nhwc_fwd_params)
        /*023c*/ 	.word	0x00000000


	//----- nvinfo : EIATTR_REGCOUNT
	.align		4
.L_135:
        /*0240*/ 	.byte	0x04, 0x2f
        /*0242*/ 	.short	(.L_137 - .L_136)
	.align		4
.L_136:
        /*0244*/ 	.word	index@(_Z35group_norm_nhwc_fwd_one_pass_kernelI11Bf16IOFp16WLi512ELi26ELi416EEv26Group_norm_nhwc_fwd_params)
        /*0248*/ 	.word	0x0000005e


	//----- nvinfo : EIATTR_FRAME_SIZE
	.align		4
.L_137:
        /*024c*/ 	.byte	0x04, 0x11
        /*024e*/ 	.short	(.L_139 - .L_138)
	.align		4
.L_138:
        /*0250*/ 	.word	index@(_Z35group_norm_nhwc_fwd_one_pass_kernelI11Bf16IOFp16WLi512ELi26ELi416EEv26Group_norm_nhwc_fwd_params)
        /*0254*/ 	.word	0x00000000


	//----- nvinfo : EIATTR_REGCOUNT
	.align		4
.L_139:
        /*0258*/ 	.byte	0x04, 0x2f
        /*025a*/ 	.short	(.L_141 - .L_140)
	.align		4
.L_140:
        /*025c*/ 	.word	index@(_Z35group_norm_nhwc_fwd_one_pass_kernelI11Bf16IOFp16WLi256ELi26ELi416EEv26Group_norm_nhwc_fwd_params)
        /*0260*/ 	.word	0x00000030


	//----- nvinfo : EIATTR_FRAME_SIZE
	.align		4
.L_141:
        /*0264*/ 	.byte	0x04, 0x11
        /*0266*/ 	.short	(.L_143 - .L_142)
	.align		4
.L_142:
        /*0268*/ 	.word	index@(_Z35group_norm_nhwc_fwd_one_pass_kernelI11Bf16IOFp16WLi256ELi26ELi416EEv26Group_norm_nhwc_fwd_params)
        /*026c*/ 	.word	0x00000000


	//----- nvinfo : EIATTR_REGCOUNT
	.align		4
.L_143:
        /*0270*/ 	.byte	0x04, 0x2f
        /*0272*/ 	.short	(.L_145 - .L_144)
	.align		4
.L_144:
        /*0274*/ 	.word	index@(_Z35group_norm_nhwc_fwd_one_pass_kernelI11Bf16IOFp16WLi128ELi26ELi416EEv26Group_norm_nhwc_fwd_params)
        /*0278*/ 	.word	0x00000030


	//----- nvinfo : EIATTR_FRAME_SIZE
	.align		4
.L_145:
        /*027c*/ 	.byte	0x04, 0x11
        /*027e*/ 	.short	(.L_147 - .L_146)
	.align		4
.L_146:
        /*0280*/ 	.word	index@(_Z35group_norm_nhwc_fwd_one_pass_kernelI11Bf16IOFp16WLi128ELi26ELi416EEv26Group_norm_nhwc_fwd_params)
        /*0284*/ 	.word	0x00000000


	//----- nvinfo : EIATTR_REGCOUNT
	.align		4
.L_147:
        /*0288*/ 	.byte	0x04, 0x2f
        /*028a*/ 	.short	(.L_149 - .L_148)
	.align		4
.L_148:
        /*028c*/ 	.word	index@(_Z35group_norm_nhwc_fwd_one_pass_kernelI11Bf16IOFp16WLi64ELi26ELi416EEv26Group_norm_nhwc_fwd_params)
        /*0290*/ 	.word	0x00000020


	//----- nvinfo : EIATTR_FRAME_SIZE
	.align		4
.L_149:
        /*0294*/ 	.byte	0x04, 0x11
        /*0296*/ 	.short	(.L_151 - .L_150)
	.align		4
.L_150:
        /*0298*/ 	.word	index@(_Z35group_norm_nhwc_fwd_one_pass_kernelI11Bf16IOFp16WLi64ELi26ELi416EEv26Group_norm_nhwc_fwd_params)
        /*029c*/ 	.word	0x00000000


	//----- nvinfo : EIATTR_REGCOUNT
	.align		4
.L_151:
        /*02a0*/ 	.byte	0x04, 0x2f
        /*02a2*/ 	.short	(.L_153 - .L_152)
	.align		4
.L_152:
        /*02a4*/ 	.word	index@(_Z35group_norm_nhwc_fwd_one_pass_kernelI11Bf16IOBf16WLi512ELi26ELi416EEv26Group_norm_nhwc_fwd_params)
        /*02a8*/ 	.word	0x0000005e


	//----- nvinfo : EIATTR_FRAME_SIZE
	.align		4
.L_153:
        /*02ac*/ 	.byte	0x04, 0x11
        /*02ae*/ 	.short	(.L_155 - .L_154)
	.align		4
.L_154:
        /*02b0*/ 	.word	index@(_Z35group_norm_nhwc_fwd_one_pass_kernelI11Bf16IOBf16WLi512ELi26ELi416EEv26Group_norm_nhwc_fwd_params)
        /*02b4*/ 	.word	0x00000000


	//----- nvinfo : EIATTR_REGCOUNT
	.align		4
.L_155:
        /*02b8*/ 	.byte	0x04, 0x2f
        /*02ba*/ 	.short	(.L_157 - .L_156)
	.align		4
.L_156:
        /*02bc*/ 	.word	index@(_Z35group_norm_nhwc_fwd_one_pass_kernelI11Bf16IOBf16WLi256ELi26ELi416EEv26Group_norm_nhwc_fwd_params)
        /*02c0*/ 	.word	0x00000030


	//----- nvinfo : EIATTR_FRAME_SIZE
	.align		4
.L_157:
        /*02c4*/ 	.byte	0x04, 0x11
        /*02c6*/ 	.short	(.L_159 - .L_158)
	.align		4
.L_158:
        /*02c8*/ 	.word	index@(_Z35group_norm_nhwc_fwd_one_pass_kernelI11Bf16IOBf16WLi256ELi26ELi416EEv26Group_norm_nhwc_fwd_params)
        /*02cc*/ 	.word	0x00000000


	//----- nvinfo : EIATTR_REGCOUNT
	.align		4
.L_159:
        /*02d0*/ 	.byte	0x04, 0x2f
        /*02d2*/ 	.short	(.L_161 - .L_160)
	.align		4
.L_160:
        /*02d4*/ 	.word	index@(_Z35group_norm_nhwc_fwd_one_pass_kernelI11Bf16IOBf16WLi128ELi26ELi416EEv26Group_norm_nhwc_fwd_params)
        /*02d8*/ 	.word	0x00000030


	//----- nvinfo : EIATTR_FRAME_SIZE
	.align		4
.L_161:
        /*02dc*/ 	.byte	0x04, 0x11
        /*02de*/ 	.short	(.L_163 - .L_162)
	.align		4
.L_162:
        /*02e0*/ 	.word	index@(_Z35group_norm_nhwc_fwd_one_pass_kernelI11Bf16IOBf16WLi128ELi26ELi416EEv26Group_norm_nhwc_fwd_params)
        /*02e4*/ 	.word	0x00000000


	//----- nvinfo : EIATTR_REGCOUNT
	.align		4
.L_163:
        /*02e8*/ 	.byte	0x04, 0x2f
        /*02ea*/ 	.short	(.L_165 - .L_164)
	.align		4
.L_164:
        /*02ec*/ 	.word	index@(_Z35group_norm_nhwc_fwd_one_pass_kernelI11Bf16IOBf16WLi64ELi26ELi416EEv26Group_norm_nhwc_fwd_params)
        /*02f0*/ 	.word	0x00000020


	//----- nvinfo : EIATTR_FRAME_SIZE
	.align		4
.L_165:
        /*02f4*/ 	.byte	0x04, 0x11
        /*02f6*/ 	.short	(.L_167 - .L_166)
	.align		4
.L_166:
        /*02f8*/ 	.word	index@(_Z35group_norm_nhwc_fwd_one_pass_kernelI11Bf16IOBf16WLi64ELi26ELi416EEv26Group_norm_nhwc_fwd_params)
        /*02fc*/ 	.word	0x00000000


	//----- nvinfo : EIATTR_REGCOUNT
	.align		4
.L_167:
        /*0300*/ 	.byte	0x04, 0x2f
        /*0302*/ 	.short	(.L_169 - .L_168)
	.align		4
.L_168:
        /*0304*/ 	.word	index@(_Z35group_norm_nhwc_fwd_one_pass_kernelI11Bf16IOFp32WLi512ELi26ELi416EEv26Group_norm_nhwc_fwd_params)
        /*0308*/ 	.word	0x00000060


	//----- nvinfo : EIATTR_FRAME_SIZE
	.align		4
.L_169:
        /*030c*/ 	.byte	0x04, 0x11
        /*030e*/ 	.short	(.L_171 - .L_170)
	.align		4
.L_170:
        /*0310*/ 	.word	index@(_Z35group_norm_nhwc_fwd_one_pass_kernelI11Bf16IOFp32WLi512ELi26ELi416EEv26Group_norm_nhwc_fwd_params)
        /*0314*/ 	.word	0x00000000


	//----- nvinfo : EIATTR_REGCOUNT
	.align		4
.L_171:
        /*0318*/ 	.byte	0x04, 0x2f
        /*031a*/ 	.short	(.L_173 - .L_172)
	.align		4
.L_172:
        /*031c*/ 	.word	index@(_Z35group_norm_nhwc_fwd_one_pass_kernelI11Bf16IOFp32WLi256ELi26ELi416EEv26Group_norm_nhwc_fwd_params)
        /*0320*/ 	.word	0x00000030


	//----- nvinfo : EIATTR_FRAME_SIZE
	.align		4
.L_173:
        /*0324*/ 	.byte	0x04, 0x11
        /*0326*/ 	.short	(.L_175 - .L_174)
	.align		4
.L_174:
        /*0328*/ 	.word	index@(_Z35group_norm_nhwc_fwd_one_pass_kernelI11Bf16IOFp32WLi256ELi26ELi416EEv26Group_norm_nhwc_fwd_params)
        /*032c*/ 	.word	0x00000000


	//----- nvinfo : EIATTR_REGCOUNT
	.align		4
.L_175:
        /*0330*/ 	.byte	0x04, 0x2f
        /*0332*/ 	.short	(.L_177 - .L_176)
	.align		4
.L_176:
        /*0334*/ 	.word	index@(_Z35group_norm_nhwc_fwd_one_pass_kernelI11Bf16IOFp32WLi128ELi26ELi416EEv26Group_norm_nhwc_fwd_params)
        /*0338*/ 	.word	0x00000030


	//----- nvinfo : EIATTR_FRAME_SIZE
	.align		4
.L_177:
        /*033c*/ 	.byte	0x04, 0x11
        /*033e*/ 	.short	(.L_179 - .L_178)
	.align		4
.L_178:
        /*0340*/ 	.word	index@(_Z35group_norm_nhwc_fwd_one_pass_kernelI11Bf16IOFp32WLi128ELi26ELi416EEv26Group_norm_nhwc_fwd_params)
        /*0344*/ 	.word	0x00000000


	//----- nvinfo : EIATTR_REGCOUNT
	.align		4
.L_179:
        /*0348*/ 	.byte	0x04, 0x2f
        /*034a*/ 	.short	(.L_181 - .L_180)
	.align		4
.L_180:
        /*034c*/ 	.word	index@(_Z35group_norm_nhwc_fwd_one_pass_kernelI11Bf16IOFp32WLi64ELi26ELi416EEv26Group_norm_nhwc_fwd_params)
        /*0350*/ 	.word	0x00000020


	//----- nvinfo : EIATTR_FRAME_SIZE
	.align		4
.L_181:
        /*0354*/ 	.byte	0x04, 0x11
        /*0356*/ 	.short	(.L_183 - .L_182)
	.align		4
.L_182:
        /*0358*/ 	.word	index@(_Z35group_norm_nhwc_fwd_one_pass_kernelI11Bf16IOFp32WLi64ELi26ELi416EEv26Group_norm_nhwc_fwd_params)
        /*035c*/ 	.word	0x00000000


	//----- nvinfo : EIATTR_REGCOUNT
	.align		4
.L_183:
        /*0360*/ 	.byte	0x04, 0x2f
        /*0362*/ 	.short	(.L_185 - .L_184)
	.align		4
.L_184:
        /*0364*/ 	.word	index@(_Z35group_norm_nhwc_bwd_one_pass_kernelI11Fp32IOFp16WLi512ELi26ELi416EEv26Group_norm_nhwc_bwd_params)
        /*0368*/ 	.word	0x00000080


	//----- nvinfo : EIATTR_FRAME_SIZE
	.align		4
.L_185:
        /*036c*/ 	.byte	0x04, 0x11
        /*036e*/ 	.short	(.L_187 - .L_186)
	.align		4
.L_186:
        /*0370*/ 	.word	index@(_Z35group_norm_nhwc_bwd_one_pass_kernelI11Fp32IOFp16WLi512ELi26ELi416EEv26Group_norm_nhwc_bwd_params)
        /*0374*/ 	.word	0x00000000


	//----- nvinfo : EIATTR_REGCOUNT
	.align		4
.L_187:
        /*0378*/ 	.byte	0x04, 0x2f
        /*037a*/ 	.short	(.L_189 - .L_188)
	.align		4
.L_188:
        /*037c*/ 	.word	index@(_Z35group_norm_nhwc_bwd_one_pass_kernelI11Fp32IOFp16WLi256ELi26ELi416EEv26Group_norm_nhwc_bwd_params)
        /*0380*/ 	.word	0x00000048


	//----- nvinfo : EIATTR_FRAME_SIZE
	.align		4
.L_189:
        /*0384*/ 	.byte	0x04, 0x11
        /*0386*/ 	.short	(.L_191 - .L_190)
	.align		4
.L_190:
        /*0388*/ 	.word	index@(_Z35group_norm_nhwc_bwd_one_pass_kernelI11Fp32IOFp16WLi256ELi26ELi416EEv26Group_norm_nhwc_bwd_params)
        /*038c*/ 	.word	0x00000000


	//----- nvinfo : EIATTR_REGCOUNT
	.align		4
.L_191:
        /*0390*/ 	.byte	0x04, 0x2f
        /*0392*/ 	.short	(.L_193 - .L_192)
	.align		4
.L_192:
        /*0394*/ 	.word	index@(_Z35group_norm_nhwc_bwd_one_pass_kernelI11Fp32IOFp16WLi128ELi26ELi416EEv26Group_norm_nhwc_bwd_params)
        /*0398*/ 	.word	0x00000048


	//----- nvinfo : EIATTR_FRAME_SIZE
	.align		4
.L_193:
        /*039c*/ 	.byte	0x04, 0x11
        /*039e*/ 	.short	(.L_195 - .L_194)
	.align		4
.L_194:
        /*03a0*/ 	.word	index@(_Z35group_norm_nhwc_bwd_one_pass_kernelI11Fp32IOFp16WLi128ELi26ELi416EEv26Group_norm_nhwc_bwd_params)
        /*03a4*/ 	.word	0x00000000


	//----- nvinfo : EIATTR_REGCOUNT
	.align		4
.L_195:
        /*03a8*/ 	.byte	0x04, 0x2f
        /*03aa*/ 	.short	(.L_197 - .L_196)
	.align		4
.L_196:
        /*03ac*/ 	.word	index@(_Z35group_norm_nhwc_bwd_one_pass_kernelI11Fp32IOFp16WLi64ELi26ELi416EEv26Group_norm_nhwc_bwd_params)
        /*03b0*/ 	.word	0x00000030


	//----- nvinfo : EIATTR_FRAME_SIZE
	.align		4
.L_197:
        /*03b4*/ 	.byte	0x04, 0x11
        /*03b6*/ 	.short	(.L_199 - .L_198)
	.align		4
.L_198:
        /*03b8*/ 	.word	index@(_Z35group_norm_nhwc_bwd_one_pass_kernelI11Fp32IOFp16WLi64ELi26ELi416EEv26Group_norm_nhwc_bwd_params)
        /*03bc*/ 	.word	0x00000000


	//----- nvinfo : EIATTR_REGCOUNT
	.align		4
.L_199:
        /*03c0*/ 	.byte	0x04, 0x2f
        /*03c2*/ 	.short	(.L_201 - .L_200)
	.align		4
.L_200:
        /*03c4*/ 	.word	index@(_Z35group_norm_nhwc_bwd_one_pass_kernelI11Fp32IOBf16WLi512ELi26ELi416EEv26Group_norm_nhwc_bwd_params)
        /*03c8*/ 	.word	0x00000080


	//----- nvinfo : EIATTR_FRAME_SIZE
	.align		4
.L_201:
        /*03cc*/ 	.byte	0x04, 0x11
        /*03ce*/ 	.short	(.L_203 - .L_202)
	.align		4
.L_202:
        /*03d0*/ 	.word	index@(_Z35group_norm_nhwc_bwd_one_pass_kernelI11Fp32IOBf16WLi512ELi26ELi416EEv26Group_norm_nhwc_bwd_params)
        /*03d4*/ 	.word	0x00000000


	//----- nvinfo : EIATTR_REGCOUNT
	.align		4
.L_203:
        /*03d8*/ 	.byte	0x04, 0x2f
        /*03da*/ 	.short	(.L_205 - .L_204)
	.align		4
.L_204:
        /*03dc*/ 	.word	index@(_Z35group_norm_nhwc_bwd_one_pass_kernelI11Fp32IOBf16WLi256ELi26ELi416EEv26Group_norm_nhwc_bwd_params)
        /*03e0*/ 	.word	0x00000048


	//----- nvinfo : EIATTR_FRAME_SIZE
	.align		4
.L_205:
        /*03e4*/ 	.byte	0x04, 0x11
        /*03e6*/ 	.short	(.L_207 - .L_206)
	.align		4
.L_206:
        /*03e8*/ 	.word	index@(_Z35group_norm_nhwc_bwd_one_pass_kernelI11Fp32IOBf16WLi256ELi26ELi416EEv26Group_norm_nhwc_bwd_params)
        /*03ec*/ 	.word	0x00000000


	//----- nvinfo : EIATTR_REGCOUNT
	.align		4
.L_207:
        /*03f0*/ 	.byte	0x04, 0x2f
        /*03f2*/ 	.short	(.L_209 - .L_208)
	.align		4
.L_208:
        /*03f4*/ 	.word	index@(_Z35group_norm_nhwc_bwd_one_pass_kernelI11Fp32IOBf16WLi128ELi26ELi416EEv26Group_norm_nhwc_bwd_params)
        /*03f8*/ 	.word	0x00000048


	//----- nvinfo : EIATTR_FRAME_SIZE
	.align		4
.L_209:
        /*03fc*/ 	.byte	0x04, 0x11
        /*03fe*/ 	.short	(.L_211 - .L_210)
	.align		4
.L_210:
        /*0400*/ 	.word	index@(_Z35group_norm_nhwc_bwd_one_pass_kernelI11Fp32IOBf16WLi128ELi26ELi416EEv26Group_norm_nhwc_bwd_params)
        /*0404*/ 	.word	0x00000000


	//----- nvinfo : EIATTR_REGCOUNT
	.align		4
.L_211:
        /*0408*/ 	.byte	0x04, 0x2f
        /*040a*/ 	.short	(.L_213 - .L_212)
	.align		4
.L_212:
        /*040c*/ 	.word	index@(_Z35group_norm_nhwc_bwd_one_pass_kernelI11Fp32IOBf16WLi64ELi26ELi416EEv26Group_norm_nhwc_bwd_params)
        /*0410*/ 	.word	0x00000030


	//----- nvinfo : EIATTR_FRAME_SIZE
	.align		4
.L_213:
        /*0414*/ 	.byte	0x04, 0x11
        /*0416*/ 	.short	(.L_215 - .L_214)
	.align		4
.L_214:
        /*0418*/ 	.word	index@(_Z35group_norm_nhwc_bwd_one_pass_kernelI11Fp32IOBf16WLi64ELi26ELi416EEv26Group_norm_nhwc_bwd_params)
        /*041c*/ 	.word	0x00000000


	//----- nvinfo : EIATTR_REGCOUNT
	.align		4
.L_215:
        /*0420*/ 	.byte	0x04, 0x2f
        /*0422*/ 	.short	(.L_217 - .L_216)
	.align		4
.L_216:
        /*0424*/ 	.word	index@(_Z35group_norm_nhwc_bwd_one_pass_kernelI11Fp32IOFp32WLi512ELi26ELi416EEv26Group_norm_nhwc_bwd_params)
        /*0428*/ 	.word	0x00000080


	//----- nvinfo : EIATTR_FRAME_SIZE
	.align		4
.L_217:
        /*042c*/ 	.byte	0x04, 0x11
        /*042e*/ 	.short	(.L_219 - .L_218)
	.align		4
.L_218:
        /*0430*/ 	.word	index@(_Z35group_norm_nhwc_bwd_one_pass_kernelI11Fp32IOFp32WLi512ELi26ELi416EEv26Group_norm_nhwc_bwd_params)
        /*0434*/ 	.word	0x00000000


	//----- nvinfo : EIATTR_REGCOUNT
	.align		4
.L_219:
        /*0438*/ 	.byte	0x04, 0x2f
        /*043a*/ 	.short	(.L_221 - .L_220)
	.align		4
.L_220:
        /*043c*/ 	.word	index@(_Z35group_norm_nhwc_bwd_one_pass_kernelI11Fp32IOFp32WLi256ELi26ELi416EEv26Group_norm_nhwc_bwd_params)
        /*0440*/ 	.word	0x00000048


	//----- nvinfo : EIATTR_FRAME_SIZE
	.align		4
.L_221:
        /*0444*/ 	.byte	0x04, 0x11
        /*0446*/ 	.short	(.L_223 - .L_222)
	.align		4
.L_222:
        /*0448*/ 	.word	index@(_Z35group_norm_nhwc_bwd_one_pass_kernelI11Fp32IOFp32WLi256ELi26ELi416EEv26Group_norm_nhwc_bwd_params)
        /*044c*/ 	.word	0x00000000


	//----- nvinfo : EIATTR_REGCOUNT
	.align		4
.L_223:
        /*0450*/ 	.byte	0x04, 0x2f
        /*0452*/ 	.short	(.L_225 - .L_224)
	.align		4
.L_224:
        /*0454*/ 	.word	index@(_Z35group_norm_nhwc_bwd_one_pass_kernelI11Fp32IOFp32WLi128ELi26ELi416EEv26Group_norm_nhwc_bwd_params)
        /*0458*/ 	.word	0x00000048


	//----- nvinfo : EIATTR_FRAME_SIZE
	.align		4
.L_225:
        /*045c*/ 	.byte	0x04, 0x11
        /*045e*/ 	.short	(.L_227 - .L_226)
	.align		4
.L_226:
        /*0460*/ 	.word	index@(_Z35group_norm_nhwc_bwd_one_pass_kernelI11Fp32IOFp32WLi128ELi26ELi416EEv26Group_norm_nhwc_bwd_params)
        /*0464*/ 	.word	0x00000000


	//----- nvinfo : EIATTR_REGCOUNT
	.align		4
.L_227:
        /*0468*/ 	.byte	0x04, 0x2f
        /*046a*/ 	.short	(.L_229 - .L_228)
	.align		4
.L_228:
        /*046c*/ 	.word	index@(_Z35group_norm_nhwc_bwd_one_pass_kernelI11Fp32IOFp32WLi64ELi26ELi416EEv26Group_norm_nhwc_bwd_params)
        /*0470*/ 	.word	0x00000030


	//----- nvinfo : EIATTR_FRAME_SIZE
	.align		4
.L_229:
        /*0474*/ 	.byte	0x04, 0x11
        /*0476*/ 	.short	(.L_231 - .L_230)
	.align		4
.L_230:
        /*0478*/ 	.word	index@(_Z35group_norm_nhwc_bwd_one_pass_kernelI11Fp32IOFp32WLi64ELi26ELi416EEv26Group_norm_nhwc_bwd_params)
        /*047c*/ 	.word	0x00000000


	//----- nvinfo : EIATTR_REGCOUNT
	.align		4
.L_231:
        /*0480*/ 	.byte	0x04, 0x2f
        /*0482*/ 	.short	(.L_233 - .L_232)
	.align		4
.L_232:
        /*0484*/ 	.word	index@(_Z35group_norm_nhwc_bwd_one_pass_kernelI11Fp16IOFp16WLi512ELi26ELi416EEv26Group_norm_nhwc_bwd_params)
        /*0488*/ 	.word	0x00000080


	//----- nvinfo : EIATTR_FRAME_SIZE
	.align		4
.L_233:
        /*048c*/ 	.byte	0x04, 0x11
        /*048e*/ 	.short	(.L_235 - .L_234)
	.align		4
.L_234:
        /*0490*/ 	.word	index@(_Z35group_norm_nhwc_bwd_one_pass_kernelI11Fp16IOFp16WLi512ELi26ELi416EEv26Group_norm_nhwc_bwd_params)
        /*0494*/ 	.word	0x00000000


	//----- nvinfo : EIATTR_REGCOUNT
	.align		4
.L_235:
        /*0498*/ 	.byte	0x04, 0x2f
        /*049a*/ 	.short	(.L_237 - .L_236)
	.align		4
.L_236:
        /*049c*/ 	.word	index@(_Z35group_norm_nhwc_bwd_one_pass_kernelI11Fp16IOFp16WLi256ELi26ELi416EEv26Group_norm_nhwc_bwd_params)
        /*04a0*/ 	.word	0x00000048


	//----- nvinfo : EIATTR_FRAME_SIZE
	.align		4
.L_237:
        /*04a4*/ 	.byte	0x04, 0x11
        /*04a6*/ 	.short	(.L_239 - .L_238)
	.align		4
.L_238:
        /*04a8*/ 	.word	index@(_Z35group_norm_nhwc_bwd_one_pass_kernelI11Fp16IOFp16WLi256ELi26ELi416EEv26Group_norm_nhwc_bwd_params)
        /*04ac*/ 	.word	0x00000000


	//----- nvinfo : EIATTR_REGCOUNT
	.align		4
.L_239:
        /*04b0*/ 	.byte	0x04, 0x2f
        /*04b2*/ 	.short	(.L_241 - .L_240)
	.align		4
.L_240:
        /*04b4*/ 	.word	index@(_Z35group_norm_nhwc_bwd_one_pass_kernelI11Fp16IOFp16WLi128ELi26ELi416EEv26Group_norm_nhwc_bwd_params)
        /*04b8*/ 	.word	0x00000044


	//----- nvinfo : EIATTR_FRAME_SIZE
	.align		4
.L_241:
        /*04bc*/ 	.byte	0x04, 0x11
        /*04be*/ 	.short	(.L_243 - .L_242)
	.align		4
.L_242:
        /*04c0*/ 	.word	index@(_Z35group_norm_nhwc_bwd_one_pass_kernelI11Fp16IOFp16WLi128ELi26ELi416EEv26Group_norm_nhwc_bwd_params)
        /*04c4*/ 	.word	0x00000000


	//----- nvinfo : EIATTR_REGCOUNT
	.align		4
.L_243:
        /*04c8*/ 	.byte	0x04, 0x2f
        /*04ca*/ 	.short	(.L_245 - .L_244)
	.align		4
.L_244:
        /*04cc*/ 	.word	index@(_Z35group_norm_nhwc_bwd_one_pass_kernelI11Fp16IOFp16WLi64ELi26ELi416EEv26Group_norm_nhwc_bwd_params)
        /*04d0*/ 	.word	0x0000002a


	//----- nvinfo : EIATTR_FRAME_SIZE
	.align		4
.L_245:
        /*04d4*/ 	.byte	0x04, 0x11
        /*04d6*/ 	.short	(.L_247 - .L_246)
	.align		4
.L_246:
        /*04d8*/ 	.word	index@(_Z35group_norm_nhwc_bwd_one_pass_kernelI11Fp16IOFp16WLi64ELi26ELi416EEv26Group_norm_nhwc_bwd_params)
        /*04dc*/ 	.word	0x00000000


	//----- nvinfo : EIATTR_REGCOUNT
	.align		4
.L_247:
        /*04e0*/ 	.byte	0x04, 0x2f
        /*04e2*/ 	.short	(.L_249 - .L_248)
	.align		4
.L_248:
        /*04e4*/ 	.word	index@(_Z35group_norm_nhwc_bwd_one_pass_kernelI11Fp16IOBf16WLi512ELi26ELi416EEv26Group_norm_nhwc_bwd_params)
        /*04e8*/ 	.word	0x00000080


	//----- nvinfo : EIATTR_FRAME_SIZE
	.align		4
.L_249:
        /*04ec*/ 	.byte	0x04, 0x11
        /*04ee*/ 	.short	(.L_251 - .L_250)
	.align		4
.L_250:
        /*04f0*/ 	.word	index@(_Z35group_norm_nhwc_bwd_one_pass_kernelI11Fp16IOBf16WLi512ELi26ELi416EEv26Group_norm_nhwc_bwd_params)
        /*04f4*/ 	.word	0x00000000


	//----- nvinfo : EIATTR_REGCOUNT
	.align		4
.L_251:
        /*04f8*/ 	.byte	0x04, 0x2f
        /*04fa*/ 	.short	(.L_253 - .L_252)
	.align		4
.L_252:
        /*04fc*/ 	.word	index@(_Z35group_norm_nhwc_bwd_one_pass_kernelI11Fp16IOBf16WLi256ELi26ELi416EEv26Group_norm_nhwc_bwd_params)
        /*0500*/ 	.word	0x00000048


	//----- nvinfo : EIATTR_FRAME_SIZE
	.align		4
.L_253:
        /*0504*/ 	.byte	0x04, 0x11
        /*0506*/ 	.short	(.L_255 - .L_254)
	.align		4
.L_254:
        /*0508*/ 	.word	index@(_Z35group_norm_nhwc_bwd_one_pass_kernelI11Fp16IOBf16WLi256ELi26ELi416EEv26Group_norm_nhwc_bwd_params)
        /*050c*/ 	.word	0x00000000


	//----- nvinfo : EIATTR_REGCOUNT
	.align		4
.L_255:
        /*0510*/ 	.byte	0x04, 0x2f
        /*0512*/ 	.short	(.L_257 - .L_256)
	.align		4
.L_256:
        /*0514*/ 	.word	index@(_Z35group_norm_nhwc_bwd_one_pass_kernelI11Fp16IOBf16WLi128ELi26ELi416EEv26Group_norm_nhwc_bwd_params)
        /*0518*/ 	.word	0x00000044


	//----- nvinfo : EIATTR_FRAME_SIZE
	.align		4
.L_257:
        /*051c*/ 	.byte	0x04, 0x11
        /*051e*/ 	.short	(.L_259 - .L_258)
	.align		4
.L_258:
        /*0520*/ 	.word	index@(_Z35group_norm_nhwc_bwd_one_pass_kernelI11Fp16IOBf16WLi128ELi26ELi416EEv26Group_norm_nhwc_bwd_params)
        /*0524*/ 	.word	0x00000000


	//----- nvinfo : EIATTR_REGCOUNT
	.align		4
.L_259:
        /*0528*/ 	.byte	0x04, 0x2f
        /*052a*/ 	.short	(.L_261 - .L_260)
	.align		4
.L_260:
        /*052c*/ 	.word	index@(_Z35group_norm_nhwc_bwd_one_pass_kernelI11Fp16IOBf16WLi64ELi26ELi416EEv26Group_norm_nhwc_bwd_params)
        /*0530*/ 	.word	0x0000002a


	//----- nvinfo : EIATTR_FRAME_SIZE
	.align		4
.L_261:
        /*0534*/ 	.byte	0x04, 0x11
        /*0536*/ 	.short	(.L_263 - .L_262)
	.align		4
.L_262:
        /*0538*/ 	.word	index@(_Z35group_norm_nhwc_bwd_one_pass_kernelI11Fp16IOBf16WLi64ELi26ELi416EEv26Group_norm_nhwc_bwd_params)
        /*053c*/ 	.word	0x00000000


	//----- nvinfo : EIATTR_REGCOUNT
	.align		4
.L_263:
        /*0540*/ 	.byte	0x04, 0x2f
        /*0542*/ 	.short	(.L_265 - .L_264)
	.align		4
.L_264:
        /*0544*/ 	.word	index@(_Z35group_norm_nhwc_bwd_one_pass_kernelI11Fp16IOFp32WLi512ELi26ELi416EEv26Group_norm_nhwc_bwd_params)
        /*0548*/ 	.word	0x00000080


	//----- nvinfo : EIATTR_FRAME_SIZE
	.align		4
.L_265:
        /*054c*/ 	.byte	0x04, 0x11
        /*054e*/ 	.short	(.L_267 - .L_266)
	.align		4
.L_266:
        /*0550*/ 	.word	index@(_Z35group_norm_nhwc_bwd_one_pass_kernelI11Fp16IOFp32WLi512ELi26ELi416EEv26Group_norm_nhwc_bwd_params)
        /*0554*/ 	.word	0x00000000


	//----- nvinfo : EIATTR_REGCOUNT
	.align		4
.L_267:
        /*0558*/ 	.byte	0x04, 0x2f
        /*055a*/ 	.short	(.L_269 - .L_268)
	.align		4
.L_268:
        /*055c*/ 	.word	index@(_Z35group_norm_nhwc_bwd_one_pass_kernelI11Fp16IOFp32WLi256ELi26ELi416EEv26Group_norm_nhwc_bwd_params)
        /*0560*/ 	.word	0x00000048


	//----- nvinfo : EIATTR_FRAME_SIZE
	.align		4
.L_269:
        /*0564*/ 	.byte	0x04, 0x11
        /*0566*/ 	.short	(.L_271 - .L_270)
	.align		4
.L_270:
        /*0568*/ 	.word	index@(_Z35group_norm_nhwc_bwd_one_pass_kernelI11Fp16IOFp32WLi256ELi26ELi416EEv26Group_norm_nhwc_bwd_params)
        /*056c*/ 	.word	0x00000000


	//----- nvinfo : EIATTR_REGCOUNT
	.align		4
.L_271:
        /*0570*/ 	.byte	0x04, 0x2f
        /*0572*/ 	.short	(.L_273 - .L_272)
	.align		4
.L_272:
        /*0574*/ 	.word	index@(_Z35group_norm_nhwc_bwd_one_pass_kernelI11Fp16IOFp32WLi128ELi26ELi416EEv26Group_norm_nhwc_bwd_params)
        /*0578*/ 	.word	0x00000044


	//----- nvinfo : EIATTR_FRAME_SIZE
	.align		4
.L_273:
        /*057c*/ 	.byte	0x04, 0x11
        /*057e*/ 	.short	(.L_275 - .L_274)
	.align		4
.L_274:
        /*0580*/ 	.word	index@(_Z35group_norm_nhwc_bwd_one_pass_kernelI11Fp16IOFp32WLi128ELi26ELi416EEv26Group_norm_nhwc_bwd_params)
        /*0584*/ 	.word	0x00000000


	//----- nvinfo : EIATTR_REGCOUNT
	.align		4
.L_275:
        /*0588*/ 	.byte	0x04, 0x2f
        /*058a*/ 	.short	(.L_277 - .L_276)
	.align		4
.L_276:
        /*058c*/ 	.word	index@(_Z35group_norm_nhwc_bwd_one_pass_kernelI11Fp16IOFp32WLi64ELi26ELi416EEv26Group_norm_nhwc_bwd_params)
        /*0590*/ 	.word	0x0000002c


	//----- nvinfo : EIATTR_FRAME_SIZE
	.align		4
.L_277:
        /*0594*/ 	.byte	0x04, 0x11
        /*0596*/ 	.short	(.L_279 - .L_278)
	.align		4
.L_278:
        /*0598*/ 	.word	index@(_Z35group_norm_nhwc_bwd_one_pass_kernelI11Fp16IOFp32WLi64ELi26ELi416EEv26Group_norm_nhwc_bwd_params)
        /*059c*/ 	.word	0x00000000


	//----- nvinfo : EIATTR_REGCOUNT
	.align		4
.L_279:
        /*05a0*/ 	.byte	0x04, 0x2f
        /*05a2*/ 	.short	(.L_281 - .L_280)
	.align		4
.L_280:
        /*05a4*/ 	.word	index@(_Z35group_norm_nhwc_bwd_one_pass_kernelI11Bf16IOFp16WLi512ELi26ELi416EEv26Group_norm_nhwc_bwd_params)
        /*05a8*/ 	.word	0x00000080


	//----- nvinfo : EIATTR_FRAME_SIZE
	.align		4
.L_281:
        /*05ac*/ 	.byte	0x04, 0x11
        /*05ae*/ 	.short	(.L_283 - .L_282)
	.align		4
.L_282:
        /*05b0*/ 	.word	index@(_Z35group_norm_nhwc_bwd_one_pass_kernelI11Bf16IOFp16WLi512ELi26ELi416EEv26Group_norm_nhwc_bwd_params)
        /*05b4*/ 	.word	0x00000000


	//----- nvinfo : EIATTR_REGCOUNT
	.align		4
.L_283:
        /*05b8*/ 	.byte	0x04, 0x2f
        /*05ba*/ 	.short	(.L_285 - .L_284)
	.align		4
.L_284:
        /*05bc*/ 	.word	index@(_Z35group_norm_nhwc_bwd_one_pass_kernelI11Bf16IOFp16WLi256ELi26ELi416EEv26Group_norm_nhwc_bwd_params)
        /*05c0*/ 	.word	0x00000048


	//----- nvinfo : EIATTR_FRAME_SIZE
	.align		4
.L_285:
        /*05c4*/ 	.byte	0x04, 0x11
        /*05c6*/ 	.short	(.L_287 - .L_286)
	.align		4
.L_286:
        /*05c8*/ 	.word	index@(_Z35group_norm_nhwc_bwd_one_pass_kernelI11Bf16IOFp16WLi256ELi26ELi416EEv26Group_norm_nhwc_bwd_params)
        /*05cc*/ 	.word	0x00000000


	//----- nvinfo : EIATTR_REGCOUNT
	.align		4
.L_287:
        /*05d0*/ 	.byte	0x04, 0x2f
        /*05d2*/ 	.short	(.L_289 - .L_288)
	.align		4
.L_288:
        /*05d4*/ 	.word	index@(_Z35group_norm_nhwc_bwd_one_pass_kernelI11Bf16IOFp16WLi128ELi26ELi416EEv26Group_norm_nhwc_bwd_params)
        /*05d8*/ 	.word	0x00000042


	//----- nvinfo : EIATTR_FRAME_SIZE
	.align		4
.L_289:
        /*05dc*/ 	.byte	0x04, 0x11
        /*05de*/ 	.short	(.L_291 - .L_290)
	.align		4
.L_290:
        /*05e0*/ 	.word	index@(_Z35group_norm_nhwc_bwd_one_pass_kernelI11Bf16IOFp16WLi128ELi26ELi416EEv26Group_norm_nhwc_bwd_params)
        /*05e4*/ 	.word	0x00000000


	//----- nvinfo : EIATTR_REGCOUNT
	.align		4
.L_291:
        /*05e8*/ 	.byte	0x04, 0x2f
        /*05ea*/ 	.short	(.L_293 - .L_292)
	.align		4
.L_292:
        /*05ec*/ 	.word	index@(_Z35group_norm_nhwc_bwd_one_pass_kernelI11Bf16IOFp16WLi64ELi26ELi416EEv26Group_norm_nhwc_bwd_params)
        /*05f0*/ 	.word	0x0000002a


	//----- nvinfo : EIATTR_FRAME_SIZE
	.align		4
.L_293:
        /*05f4*/ 	.byte	0x04, 0x11
        /*05f6*/ 	.short	(.L_295 - .L_294)
	.align		4
.L_294:
        /*05f8*/ 	.word	index@(_Z35group_norm_nhwc_bwd_one_pass_kernelI11Bf16IOFp16WLi64ELi26ELi416EEv26Group_norm_nhwc_bwd_params)
        /*05fc*/ 	.word	0x00000000


	//----- nvinfo : EIATTR_REGCOUNT
	.align		4
.L_295:
        /*0600*/ 	.byte	0x04, 0x2f
        /*0602*/ 	.short	(.L_297 - .L_296)
	.align		4
.L_296:
        /*0604*/ 	.word	index@(_Z35group_norm_nhwc_bwd_one_pass_kernelI11Bf16IOBf16WLi512ELi26ELi416EEv26Group_norm_nhwc_bwd_params)
        /*0608*/ 	.word	0x00000080


	//----- nvinfo : EIATTR_FRAME_SIZE
	.align		4
.L_297:
        /*060c*/ 	.byte	0x04, 0x11
        /*060e*/ 	.short	(.L_299 - .L_298)
	.align		4
.L_298:
        /*0610*/ 	.word	index@(_Z35group_norm_nhwc_bwd_one_pass_kernelI11Bf16IOBf16WLi512ELi26ELi416EEv26Group_norm_nhwc_bwd_params)
        /*0614*/ 	.word	0x00000000


	//----- nvinfo : EIATTR_REGCOUNT
	.align		4
.L_299:
        /*0618*/ 	.byte	0x04, 0x2f
        /*061a*/ 	.short	(.L_301 - .L_300)
	.align		4
.L_300:
        /*061c*/ 	.word	index@(_Z35group_norm_nhwc_bwd_one_pass_kernelI11Bf16IOBf16WLi256ELi26ELi416EEv26Group_norm_nhwc_bwd_params)
        /*0620*/ 	.word	0x00000048


	//----- nvinfo : EIATTR_FRAME_SIZE
	.align		4
.L_301:
        /*0624*/ 	.byte	0x04, 0x11
        /*0626*/ 	.short	(.L_303 - .L_302)
	.align		4
.L_302:
        /*0628*/ 	.word	index@(_Z35group_norm_nhwc_bwd_one_pass_kernelI11Bf16IOBf16WLi256ELi26ELi416EEv26Group_norm_nhwc_bwd_params)
        /*062c*/ 	.word	0x00000000


	//----- nvinfo : EIATTR_REGCOUNT
	.align		4
.L_303:
        /*0630*/ 	.byte	0x04, 0x2f
        /*0632*/ 	.short	(.L_305 - .L_304)
	.align		4
.L_304:
        /*0634*/ 	.word	index@(_Z35group_norm_nhwc_bwd_one_pass_kernelI11Bf16IOBf16WLi128ELi26ELi416EEv26Group_norm_nhwc_bwd_params)
        /*0638*/ 	.word	0x00000042


	//----- nvinfo : EIATTR_FRAME_SIZE
	.align		4
.L_305:
        /*063c*/ 	.byte	0x04, 0x11
        /*063e*/ 	.short	(.L_307 - .L_306)
	.align		4
.L_306:
        /*0640*/ 	.word	index@(_Z35group_norm_nhwc_bwd_one_pass_kernelI11Bf16IOBf16WLi128ELi26ELi416EEv26Group_norm_nhwc_bwd_params)
        /*0644*/ 	.word	0x00000000


	//----- nvinfo : EIATTR_REGCOUNT
	.align		4
.L_307:
        /*0648*/ 	.byte	0x04, 0x2f
        /*064a*/ 	.short	(.L_309 - .L_308)
	.align		4
.L_308:
        /*064c*/ 	.word	index@(_Z35group_norm_nhwc_bwd_one_pass_kernelI11Bf16IOBf16WLi64ELi26ELi416EEv26Group_norm_nhwc_bwd_params)
        /*0650*/ 	.word	0x0000002a


	//----- nvinfo : EIATTR_FRAME_SIZE
	.align		4
.L_309:
        /*0654*/ 	.byte	0x04, 0x11
        /*0656*/ 	.short	(.L_311 - .L_310)
	.align		4
.L_310:
        /*0658*/ 	.word	index@(_Z35group_norm_nhwc_bwd_one_pass_kernelI11Bf16IOBf16WLi64ELi26ELi416EEv26Group_norm_nhwc_bwd_params)
        /*065c*/ 	.word	0x00000000


	//----- nvinfo : EIATTR_REGCOUNT
	.align		4
.L_311:
        /*0660*/ 	.byte	0x04, 0x2f
        /*0662*/ 	.short	(.L_313 - .L_312)
	.align		4
.L_312:
        /*0664*/ 	.word	index@(_Z35group_norm_nhwc_bwd_one_pass_kernelI11Bf16IOFp32WLi512ELi26ELi416EEv26Group_norm_nhwc_bwd_params)
        /*0668*/ 	.word	0x00000080


	//----- nvinfo : EIATTR_FRAME_SIZE
	.align		4
.L_313:
        /*066c*/ 	.byte	0x04, 0x11
        /*066e*/ 	.short	(.L_315 - .L_314)
	.align		4
.L_314:
        /*0670*/ 	.word	index@(_Z35group_norm_nhwc_bwd_one_pass_kernelI11Bf16IOFp32WLi512ELi26ELi416EEv26Group_norm_nhwc_bwd_params)
        /*0674*/ 	.word	0x00000000


	//----- nvinfo : EIATTR_REGCOUNT
	.align		4
.L_315:
        /*0678*/ 	.byte	0x04, 0x2f
        /*067a*/ 	.short	(.L_317 - .L_316)
	.align		4
.L_316:
        /*067c*/ 	.word	index@(_Z35group_norm_nhwc_bwd_one_pass_kernelI11Bf16IOFp32WLi256ELi26ELi416EEv26Group_norm_nhwc_bwd_params)
        /*0680*/ 	.word	0x00000048


	//----- nvinfo : EIATTR_FRAME_SIZE
	.align		4
.L_317:
        /*0684*/ 	.byte	0x04, 0x11
        /*0686*/ 	.short	(.L_319 - .L_318)
	.align		4
.L_318:
        /*0688*/ 	.word	index@(_Z35group_norm_nhwc_bwd_one_pass_kernelI11Bf16IOFp32WLi256ELi26ELi416EEv26Group_norm_nhwc_bwd_params)
        /*068c*/ 	.word	0x00000000


	//----- nvinfo : EIATTR_REGCOUNT
	.align		4
.L_319:
        /*0690*/ 	.byte	0x04, 0x2f
        /*0692*/ 	.short	(.L_321 - .L_320)
	.align		4
.L_320:
        /*0694*/ 	.word	index@(_Z35group_norm_nhwc_bwd_one_pass_kernelI11Bf16IOFp32WLi128ELi26ELi416EEv26Group_norm_nhwc_bwd_params)
        /*0698*/ 	.word	0x00000044


	//----- nvinfo : EIATTR_FRAME_SIZE
	.align		4
.L_321:
        /*069c*/ 	.byte	0x04, 0x11
        /*069e*/ 	.short	(.L_323 - .L_322)
	.align		4
.L_322:
        /*06a0*/ 	.word	index@(_Z35group_norm_nhwc_bwd_one_pass_kernelI11Bf16IOFp32WLi128ELi26ELi416EEv26Group_norm_nhwc_bwd_params)
        /*06a4*/ 	.word	0x00000000


	//----- nvinfo : EIATTR_REGCOUNT
	.align		4
.L_323:
        /*06a8*/ 	.byte	0x04, 0x2f
        /*06aa*/ 	.short	(.L_325 - .L_324)
	.align		4
.L_324:
        /*06ac*/ 	.word	index@(_Z35group_norm_nhwc_bwd_one_pass_kernelI11Bf16IOFp32WLi64ELi26ELi416EEv26Group_norm_nhwc_bwd_params)
        /*06b0*/ 	.word	0x0000002c


	//----- nvinfo : EIATTR_FRAME_SIZE
	.align		4
.L_325:
        /*06b4*/ 	.byte	0x04, 0x11
        /*06b6*/ 	.short	(.L_327 - .L_326)
	.align		4
.L_326:
        /*06b8*/ 	.word	index@(_Z35group_norm_nhwc_bwd_one_pass_kernelI11Bf16IOFp32WLi64ELi26ELi416EEv26Group_norm_nhwc_bwd_params)
        /*06bc*/ 	.word	0x00000000


	//----- nvinfo : EIATTR_REGCOUNT
	.align		4
.L_327:
        /*06c0*/ 	.byte	0x04, 0x2f
        /*06c2*/ 	.short	(.L_329 - .L_328)
	.align		4
.L_328:
        /*06c4*/ 	.word	index@(_ZN3cub17CUB_300001_SM_9006detail11EmptyKernelIvEEvv)
        /*06c8*/ 	.word	0x00000004


	//----- nvinfo : EIATTR_FRAME_SIZE
	.align		4
.L_329:
        /*06cc*/ 	.byte	0x04, 0x11
        /*06ce*/ 	.short	(.L_331 - .L_330)
	.align		4
.L_330:
        /*06d0*/ 	.word	index@(_ZN3cub17CUB_300001_SM_9006detail11EmptyKernelIvEEvv)
        /*06d4*/ 	.word	0x00000000


	//----- nvinfo : EIATTR_MIN_STACK_SIZE
	.align		4
.L_331:
        /*06d8*/ 	.byte	0x04, 0x12
        /*06da*/ 	.short	(.L_333 - .L_332)
	.align		4
.L_332:
        /*06dc*/ 	.word	index@(_ZN3cub17CUB_300001_SM_9006detail11EmptyKernelIvEEvv)
        /*06e0*/ 	.word	0x00000000


	//----- nvinfo : EIATTR_MIN_STACK_SIZE
	.align		4
.L_333:
        /*06e4*/ 	.byte	0x04, 0x12
        /*06e6*/ 	.short	(.L_335 - .L_334)
	.align		4
.L_334:
        /*06e8*/ 	.word	index@(_Z35group_norm_nhwc_bwd_one_pass_kernelI11Bf16IOFp32WLi64ELi26ELi416EEv26Group_norm_nhwc_bwd_params)
        /*06ec*/ 	.word	0x00000000


	//----- nvinfo : EIATTR_MIN_STACK_SIZE
	.align		4
.L_335:
        /*06f0*/ 	.byte	0x04, 0x12
        /*06f2*/ 	.short	(.L_337 - .L_336)
	.align		4
.L_336:
        /*06f4*/ 	.word	index@(_Z35group_norm_nhwc_bwd_one_pass_kernelI11Bf16IOFp32WLi128ELi26ELi416EEv26Group_norm_nhwc_bwd_params)
        /*06f8*/ 	.word	0x00000000


	//----- nvinfo : EIATTR_MIN_STACK_SIZE
	.align		4
.L_337:
        /*06fc*/ 	.byte	0x04, 0x12
        /*06fe*/ 	.short	(.L_339 - .L_338)
	.align		4
.L_338:
        /*0700*/ 	.word	index@(_Z35group_norm_nhwc_bwd_one_pass_kernelI11Bf16IOFp32WLi256ELi26ELi416EEv26Group_norm_nhwc_bwd_params)
        /*0704*/ 	.word	0x00000000


	//----- nvinfo : EIATTR_MIN_STACK_SIZE
	.align		4
.L_339:
        /*0708*/ 	.byte	0x04, 0x12
        /*070a*/ 	.short	(.L_341 - .L_340)
	.align		4
.L_340:
        /*070c*/ 	.word	index@(_Z35group_norm_nhwc_bwd_one_pass_kernelI11Bf16IOFp32WLi512ELi26ELi416EEv26Group_norm_nhwc_bwd_params)
        /*0710*/ 	.word	0x00000000


	//----- nvinfo : EIATTR_MIN_STACK_SIZE
	.align		4
.L_341:
        /*0714*/ 	.byte	0x04, 0x12
        /*0716*/ 	.short	(.L_343 - .L_342)
	.align		4
.L_342:
        /*0718*/ 	.word	index@(_Z35group_norm_nhwc_bwd_one_pass_kernelI11Bf16IOBf16WLi64ELi26ELi416EEv26Group_norm_nhwc_bwd_params)
        /*071c*/ 	.word	0x00000000


	//----- nvinfo : EIATTR_MIN_STACK_SIZE
	.align		4
.L_343:
        /*0720*/ 	.byte	0x04, 0x12
        /*0722*/ 	.short	(.L_345 - .L_344)
	.align		4
.L_344:
        /*0724*/ 	.word	index@(_Z35group_norm_nhwc_bwd_one_pass_kernelI11Bf16IOBf16WLi128ELi26ELi416EEv26Group_norm_nhwc_bwd_params)
        /*0728*/ 	.word	0x00000000


	//----- nvinfo : EIATTR_MIN_STACK_SIZE
	.align		4
.L_345:
        /*072c*/ 	.byte	0x04, 0x12
        /*072e*/ 	.short	(.L_347 - .L_346)
	.align		4
.L_346:
        /*0730*/ 	.word	index@(_Z35group_norm_nhwc_bwd_one_pass_kernelI11Bf16IOBf16WLi256ELi26ELi416EEv26Group_norm_nhwc_bwd_params)
        /*0734*/ 	.word	0x00000000


	//----- nvinfo : EIATTR_MIN_STACK_SIZE
	.align		4
.L_347:
        /*0738*/ 	.byte	0x04, 0x12
        /*073a*/ 	.short	(.L_349 - .L_348)
	.align		4
.L_348:
        /*073c*/ 	.word	index@(_Z35group_norm_nhwc_bwd_one_pass_kernelI11Bf16IOBf16WLi512ELi26ELi416EEv26Group_norm_nhwc_bwd_params)
        /*0740*/ 	.word	0x00000000


	//----- nvinfo : EIATTR_MIN_STACK_SIZE
	.align		4
.L_349:
        /*0744*/ 	.byte	0x04, 0x12
        /*0746*/ 	.short	(.L_351 - .L_350)
	.align		4
.L_350:
        /*0748*/ 	.word	index@(_Z35group_norm_nhwc_bwd_one_pass_kernelI11Bf16IOFp16WLi64ELi26ELi416EEv26Group_norm_nhwc_bwd_params)
        /*074c*/ 	.word	0x00000000


	//----- nvinfo : EIATTR_MIN_STACK_SIZE
	.align		4
.L_351:
        /*0750*/ 	.byte	0x04, 0x12
        /*0752*/ 	.short	(.L_353 - .L_352)
	.align		4
.L_352:
        /*0754*/ 	.word	index@(_Z35group_norm_nhwc_bwd_one_pass_kernelI11Bf16IOFp16WLi128ELi26ELi416EEv26Group_norm_nhwc_bwd_params)
        /*0758*/ 	.word	0x00000000


	//----- nvinfo : EIATTR_MIN_STACK_SIZE
	.align		4
.L_353:
        /*075c*/ 	.byte	0x04, 0x12
        /*075e*/ 	.short	(.L_355 - .L_354)
	.align		4
.L_354:
        /*0760*/ 	.word	index@(_Z35group_norm_nhwc_bwd_one_pass_kernelI11Bf16IOFp16WLi256ELi26ELi416EEv26Group_norm_nhwc_bwd_params)
        /*0764*/ 	.word	0x00000000


	//----- nvinfo : EIATTR_MIN_STACK_SIZE
	.align		4
.L_355:
        /*0768*/ 	.byte	0x04, 0x12
        /*076a*/ 	.short	(.L_357 - .L_356)
	.align		4
.L_356:
        /*076c*/ 	.word	index@(_Z35group_norm_nhwc_bwd_one_pass_kernelI11Bf16IOFp16WLi512ELi26ELi416EEv26Group_norm_nhwc_bwd_params)
        /*0770*/ 	.word	0x00000000


	//----- nvinfo : EIATTR_MIN_STACK_SIZE
	.align		4
.L_357:
        /*0774*/ 	.byte	0x04, 0x12
        /*0776*/ 	.short	(.L_359 - .L_358)
	.align		4
.L_358:
        /*0778*/ 	.word	index@(_Z35group_norm_nhwc_bwd_one_pass_kernelI11Fp16IOFp32WLi64ELi26ELi416EEv26Group_norm_nhwc_bwd_params)
        /*077c*/ 	.word	0x00000000


	//----- nvinfo : EIATTR_MIN_STACK_SIZE
	.align		4
.L_359:
        /*0780*/ 	.byte	0x04, 0x12
        /*0782*/ 	.short	(.L_361 - .L_360)
	.align		4
.L_360:
        /*0784*/ 	.word	index@(_Z35group_norm_nhwc_bwd_one_pass_kernelI11Fp16IOFp32WLi128ELi26ELi416EEv26Group_norm_nhwc_bwd_params)
        /*0788*/ 	.word	0x00000000


	//----- nvinfo : EIATTR_MIN_STACK_SIZE
	.align		4
.L_361:
        /*078c*/ 	.byte	0x04, 0x12
        /*078e*/ 	.short	(.L_363 - .L_362)
	.align		4
.L_362:
        /*0790*/ 	.word	index@(_Z35group_norm_nhwc_bwd_one_pass_kernelI11Fp16IOFp32WLi256ELi26ELi416EEv26Group_norm_nhwc_bwd_params)
        /*0794*/ 	.word	0x00000000


	//----- nvinfo : EIATTR_MIN_STACK_SIZE
	.align		4
.L_363:
        /*0798*/ 	.byte	0x04, 0x12
        /*079a*/ 	.short	(.L_365 - .L_364)
	.align		4
.L_364:
        /*079c*/ 	.word	index@(_Z35group_norm_nhwc_bwd_one_pass_kernelI11Fp16IOFp32WLi512ELi26ELi416EEv26Group_norm_nhwc_bwd_params)
        /*07a0*/ 	.word	0x00000000


	//----- nvinfo : EIATTR_MIN_STACK_SIZE
	.align		4
.L_365:
        /*07a4*/ 	.byte	0x04, 0x12
        /*07a6*/ 	.short	(.L_367 - .L_366)
	.align		4
.L_366:
        /*07a8*/ 	.word	index@(_Z35group_norm_nhwc_bwd_one_pass_kernelI11Fp16IOBf16WLi64ELi26ELi416EEv26Group_norm_nhwc_bwd_params)
        /*07ac*/ 	.word	0x00000000


	//----- nvinfo : EIATTR_MIN_STACK_SIZE
	.align		4
.L_367:
        /*07b0*/ 	.byte	0x04, 0x12
        /*07b2*/ 	.short	(.L_369 - .L_368)
	.align		4
.L_368:
        /*07b4*/ 	.word	index@(_Z35group_norm_nhwc_bwd_one_pass_kernelI11Fp16IOBf16WLi128ELi26ELi416EEv26Group_norm_nhwc_bwd_params)
        /*07b8*/ 	.word	0x00000000


	//----- nvinfo : EIATTR_MIN_STACK_SIZE
	.align		4
.L_369:
        /*07bc*/ 	.byte	0x04, 0x12
        /*07be*/ 	.short	(.L_371 - .L_370)
	.align		4
.L_370:
        /*07c0*/ 	.word	index@(_Z35group_norm_nhwc_bwd_one_pass_kernelI11Fp16IOBf16WLi256ELi26ELi416EEv26Group_norm_nhwc_bwd_params)
        /*07c4*/ 	.word	0x00000000


	//----- nvinfo : EIATTR_MIN_STACK_SIZE
	.align		4
.L_371:
        /*07c8*/ 	.byte	0x04, 0x12
        /*07ca*/ 	.short	(.L_373 - .L_372)
	.align		4
.L_372:
        /*07cc*/ 	.word	index@(_Z35group_norm_nhwc_bwd_one_pass_kernelI11Fp16IOBf16WLi512ELi26ELi416EEv26Group_norm_nhwc_bwd_params)
        /*07d0*/ 	.word	0x00000000


	//----- nvinfo : EIATTR_MIN_STACK_SIZE
	.align		4
.L_373:
        /*07d4*/ 	.byte	0x04, 0x12
        /*07d6*/ 	.short	(.L_375 - .L_374)
	.align		4
.L_374:
        /*07d8*/ 	.word	index@(_Z35group_norm_nhwc_bwd_one_pass_kernelI11Fp16IOFp16WLi64ELi26ELi416EEv26Group_norm_nhwc_bwd_params)
        /*07dc*/ 	.word	0x00000000


	//----- nvinfo : EIATTR_MIN_STACK_SIZE
	.align		4
.L_375:
        /*07e0*/ 	.byte	0x04, 0x12
        /*07e2*/ 	.short	(.L_377 - .L_376)
	.align		4
.L_376:
        /*07e4*/ 	.word	index@(_Z35group_norm_nhwc_bwd_one_pass_kernelI11Fp16IOFp16WLi128ELi26ELi416EEv26Group_norm_nhwc_bwd_params)
        /*07e8*/ 	.word	0x00000000


	//----- nvinfo : EIATTR_MIN_STACK_SIZE
	.align		4
.L_377:
        /*07ec*/ 	.byte	0x04, 0x12
        /*07ee*/ 	.short	(.L_379 - .L_378)
	.align		4
.L_378:
        /*07f0*/ 	.word	index@(_Z35group_norm_nhwc_bwd_one_pass_kernelI11Fp16IOFp16WLi256ELi26ELi416EEv26Group_norm_nhwc_bwd_params)
        /*07f4*/ 	.word	0x00000000


	//----- nvinfo : EIATTR_MIN_STACK_SIZE
	.align		4
.L_379:
        /*07f8*/ 	.byte	0x04, 0x12
        /*07fa*/ 	.short	(.L_381 - .L_380)
	.align		4
.L_380:
        /*07fc*/ 	.word	index@(_Z35group_norm_nhwc_bwd_one_pass_kernelI11Fp16IOFp16WLi512ELi26ELi416EEv26Group_norm_nhwc_bwd_params)
        /*0800*/ 	.word	0x00000000


	//----- nvinfo : EIATTR_MIN_STACK_SIZE
	.align		4
.L_381:
        /*0804*/ 	.byte	0x04, 0x12
        /*0806*/ 	.short	(.L_383 - .L_382)
	.align		4
.L_382:
        /*0808*/ 	.word	index@(_Z35group_norm_nhwc_bwd_one_pass_kernelI11Fp32IOFp32WLi64ELi26ELi416EEv26Group_norm_nhwc_bwd_params)
        /*080c*/ 	.word	0x00000000


	//----- nvinfo : EIATTR_MIN_STACK_SIZE
	.align		4
.L_383:
        /*0810*/ 	.byte	0x04, 0x12
        /*0812*/ 	.short	(.L_385 - .L_384)
	.align		4
.L_384:
        /*0814*/ 	.word	index@(_Z35group_norm_nhwc_bwd_one_pass_kernelI11Fp32IOFp32WLi128ELi26ELi416EEv26Group_norm_nhwc_bwd_params)
        /*0818*/ 	.word	0x00000000


	//----- nvinfo : EIATTR_MIN_STACK_SIZE
	.align		4
.L_385:
        /*081c*/ 	.byte	0x04, 0x12
        /*081e*/ 	.short	(.L_387 - .L_386)
	.align		4
.L_386:
        /*0820*/ 	.word	index@(_Z35group_norm_nhwc_bwd_one_pass_kernelI11Fp32IOFp32WLi256ELi26ELi416EEv26Group_norm_nhwc_bwd_params)
        /*0824*/ 	.word	0x00000000


	//----- nvinfo : EIATTR_MIN_STACK_SIZE
	.align		4
.L_387:
        /*0828*/ 	.byte	0x04, 0x12
        /*082a*/ 	.short	(.L_389 - .L_388)
	.align		4
.L_388:
        /*082c*/ 	.word	index@(_Z35group_norm_nhwc_bwd_one_pass_kernelI11Fp32IOFp32WLi512ELi26ELi416EEv26Group_norm_nhwc_bwd_params)
        /*0830*/ 	.word	0x00000000


	//----- nvinfo : EIATTR_MIN_STACK_SIZE
	.align		4
.L_389:
        /*0834*/ 	.byte	0x04, 0x12
        /*0836*/ 	.short	(.L_391 - .L_390)
	.align		4
.L_390:
        /*0838*/ 	.word	index@(_Z35group_norm_nhwc_bwd_one_pass_kernelI11Fp32IOBf16WLi64ELi26ELi416EEv26Group_norm_nhwc_bwd_params)
        /*083c*/ 	.word	0x00000000


	//----- nvinfo : EIATTR_MIN_STACK_SIZE
	.align		4
.L_391:
        /*0840*/ 	.byte	0x04, 0x12
        /*0842*/ 	.short	(.L_393 - .L_392)
	.align		4
.L_392:
        /*0844*/ 	.word	index@(_Z35group_norm_nhwc_bwd_one_pass_kernelI11Fp32IOBf16WLi128ELi26ELi416EEv26Group_norm_nhwc_bwd_params)
        /*0848*/ 	.word	0x00000000


	//----- nvinfo : EIATTR_MIN_STACK_SIZE
	.align		4
.L_393:
        /*084c*/ 	.byte	0x04, 0x12
        /*084e*/ 	.short	(.L_395 - .L_394)
	.align		4
.L_394:
        /*0850*/ 	.word	index@(_Z35group_norm_nhwc_bwd_one_pass_kernelI11Fp32IOBf16WLi256ELi26ELi416EEv26Group_norm_nhwc_bwd_params)
        /*0854*/ 	.word	0x00000000


	//----- nvinfo : EIATTR_MIN_STACK_SIZE
	.align		4
.L_395:
        /*0858*/ 	.byte	0x04, 0x12
        /*085a*/ 	.short	(.L_397 - .L_396)
	.align		4
.L_396:
        /*085c*/ 	.word	index@(_Z35group_norm_nhwc_bwd_one_pass_kernelI11Fp32IOBf16WLi512ELi26ELi416EEv26Group_norm_nhwc_bwd_params)
        /*0860*/ 	.word	0x00000000


	//----- nvinfo : EIATTR_MIN_STACK_SIZE
	.align		4
.L_397:
        /*0864*/ 	.byte	0x04, 0x12
        /*0866*/ 	.short	(.L_399 - .L_398)
	.align		4
.L_398:
        /*0868*/ 	.word	index@(_Z35group_norm_nhwc_bwd_one_pass_kernelI11Fp32IOFp16WLi64ELi26ELi416EEv26Group_norm_nhwc_bwd_params)
        /*086c*/ 	.word	0x00000000


	//----- nvinfo : EIATTR_MIN_STACK_SIZE
	.align		4
.L_399:
        /*0870*/ 	.byte	0x04, 0x12
        /*0872*/ 	.short	(.L_401 - .L_400)
	.align		4
.L_400:
        /*0874*/ 	.word	index@(_Z35group_norm_nhwc_bwd_one_pass_kernelI11Fp32IOFp16WLi128ELi26ELi416EEv26Group_norm_nhwc_bwd_params)
        /*0878*/ 	.word	0x00000000


	//----- nvinfo : EIATTR_MIN_STACK_SIZE
	.align		4
.L_401:
        /*087c*/ 	.byte	0x04, 0x12
        /*087e*/ 	.short	(.L_403 - .L_402)
	.align		4
.L_402:
        /*0880*/ 	.word	index@(_Z35group_norm_nhwc_bwd_one_pass_kernelI11Fp32IOFp16WLi256ELi26ELi416EEv26Group_norm_nhwc_bwd_params)
        /*0884*/ 	.word	0x00000000


	//----- nvinfo : EIATTR_MIN_STACK_SIZE
	.align		4
.L_403:
        /*0888*/ 	.byte	0x04, 0x12
        /*088a*/ 	.short	(.L_405 - .L_404)
	.align		4
.L_404:
        /*088c*/ 	.word	index@(_Z35group_norm_nhwc_bwd_one_pass_kernelI11Fp32IOFp16WLi512ELi26ELi416EEv26Group_norm_nhwc_bwd_params)
        /*0890*/ 	.word	0x00000000


	//----- nvinfo : EIATTR_MIN_STACK_SIZE
	.align		4
.L_405:
        /*0894*/ 	.byte	0x04, 0x12
        /*0896*/ 	.short	(.L_407 - .L_406)
	.align		4
.L_406:
        /*0898*/ 	.word	index@(_Z35group_norm_nhwc_fwd_one_pass_kernelI11Bf16IOFp32WLi64ELi26ELi416EEv26Group_norm_nhwc_fwd_params)
        /*089c*/ 	.word	0x00000000


	//----- nvinfo : EIATTR_MIN_STACK_SIZE
	.align		4
.L_407:
        /*08a0*/ 	.byte	0x04, 0x12
        /*08a2*/ 	.short	(.L_409 - .L_408)
	.align		4
.L_408:
        /*08a4*/ 	.word	index@(_Z35group_norm_nhwc_fwd_one_pass_kernelI11Bf16IOFp32WLi128ELi26ELi416EEv26Group_norm_nhwc_fwd_params)
        /*08a8*/ 	.word	0x00000000


	//----- nvinfo : EIATTR_MIN_STACK_SIZE
	.align		4
.L_409:
        /*08ac*/ 	.byte	0x04, 0x12
        /*08ae*/ 	.short	(.L_411 - .L_410)
	.align		4
.L_410:
        /*08b0*/ 	.word	index@(_Z35group_norm_nhwc_fwd_one_pass_kernelI11Bf16IOFp32WLi256ELi26ELi416EEv26Group_norm_nhwc_fwd_params)
        /*08b4*/ 	.word	0x00000000


	//----- nvinfo : EIATTR_MIN_STACK_SIZE
	.align		4
.L_411:
        /*08b8*/ 	.byte	0x04, 0x12
        /*08ba*/ 	.short	(.L_413 - .L_412)
	.align		4
.L_412:
        /*08bc*/ 	.word	index@(_Z35group_norm_nhwc_fwd_one_pass_kernelI11Bf16IOFp32WLi512ELi26ELi416EEv26Group_norm_nhwc_fwd_params)
        /*08c0*/ 	.word	0x00000000


	//----- nvinfo : EIATTR_MIN_STACK_SIZE
	.align		4
.L_413:
        /*08c4*/ 	.byte	0x04, 0x12
        /*08c6*/ 	.short	(.L_415 - .L_414)
	.align		4
.L_414:
        /*08c8*/ 	.word	index@(_Z35group_norm_nhwc_fwd_one_pass_kernelI11Bf16IOBf16WLi64ELi26ELi416EEv26Group_norm_nhwc_fwd_params)
        /*08cc*/ 	.word	0x00000000


	//----- nvinfo : EIATTR_MIN_STACK_SIZE
	.align		4
.L_415:
        /*08d0*/ 	.byte	0x04, 0x12
        /*08d2*/ 	.short	(.L_417 - .L_416)
	.align		4
.L_416:
        /*08d4*/ 	.word	index@(_Z35group_norm_nhwc_fwd_one_pass_kernelI11Bf16IOBf16WLi128ELi26ELi416EEv26Group_norm_nhwc_fwd_params)
        /*08d8*/ 	.word	0x00000000


	//----- nvinfo : EIATTR_MIN_STACK_SIZE
	.align		4
.L_417:
        /*08dc*/ 	.byte	0x04, 0x12
        /*08de*/ 	.short	(.L_419 - .L_418)
	.align		4
.L_418:
        /*08e0*/ 	.word	index@(_Z35group_norm_nhwc_fwd_one_pass_kernelI11Bf16IOBf16WLi256ELi26ELi416EEv26Group_norm_nhwc_fwd_params)
        /*08e4*/ 	.word	0x00000000


	//----- nvinfo : EIATTR_MIN_STACK_SIZE
	.align		4
.L_419:
        /*08e8*/ 	.byte	0x04, 0x12
        /*08ea*/ 	.short	(.L_421 - .L_420)
	.align		4
.L_420:
        /*08ec*/ 	.word	index@(_Z35group_norm_nhwc_fwd_one_pass_kernelI11Bf16IOBf16WLi512ELi26ELi416EEv26Group_norm_nhwc_fwd_params)
        /*08f0*/ 	.word	0x00000000


	//----- nvinfo : EIATTR_MIN_STACK_SIZE
	.align		4
.L_421:
        /*08f4*/ 	.byte	0x04, 0x12
        /*08f6*/ 	.short	(.L_423 - .L_422)
	.align		4
.L_422:
        /*08f8*/ 	.word	index@(_Z35group_norm_nhwc_fwd_one_pass_kernelI11Bf16IOFp16WLi64ELi26ELi416EEv26Group_norm_nhwc_fwd_params)
        /*08fc*/ 	.word	0x00000000


	//----- nvinfo : EIATTR_MIN_STACK_SIZE
	.align		4
.L_423:
        /*0900*/ 	.byte	0x04, 0x12
        /*0902*/ 	.short	(.L_425 - .L_424)
	.align		4
.L_424:
        /*0904*/ 	.word	index@(_Z35group_norm_nhwc_fwd_one_pass_kernelI11Bf16IOFp16WLi128ELi26ELi416EEv26Group_norm_nhwc_fwd_params)
        /*0908*/ 	.word	0x00000000


	//----- nvinfo : EIATTR_MIN_STACK_SIZE
	.align		4
.L_425:
        /*090c*/ 	.byte	0x04, 0x12
        /*090e*/ 	.short	(.L_427 - .L_426)
	.align		4
.L_426:
        /*0910*/ 	.word	index@(_Z35group_norm_nhwc_fwd_one_pass_kernelI11Bf16IOFp16WLi256ELi26ELi416EEv26Group_norm_nhwc_fwd_params)
        /*0914*/ 	.word	0x00000000


	//----- nvinfo : EIATTR_MIN_STACK_SIZE
	.align		4
.L_427:
        /*0918*/ 	.byte	0x04, 0x12
        /*091a*/ 	.short	(.L_429 - .L_428)
	.align		4
.L_428:
        /*091c*/ 	.word	index@(_Z35group_norm_nhwc_fwd_one_pass_kernelI11Bf16IOFp16WLi512ELi26ELi416EEv26Group_norm_nhwc_fwd_params)
        /*0920*/ 	.word	0x00000000


	//----- nvinfo : EIATTR_MIN_STACK_SIZE
	.align		4
.L_429:
        /*0924*/ 	.byte	0x04, 0x12
        /*0926*/ 	.short	(.L_431 - .L_430)
	.align		4
.L_430:
        /*0928*/ 	.word	index@(_Z35group_norm_nhwc_fwd_one_pass_kernelI11Fp16IOFp32WLi64ELi26ELi416EEv26Group_norm_nhwc_fwd_params)
        /*092c*/ 	.word	0x00000000


	//----- nvinfo : EIATTR_MIN_STACK_SIZE
	.align		4
.L_431:
        /*0930*/ 	.byte	0x04, 0x12
        /*0932*/ 	.short	(.L_433 - .L_432)
	.align		4
.L_432:
        /*0934*/ 	.word	index@(_Z35group_norm_nhwc_fwd_one_pass_kernelI11Fp16IOFp32WLi128ELi26ELi416EEv26Group_norm_nhwc_fwd_params)
        /*0938*/ 	.word	0x00000000


	//----- nvinfo : EIATTR_MIN_STACK_SIZE
	.align		4
.L_433:
        /*093c*/ 	.byte	0x04, 0x12
        /*093e*/ 	.short	(.L_435 - .L_434)
	.align		4
.L_434:
        /*0940*/ 	.word	index@(_Z35group_norm_nhwc_fwd_one_pass_kernelI11Fp16IOFp32WLi256ELi26ELi416EEv26Group_norm_nhwc_fwd_params)
        /*0944*/ 	.word	0x00000000


	//----- nvinfo : EIATTR_MIN_STACK_SIZE
	.align		4
.L_435:
        /*0948*/ 	.byte	0x04, 0x12
        /*094a*/ 	.short	(.L_437 - .L_436)
	.align		4
.L_436:
        /*094c*/ 	.word	index@(_Z35group_norm_nhwc_fwd_one_pass_kernelI11Fp16IOFp32WLi512ELi26ELi416EEv26Group_norm_nhwc_fwd_params)
        /*0950*/ 	.word	0x00000000


	//----- nvinfo : EIATTR_MIN_STACK_SIZE
	.align		4
.L_437:
        /*0954*/ 	.byte	0x04, 0x12
        /*0956*/ 	.short	(.L_439 - .L_438)
	.align		4
.L_438:
        /*0958*/ 	.word	index@(_Z35group_norm_nhwc_fwd_one_pass_kernelI11Fp16IOBf16WLi64ELi26ELi416EEv26Group_norm_nhwc_fwd_params)
        /*095c*/ 	.word	0x00000000


	//----- nvinfo : EIATTR_MIN_STACK_SIZE
	.align		4
.L_439:
        /*0960*/ 	.byte	0x04, 0x12
        /*0962*/ 	.short	(.L_441 - .L_440)
	.align		4
.L_440:
        /*0964*/ 	.word	index@(_Z35group_norm_nhwc_fwd_one_pass_kernelI11Fp16IOBf16WLi128ELi26ELi416EEv26Group_norm_nhwc_fwd_params)
        /*0968*/ 	.word	0x00000000


	//----- nvinfo : EIATTR_MIN_STACK_SIZE
	.align		4
.L_441:
        /*096c*/ 	.byte	0x04, 0x12
        /*096e*/ 	.short	(.L_443 - .L_442)
	.align		4
.L_442:
        /*0970*/ 	.word	index@(_Z35group_norm_nhwc_fwd_one_pass_kernelI11Fp16IOBf16WLi256ELi26ELi416EEv26Group_norm_nhwc_fwd_params)
        /*0974*/ 	.word	0x00000000


	//----- nvinfo : EIATTR_MIN_STACK_SIZE
	.align		4
.L_443:
        /*0978*/ 	.byte	0x04, 0x12
        /*097a*/ 	.short	(.L_445 - .L_444)
	.align		4
.L_444:
        /*097c*/ 	.word	index@(_Z35group_norm_nhwc_fwd_one_pass_kernelI11Fp16IOBf16WLi512ELi26ELi416EEv26Group_norm_nhwc_fwd_params)
        /*0980*/ 	.word	0x00000000


	//----- nvinfo : EIATTR_MIN_STACK_SIZE
	.align		4
.L_445:
        /*0984*/ 	.byte	0x04, 0x12
        /*0986*/ 	.short	(.L_447 - .L_446)
	.align		4
.L_446:
        /*0988*/ 	.word	index@(_Z35group_norm_nhwc_fwd_one_pass_kernelI11Fp16IOFp16WLi64ELi26ELi416EEv26Group_norm_nhwc_fwd_params)
        /*098c*/ 	.word	0x00000000


	//----- nvinfo : EIATTR_MIN_STACK_SIZE
	.align		4
.L_447:
        /*0990*/ 	.byte	0x04, 0x12
        /*0992*/ 	.short	(.L_449 - .L_448)
	.align		4
.L_448:
        /*0994*/ 	.word	index@(_Z35group_norm_nhwc_fwd_one_pass_kernelI11Fp16IOFp16WLi128ELi26ELi416EEv26Group_norm_nhwc_fwd_params)
        /*0998*/ 	.word	0x00000000


	//----- nvinfo : EIATTR_MIN_STACK_SIZE
	.align		4
.L_449:
        /*099c*/ 	.byte	0x04, 0x12
        /*099e*/ 	.short	(.L_451 - .L_450)
	.align		4
.L_450:
        /*09a0*/ 	.word	index@(_Z35group_norm_nhwc_fwd_one_pass_kernelI11Fp16IOFp16WLi256ELi26ELi416EEv26Group_norm_nhwc_fwd_params)
        /*09a4*/ 	.word	0x00000000


	//----- nvinfo : EIATTR_MIN_STACK_SIZE
	.align		4
.L_451:
        /*09a8*/ 	.byte	0x04, 0x12
        /*09aa*/ 	.short	(.L_453 - .L_452)
	.align		4
.L_452:
        /*09ac*/ 	.word	index@(_Z35group_norm_nhwc_fwd_one_pass_kernelI11Fp16IOFp16WLi512ELi26ELi416EEv26Group_norm_nhwc_fwd_params)
        /*09b0*/ 	.word	0x00000000


	//----- nvinfo : EIATTR_MIN_STACK_SIZE
	.align		4
.L_453:
        /*09b4*/ 	.byte	0x04, 0x12
        /*09b6*/ 	.short	(.L_455 - .L_454)
	.align		4
.L_454:
        /*09b8*/ 	.word	index@(_Z35group_norm_nhwc_fwd_one_pass_kernelI11Fp32IOFp32WLi64ELi26ELi416EEv26Group_norm_nhwc_fwd_params)
        /*09bc*/ 	.word	0x00000000


	//----- nvinfo : EIATTR_MIN_STACK_SIZE
	.align		4
.L_455:
        /*09c0*/ 	.byte	0x04, 0x12
        /*09c2*/ 	.short	(.L_457 - .L_456)
	.align		4
.L_456:
        /*09c4*/ 	.word	index@(_Z35group_norm_nhwc_fwd_one_pass_kernelI11Fp32IOFp32WLi128ELi26ELi416EEv26Group_norm_nhwc_fwd_params)
        /*09c8*/ 	.word	0x00000000


	//----- nvinfo : EIATTR_MIN_STACK_SIZE
	.align		4
.L_457:
        /*09cc*/ 	.byte	0x04, 0x12
        /*09ce*/ 	.short	(.L_459 - .L_458)
	.align		4
.L_458:
        /*09d0*/ 	.word	index@(_Z35group_norm_nhwc_fwd_one_pass_kernelI11Fp32IOFp32WLi256ELi26ELi416EEv26Group_norm_nhwc_fwd_params)
        /*09d4*/ 	.word	0x00000000


	//----- nvinfo : EIATTR_MIN_STACK_SIZE
	.align		4
.L_459:
        /*09d8*/ 	.byte	0x04, 0x12
        /*09da*/ 	.short	(.L_461 - .L_460)
	.align		4
.L_460:
        /*09dc*/ 	.word	index@(_Z35group_norm_nhwc_fwd_one_pass_kernelI11Fp32IOFp32WLi512ELi26ELi416EEv26Group_norm_nhwc_fwd_params)
        /*09e0*/ 	.word	0x00000000


	//----- nvinfo : EIATTR_MIN_STACK_SIZE
	.align		4
.L_461:
        /*09e4*/ 	.byte	0x04, 0x12
        /*09e6*/ 	.short	(.L_463 - .L_462)
	.align		4
.L_462:
        /*09e8*/ 	.word	index@(_Z35group_norm_nhwc_fwd_one_pass_kernelI11Fp32IOBf16WLi64ELi26ELi416EEv26Group_norm_nhwc_fwd_params)
        /*09ec*/ 	.word	0x00000000


	//----- nvinfo : EIATTR_MIN_STACK_SIZE
	.align		4
.L_463:
        /*09f0*/ 	.byte	0x04, 0x12
        /*09f2*/ 	.short	(.L_465 - .L_464)
	.align		4
.L_464:
        /*09f4*/ 	.word	index@(_Z35group_norm_nhwc_fwd_one_pass_kernelI11Fp32IOBf16WLi128ELi26ELi416EEv26Group_norm_nhwc_fwd_params)
        /*09f8*/ 	.word	0x00000000


	//----- nvinfo : EIATTR_MIN_STACK_SIZE
	.align		4
.L_465:
        /*09fc*/ 	.byte	0x04, 0x12
        /*09fe*/ 	.short	(.L_467 - .L_466)
	.align		4
.L_466:
        /*0a00*/ 	.word	index@(_Z35group_norm_nhwc_fwd_one_pass_kernelI11Fp32IOBf16WLi256ELi26ELi416EEv26Group_norm_nhwc_fwd_params)
        /*0a04*/ 	.word	0x00000000


	//----- nvinfo : EIATTR_MIN_STACK_SIZE
	.align		4
.L_467:
        /*0a08*/ 	.byte	0x04, 0x12
        /*0a0a*/ 	.short	(.L_469 - .L_468)
	.align		4
.L_468:
        /*0a0c*/ 	.word	index@(_Z35group_norm_nhwc_fwd_one_pass_kernelI11Fp32IOBf16WLi512ELi26ELi416EEv26Group_norm_nhwc_fwd_params)
        /*0a10*/ 	.word	0x00000000


	//----- nvinfo : EIATTR_MIN_STACK_SIZE
	.align		4
.L_469:
        /*0a14*/ 	.byte	0x04, 0x12
        /*0a16*/ 	.short	(.L_471 - .L_470)
	.align		4
.L_470:
        /*0a18*/ 	.word	index@(_Z35group_norm_nhwc_fwd_one_pass_kernelI11Fp32IOFp16WLi64ELi26ELi416EEv26Group_norm_nhwc_fwd_params)
        /*0a1c*/ 	.word	0x00000000


	//----- nvinfo : EIATTR_MIN_STACK_SIZE
	.align		4
.L_471:
        /*0a20*/ 	.byte	0x04, 0x12
        /*0a22*/ 	.short	(.L_473 - .L_472)
	.align		4
.L_472:
        /*0a24*/ 	.word	index@(_Z35group_norm_nhwc_fwd_one_pass_kernelI11Fp32IOFp16WLi128ELi26ELi416EEv26Group_norm_nhwc_fwd_params)
        /*0a28*/ 	.word	0x00000000


	//----- nvinfo : EIATTR_MIN_STACK_SIZE
	.align		4
.L_473:
        /*0a2c*/ 	.byte	0x04, 0x12
        /*0a2e*/ 	.short	(.L_475 - .L_474)
	.align		4
.L_474:
        /*0a30*/ 	.word	index@(_Z35group_norm_nhwc_fwd_one_pass_kernelI11Fp32IOFp16WLi256ELi26ELi416EEv26Group_norm_nhwc_fwd_params)
        /*0a34*/ 	.word	0x00000000


	//----- nvinfo : EIATTR_MIN_STACK_SIZE
	.align		4
.L_475:
        /*0a38*/ 	.byte	0x04, 0x12
        /*0a3a*/ 	.short	(.L_477 - .L_476)
	.align		4
.L_476:
        /*0a3c*/ 	.word	index@(_Z35group_norm_nhwc_fwd_one_pass_kernelI11Fp32IOFp16WLi512ELi26ELi416EEv26Group_norm_nhwc_fwd_params)
        /*0a40*/ 	.word	0x00000000
.L_477:


//--------------------- .nv.compat                --------------------------
	.section	.nv.compat,"",@"SHT_CUDA_COMPAT_INFO"
	.align	4
        /*0000*/ 	.byte	0x02, 0x09, 0x00, 0x00, 0x02, 0x02, 0x01, 0x00, 0x02, 0x05, 0x05, 0x00, 0x03, 0x07, 0x01, 0x01
        /*0010*/ 	.byte	0x02, 0x03, 0x00, 0x00, 0x02, 0x06, 0x01, 0x00, 0x04, 0x0b, 0x08, 0x00, 0x00, 0x00, 0x00, 0x00
        /*0020*/ 	.byte	0x00, 0x00, 0x00, 0x00


//--------------------- .nv.info._ZN3cub17CUB_300001_SM_9006detail11EmptyKernelIvEEvv --------------------------
	.section	.nv.info._ZN3cub17CUB_300001_SM_9006detail11EmptyKernelIvEEvv,"",@"SHT_CUDA_INFO"
	.sectionflags	@""
	.align	4


	//----- nvinfo : EIATTR_CUDA_API_VERSION
	.align		4
        /*0000*/ 	.byte	0x04, 0x37
        /*0002*/ 	.short	(.L_479 - .L_478)
.L_478:
        /*0004*/ 	.word	0x00000082


	//----- nvinfo : EIATTR_SPARSE_MMA_MASK
	.align		4
.L_479:
        /*0008*/ 	.byte	0x03, 0x50
        /*000a*/ 	.short	0x0000


	//----- nvinfo : EIATTR_MAXREG_COUNT
	.align		4
        /*000c*/ 	.byte	0x03, 0x1b
        /*000e*/ 	.short	0x00ff


	//----- nvinfo : EIATTR_MERCURY_ISA_VERSION
	.align		4
        /*0010*/ 	.byte	0x03, 0x5f
        /*0012*/ 	.short	0x0101


	//----- nvinfo : EIATTR_EXIT_INSTR_OFFSETS
	.align		4
        /*0014*/ 	.byte	0x04, 0x1c
        /*0016*/ 	.short	(.L_481 - .L_480)


	//   ....[0]....
.L_480:
        /*0018*/ 	.word	0x00000010


	//----- nvinfo : EIATTR_SW_WAR
	.align		4
.L_481:
        /*001c*/ 	.byte	0x04, 0x36
        /*001e*/ 	.short	(.L_483 - .L_482)
.L_482:
        /*0020*/ 	.word	0x00000008
.L_483:


//--------------------- .nv.info._Z35group_norm_nhwc_bwd_one_pass_kernelI11Bf16IOFp32WLi64ELi26ELi416EEv26Group_norm_nhwc_bwd_params --------------------------
	.section	.nv.info._Z35group_norm_nhwc_bwd_one_pass_kernelI11Bf16IOFp32WLi64ELi26ELi416EEv26Group_norm_nhwc_bwd_params,"",@"SHT_CUDA_INFO"
	.sectionflags	@""
	.align	4


	//----- nvinfo : EIATTR_CUDA_API_VERSION
	.align		4
        /*0000*/ 	.byte	0x04, 0x37
        /*0002*/ 	.short	(.L_485 - .L_484)
.L_484:
        /*0004*/ 	.word	0x00000082


	//----- nvinfo : EIATTR_KPARAM_INFO
	.align		4
.L_485:
        /*0008*/ 	.byte	0x04, 0x17
        /*000a*/ 	.short	(.L_487 - .L_486)
.L_486:
        /*000c*/ 	.word	0x00000000
        /*0010*/ 	.short	0x0000
        /*0012*/ 	.short	0x0000
        /*0014*/ 	.byte	0x00, 0xf0, 0xe1, 0x02


	//----- nvinfo : EIATTR_SPARSE_MMA_MASK
	.align		4
.L_487:
        /*0018*/ 	.byte	0x03, 0x50
        /*001a*/ 	.short	0x0000


	//----- nvinfo : EIATTR_MAXREG_COUNT
	.align		4
        /*001c*/ 	.byte	0x03, 0x1b
        /*001e*/ 	.short	0x0080


	//----- nvinfo : EIATTR_NUM_BARRIERS
	.align		4
        /*0020*/ 	.byte	0x02, 0x4c
        /*0022*/ 	.byte	0x01
	.zero		1


	//----- nvinfo : EIATTR_MERCURY_ISA_VERSION
	.align		4
        /*0024*/ 	.byte	0x03, 0x5f
        /*0026*/ 	.short	0x0101


	//----- nvinfo : EIATTR_INT_WARP_WIDE_INSTR_OFFSETS
	.align		4
        /*0028*/ 	.byte	0x04, 0x31
        /*002a*/ 	.short	(.L_489 - .L_488)


	//   ....[0]....
.L_488:
        /*002c*/ 	.word	0x00001fd0


	//   ....[1]....
        /*0030*/ 	.word	0x00003960


	//----- nvinfo : EIATTR_COOP_GROUP_MASK_REGIDS
	.align		4
.L_489:
        /*0034*/ 	.byte	0x04, 0x29
        /*0036*/ 	.short	(.L_491 - .L_490)


	//   ....[0]....
.L_490:
        /*0038*/ 	.word	0xffffffff


	//   ....[1]....
        /*003c*/ 	.word	0xffffffff


	//   ....[2]....
        /*0040*/ 	.word	0xffffffff


	//   ....[3]....
        /*0044*/ 	.word	0xffffffff


	//   ....[4]....
        /*0048*/ 	.word	0xffffffff


	//   ....[5]....
        /*004c*/ 	.word	0xffffffff


	//   ....[6]....
        /*0050*/ 	.word	0xffffffff


	//   ....[7]....
        /*0054*/ 	.word	0xffffffff


	//   ....[8]....
        /*0058*/ 	.word	0xffffffff


	//   ....[9]....
        /*005c*/ 	.word	0xffffffff


	//----- nvinfo : EIATTR_COOP_GROUP_INSTR_OFFSETS
	.align		4
.L_491:
        /*0060*/ 	.byte	0x04, 0x28
        /*0062*/ 	.short	(.L_493 - .L_492)


	//   ....[0]....
.L_492:
        /*0064*/ 	.word	0x00000f00


	//   ....[1]....
        /*0068*/ 	.word	0x00000f40


	//   ....[2]....
        /*006c*/ 	.word	0x00000f90


	//   ....[3]....
        /*0070*/ 	.word	0x00000fb0


	//   ....[4]....
        /*0074*/ 	.word	0x00000fe0


	//   ....[5]....
        /*0078*/ 	.word	0x00001000


	//   ....[6]....
        /*007c*/ 	.word	0x00001030


	//   ....[7]....
        /*0080*/ 	.word	0x00001050


	//   ....[8]....
        /*0084*/ 	.word	0x00001080


	//   ....[9]....
        /*0088*/ 	.word	0x000010a0


	//----- nvinfo : EIATTR_EXIT_INSTR_OFFSETS
	.align		4
.L_493:
        /*008c*/ 	.byte	0x04, 0x1c
        /*008e*/ 	.short	(.L_495 - .L_494)


	//   ....[0]....
.L_494:
        /*0090*/ 	.word	0x00003a50


	//   ....[1]....
        /*0094*/ 	.word	0x00003b90


	//   ....[2]....
        /*0098*/ 	.word	0x00003dd0


	//----- nvinfo : EIATTR_MAX_THREADS
	.align		4
.L_495:
        /*009c*/ 	.byte	0x04, 0x05
        /*009e*/ 	.short	(.L_497 - .L_496)
.L_496:
        /*00a0*/ 	.word	0x000001a0
        /*00a4*/ 	.word	0x00000001
        /*00a8*/ 	.word	0x00000001


	//----- nvinfo : EIATTR_CRS_STACK_SIZE
	.align		4
.L_497:
        /*00ac*/ 	.byte	0x04, 0x1e
        /*00ae*/ 	.short	(.L_499 - .L_498)
.L_498:
        /*00b0*/ 	.word	0x00000000


	//----- nvinfo : EIATTR_CBANK_PARAM_SIZE
	.align		4
.L_499:
        /*00b4*/ 	.byte	0x03, 0x19
        /*00b6*/ 	.short	0x00b8


	//----- nvinfo : EIATTR_PARAM_CBANK
	.align		4
        /*00b8*/ 	.byte	0x04, 0x0a
        /*00ba*/ 	.short	(.L_501 - .L_500)
	.align		4
.L_500:
        /*00bc*/ 	.word	index@(.nv.constant0._Z35group_norm_nhwc_bwd_one_pass_kernelI11Bf16IOFp32WLi64ELi26ELi416EEv26Group_norm_nhwc_bwd_params)
        /*00c0*/ 	.short	0x0210
        /*00c2*/ 	.short	0x00b8


	//----- nvinfo : EIATTR_SW_WAR
	.align		4
.L_501:
        /*00c4*/ 	.byte	0x04, 0x36
        /*00c6*/ 	.short	(.L_503 - .L_502)
.L_502:
        /*00c8*/ 	.word	0x00000008
.L_503:


//--------------------- .nv.info._Z35group_norm_nhwc_bwd_one_pass_kernelI11Bf16IOFp32WLi128ELi26ELi416EEv26Group_norm_nhwc_bwd_params --------------------------
	.section	.nv.info._Z35group_norm_nhwc_bwd_one_pass_kernelI11Bf16IOFp32WLi128ELi26ELi416EEv26Group_norm_nhwc_bwd_params,"",@"SHT_CUDA_INFO"
	.sectionflags	@""
	.align	4


	//----- nvinfo : EIATTR_CUDA_API_VERSION
	.align		4
        /*0000*/ 	.byte	0x04, 0x37
        /*0002*/ 	.short	(.L_505 - .L_504)
.L_504:
        /*0004*/ 	.word	0x00000082


	//----- nvinfo : EIATTR_KPARAM_INFO
	.align		4
.L_505:
        /*0008*/ 	.byte	0x04, 0x17
        /*000a*/ 	.short	(.L_507 - .L_506)
.L_506:
        /*000c*/ 	.word	0x00000000
        /*0010*/ 	.short	0x0000
        /*0012*/ 	.short	0x0000
        /*0014*/ 	.byte	0x00, 0xf0, 0xe1, 0x02


	//----- nvinfo : EIATTR_SPARSE_MMA_MASK
	.align		4
.L_507:
        /*0018*/ 	.byte	0x03, 0x50
        /*001a*/ 	.short	0x0000


	//----- nvinfo : EIATTR_MAXREG_COUNT
	.align		4
        /*001c*/ 	.byte	0x03, 0x1b
        /*001e*/ 	.short	0x0080


	//----- nvinfo : EIATTR_NUM_BARRIERS
	.align		4
        /*0020*/ 	.byte	0x02, 0x4c
        /*0022*/ 	.byte	0x01
	.zero		1


	//----- nvinfo : EIATTR_MERCURY_ISA_VERSION
	.align		4
        /*0024*/ 	.byte	0x03, 0x5f
        /*0026*/ 	.short	0x0101


	//----- nvinfo : EIATTR_INT_WARP_WIDE_INSTR_OFFSETS
	.align		4
        /*0028*/ 	.byte	0x04, 0x31
        /*002a*/ 	.short	(.L_509 - .L_508)


	//   ....[0]....
.L_508:
        /*002c*/ 	.word	0x00002870


	//   ....[1]....
        /*0030*/ 	.word	0x00004850


	//----- nvinfo : EIATTR_COOP_GROUP_MASK_REGIDS
	.align		4
.L_509:
        /*0034*/ 	.byte	0x04, 0x29
        /*0036*/ 	.short	(.L_511 - .L_510)


	//   ....[0]....
.L_510:
        /*0038*/ 	.word	0xffffffff


	//   ....[1]....
        /*003c*/ 	.word	0xffffffff


	//   ....[2]....
        /*0040*/ 	.word	0xffffffff


	//   ....[3]....
        /*0044*/ 	.word	0xffffffff


	//   ....[4]....
        /*0048*/ 	.word	0xffffffff


	//   ....[5]....
        /*004c*/ 	.word	0xffffffff


	//   ....[6]....
        /*0050*/ 	.word	0xffffffff


	//   ....[7]....
        /*0054*/ 	.word	0xffffffff


	//   ....[8]....
        /*0058*/ 	.word	0xffffffff


	//   ....[9]....
        /*005c*/ 	.word	0xffffffff


	//----- nvinfo : EIATTR_COOP_GROUP_INSTR_OFFSETS
	.align		4
.L_511:
        /*0060*/ 	.byte	0x04, 0x28
        /*0062*/ 	.short	(.L_513 - .L_512)


	//   ....[0]....
.L_512:
        /*0064*/ 	.word	0x00001720


	//   ....[1]....
        /*0068*/ 	.word	0x00001760


	//   ....[2]....
        /*006c*/ 	.word	0x00001820


	//   ....[3]....
        /*0070*/ 	.word	0x00001840


	//   ....[4]....
        /*0074*/ 	.word	0x00001870


	//   ....[5]....
        /*0078*/ 	.word	0x00001890


	//   ....[6]....
        /*007c*/ 	.word	0x000018c0


	//   ....[7]....
        /*0080*/ 	.word	0x000018e0


	//   ....[8]....
        /*0084*/ 	.word	0x00001910


	//   ....[9]....
        /*0088*/ 	.word	0x00001930


	//----- nvinfo : EIATTR_EXIT_INSTR_OFFSETS
	.align		4
.L_513:
        /*008c*/ 	.byte	0x04, 0x1c
        /*008e*/ 	.short	(.L_515 - .L_514)


	//   ....[0]....
.L_514:
        /*0090*/ 	.word	0x000048e0


	//   ....[1]....
        /*0094*/ 	.word	0x00004a20


	//   ....[2]....
        /*0098*/ 	.word	0x00004c60


	//----- nvinfo : EIATTR_MAX_THREADS
	.align		4
.L_515:
        /*009c*/ 	.byte	0x04, 0x05
        /*009e*/ 	.short	(.L_517 - .L_516)
.L_516:
        /*00a0*/ 	.word	0x000001a0
        /*00a4*/ 	.word	0x00000001
        /*00a8*/ 	.word	0x00000001


	//----- nvinfo : EIATTR_CRS_STACK_SIZE
	.align		4
.L_517:
        /*00ac*/ 	.byte	0x04, 0x1e
        /*00ae*/ 	.short	(.L_519 - .L_518)
.L_518:
        /*00b0*/ 	.word	0x00000000


	//----- nvinfo : EIATTR_CBANK_PARAM_SIZE
	.align		4
.L_519:
        /*00b4*/ 	.byte	0x03, 0x19
        /*00b6*/ 	.short	0x00b8


	//----- nvinfo : EIATTR_PARAM_CBANK
	.align		4
        /*00b8*/ 	.byte	0x04, 0x0a
        /*00ba*/ 	.short	(.L_521 - .L_520)
	.align		4
.L_520:
        /*00bc*/ 	.word	index@(.nv.constant0._Z35group_norm_nhwc_bwd_one_pass_kernelI11Bf16IOFp32WLi128ELi26ELi416EEv26Group_norm_nhwc_bwd_params)
        /*00c0*/ 	.short	0x0210
        /*00c2*/ 	.short	0x00b8


	//----- nvinfo : EIATTR_SW_WAR
	.align		4
.L_521:
        /*00c4*/ 	.byte	0x04, 0x36
        /*00c6*/ 	.short	(.L_523 - .L_522)
.L_522:
        /*00c8*/ 	.word	0x00000008
.L_523:


//--------------------- .nv.info._Z35group_norm_nhwc_bwd_one_pass_kernelI11Bf16IOFp32WLi256ELi26ELi416EEv26Group_norm_nhwc_bwd_params --------------------------
	.section	.nv.info._Z35group_norm_nhwc_bwd_one_pass_kernelI11Bf16IOFp32WLi256ELi26ELi416EEv26Group_norm_nhwc_bwd_params,"",@"SHT_CUDA_INFO"
	.sectionflags	@""
	.align	4


	//----- nvinfo : EIATTR_CUDA_API_VERSION
	.align		4
        /*0000*/ 	.byte	0x04, 0x37
        /*0002*/ 	.short	(.L_525 - .L_524)
.L_524:
        /*0004*/ 	.word	0x00000082


	//----- nvinfo : EIATTR_KPARAM_INFO
	.align		4
.L_525:
        /*0008*/ 	.byte	0x04, 0x17
        /*000a*/ 	.short	(.L_527 - .L_526)
.L_526:
        /*000c*/ 	.word	0x00000000
        /*0010*/ 	.short	0x0000
        /*0012*/ 	.short	0x0000
        /*0014*/ 	.byte	0x00, 0xf0, 0xe1, 0x02


	//----- nvinfo : EIATTR_SPARSE_MMA_MASK
	.align		4
.L_527:
        /*0018*/ 	.byte	0x03, 0x50
        /*001a*/ 	.short	0x0000


	//----- nvinfo : EIATTR_MAXREG_COUNT
	.align		4
        /*001c*/ 	.byte	0x03, 0x1b
        /*001e*/ 	.short	0x0080


	//----- nvinfo : EIATTR_NUM_BARRIERS
	.align		4
        /*0020*/ 	.byte	0x02, 0x4c
        /*0022*/ 	.byte	0x01
	.zero		1


	//----- nvinfo : EIATTR_MERCURY_ISA_VERSION
	.align		4
        /*0024*/ 	.byte	0x03, 0x5f
        /*0026*/ 	.short	0x0101


	//----- nvinfo : EIATTR_INT_WARP_WIDE_INSTR_OFFSETS
	.align		4
        /*0028*/ 	.byte	0x04, 0x31
        /*002a*/ 	.short	(.L_529 - .L_528)


	//   ....[0]....
.L_528:
        /*002c*/ 	.word	0x000038b0


	//   ....[1]....
        /*0030*/ 	.word	0x00006700


	//----- nvinfo : EIATTR_COOP_GROUP_MASK_REGIDS
	.align		4
.L_529:
        /*0034*/ 	.byte	0x04, 0x29
        /*0036*/ 	.short	(.L_531 - .L_530)


	//   ....[0]....
.L_530:
        /*0038*/ 	.word	0xffffffff


	//   ....[1]....
        /*003c*/ 	.word	0xffffffff


	//   ....[2]....
        /*0040*/ 	.word	0xffffffff


	//   ....[3]....
        /*0044*/ 	.word	0xffffffff


	//   ....[4]....
        /*0048*/ 	.word	0xffffffff


	//   ....[5]....
        /*004c*/ 	.word	0xffffffff


	//   ....[6]....
        /*0050*/ 	.word	0xffffffff


	//   ....[7]....
        /*0054*/ 	.word	0xffffffff


	//   ....[8]....
        /*0058*/ 	.word	0xffffffff


	//   ....[9]....
        /*005c*/ 	.word	0xffffffff


	//----- nvinfo : EIATTR_COOP_GROUP_INSTR_OFFSETS
	.align		4
.L_531:
        /*0060*/ 	.byte	0x04, 0x28
        /*0062*/ 	.short	(.L_533 - .L_532)


	//   ....[0]....
.L_532:
        /*0064*/ 	.word	0x00002690


	//   ....[1]....
        /*0068*/ 	.word	0x000026d0


	//   ....[2]....
        /*006c*/ 	.word	0x00002840


	//   ....[3]....
        /*0070*/ 	.word	0x00002860


	//   ....[4]....
        /*0074*/ 	.word	0x000028a0


	//   ....[5]....
        /*0078*/ 	.word	0x000028c0


	//   ....[6]....
        /*007c*/ 	.word	0x000028f0


	//   ....[7]....
        /*0080*/ 	.word	0x00002910


	//   ....[8]....
        /*0084*/ 	.word	0x00002940


	//   ....[9]....
        /*0088*/ 	.word	0x00002960


	//----- nvinfo : EIATTR_EXIT_INSTR_OFFSETS
	.align		4
.L_533:
        /*008c*/ 	.byte	0x04, 0x1c
        /*008e*/ 	.short	(.L_535 - .L_534)


	//   ....[0]....
.L_534:
        /*0090*/ 	.word	0x00006790


	//   ....[1]....
        /*0094*/ 	.word	0x000068d0


	//   ....[2]....
        /*0098*/ 	.word	0x00006b10


	//----- nvinfo : EIATTR_MAX_THREADS
	.align		4
.L_535:
        /*009c*/ 	.byte	0x04, 0x05
        /*009e*/ 	.short	(.L_537 - .L_536)
.L_536:
        /*00a0*/ 	.word	0x000001a0
        /*00a4*/ 	.word	0x00000001
        /*00a8*/ 	.word	0x00000001


	//----- nvinfo : EIATTR_CRS_STACK_SIZE
	.align		4
.L_537:
        /*00ac*/ 	.byte	0x04, 0x1e
        /*00ae*/ 	.short	(.L_539 - .L_538)
.L_538:
        /*00b0*/ 	.word	0x00000000


	//----- nvinfo : EIATTR_CBANK_PARAM_SIZE
	.align		4
.L_539:
        /*00b4*/ 	.byte	0x03, 0x19
        /*00b6*/ 	.short	0x00b8


	//----- nvinfo : EIATTR_PARAM_CBANK
	.align		4
        /*00b8*/ 	.byte	0x04, 0x0a
        /*00ba*/ 	.short	(.L_541 - .L_540)
	.align		4
.L_540:
        /*00bc*/ 	.word	index@(.nv.constant0._Z35group_norm_nhwc_bwd_one_pass_kernelI11Bf16IOFp32WLi256ELi26ELi416EEv26Group_norm_nhwc_bwd_params)
        /*00c0*/ 	.short	0x0210
        /*00c2*/ 	.short	0x00b8


	//----- nvinfo : EIATTR_SW_WAR
	.align		4
.L_541:
        /*00c4*/ 	.byte	0x04, 0x36
        /*00c6*/ 	.short	(.L_543 - .L_542)
.L_542:
        /*00c8*/ 	.word	0x00000008
.L_543:


//--------------------- .nv.info._Z35group_norm_nhwc_bwd_one_pass_kernelI11Bf16IOFp32WLi512ELi26ELi416EEv26Group_norm_nhwc_bwd_params --------------------------
	.section	.nv.info._Z35group_norm_nhwc_bwd_one_pass_kernelI11Bf16IOFp32WLi512ELi26ELi416EEv26Group_norm_nhwc_bwd_params,"",@"SHT_CUDA_INFO"
	.sectionflags	@""
	.align	4


	//----- nvinfo : EIATTR_CUDA_API_VERSION
	.align		4
        /*0000*/ 	.byte	0x04, 0x37
        /*0002*/ 	.short	(.L_545 - .L_544)
.L_544:
        /*0004*/ 	.word	0x00000082


	//----- nvinfo : EIATTR_KPARAM_INFO
	.align		4
.L_545:
        /*0008*/ 	.byte	0x04, 0x17
        /*000a*/ 	.short	(.L_547 - .L_546)
.L_546:
        /*000c*/ 	.word	0x00000000
        /*0010*/ 	.short	0x0000
        /*0012*/ 	.short	0x0000
        /*0014*/ 	.byte	0x00, 0xf0, 0xe1, 0x02


	//----- nvinfo : EIATTR_SPARSE_MMA_MASK
	.align		4
.L_547:
        /*0018*/ 	.byte	0x03, 0x50
        /*001a*/ 	.short	0x0000


	//----- nvinfo : EIATTR_MAXREG_COUNT
	.align		4
        /*001c*/ 	.byte	0x03, 0x1b
        /*001e*/ 	.short	0x0080


	//----- nvinfo : EIATTR_NUM_BARRIERS
	.align		4
        /*0020*/ 	.byte	0x02, 0x4c
        /*0022*/ 	.byte	0x01
	.zero		1


	//----- nvinfo : EIATTR_MERCURY_ISA_VERSION
	.align		4
        /*0024*/ 	.byte	0x03, 0x5f
        /*0026*/ 	.short	0x0101


	//----- nvinfo : EIATTR_INT_WARP_WIDE_INSTR_OFFSETS
	.align		4
        /*0028*/ 	.byte	0x04, 0x31
        /*002a*/ 	.short	(.L_549 - .L_548)


	//   ....[0]....
.L_548:
        /*002c*/ 	.word	0x00005b80


	//   ....[1]....
        /*0030*/ 	.word	0x0000a310


	//----- nvinfo : EIATTR_COOP_GROUP_MASK_REGIDS
	.align		4
.L_549:
        /*0034*/ 	.byte	0x04, 0x29
        /*0036*/ 	.short	(.L_551 - .L_550)


	//   ....[0]....
.L_550:
        /*0038*/ 	.word	0xffffffff


	//   ....[1]....
        /*003c*/ 	.word	0xffffffff


	//   ....[2]....
        /*0040*/ 	.word	0xffffffff


	//   ....[3]....
        /*0044*/ 	.word	0xffffffff


	//   ....[4]....
        /*0048*/ 	.word	0xffffffff


	//   ....[5]....
        /*004c*/ 	.word	0xffffffff


	//   ....[6]....
        /*0050*/ 	.word	0xffffffff


	//   ....[7]....
        /*0054*/ 	.word	0xffffffff


	//   ....[8]....
        /*0058*/ 	.word	0xffffffff


	//   ....[9]....
        /*005c*/ 	.word	0xffffffff


	//----- nvinfo : EIATTR_COOP_GROUP_INSTR_OFFSETS
	.align		4
.L_551:
        /*0060*/ 	.byte	0x04, 0x28
        /*0062*/ 	.short	(.L_553 - .L_552)


	//   ....[0]....
.L_552:
        /*0064*/ 	.word	0x00004670


	//   ....[1]....
        /*0068*/ 	.word	0x000046b0


	//   ....[2]....
        /*006c*/ 	.word	0x00004840


	//   ....[3]....
        /*0070*/ 	.word	0x00004880


	//   ....[4]....
        /*0074*/ 	.word	0x00004a10


	//   ....[5]....
        /*0078*/ 	.word	0x00004a40


	//   ....[6]....
        /*007c*/ 	.word	0x00004a80


	//   ....[7]....
        /*0080*/ 	.word	0x00004aa0


	//   ....[8]....
        /*0084*/ 	.word	0x00004ad0


	//   ....[9]....
        /*0088*/ 	.word	0x00004af0


	//----- nvinfo : EIATTR_EXIT_INSTR_OFFSETS
	.align		4
.L_553:
        /*008c*/ 	.byte	0x04, 0x1c
        /*008e*/ 	.short	(.L_555 - .L_554)


	//   ....[0]....
.L_554:
        /*0090*/ 	.word	0x0000a3a0


	//   ....[1]....
        /*0094*/ 	.word	0x0000a4e0


	//   ....[2]....
        /*0098*/ 	.word	0x0000a720


	//----- nvinfo : EIATTR_MAX_THREADS
	.align		4
.L_555:
        /*009c*/ 	.byte	0x04, 0x05
        /*009e*/ 	.short	(.L_557 - .L_556)
.L_556:
        /*00a0*/ 	.word	0x000001a0
        /*00a4*/ 	.word	0x00000001
        /*00a8*/ 	.word	0x00000001


	//----- nvinfo : EIATTR_CRS_STACK_SIZE
	.align		4
.L_557:
        /*00ac*/ 	.byte	0x04, 0x1e
        /*00ae*/ 	.short	(.L_559 - .L_558)
.L_558:
        /*00b0*/ 	.word	0x00000000


	//----- nvinfo : EIATTR_CBANK_PARAM_SIZE
	.align		4
.L_559:
        /*00b4*/ 	.byte	0x03, 0x19
        /*00b6*/ 	.short	0x00b8


	//----- nvinfo : EIATTR_PARAM_CBANK
	.align		4
        /*00b8*/ 	.byte	0x04, 0x0a
        /*00ba*/ 	.short	(.L_561 - .L_560)
	.align		4
.L_560:
        /*00bc*/ 	.word	index@(.nv.constant0._Z35group_norm_nhwc_bwd_one_pass_kernelI11Bf16IOFp32WLi512ELi26ELi416EEv26Group_norm_nhwc_bwd_params)
        /*00c0*/ 	.short	0x0210
        /*00c2*/ 	.short	0x00b8


	//----- nvinfo : EIATTR_SW_WAR
	.align		4
.L_561:
        /*00c4*/ 	.byte	0x04, 0x36
        /*00c6*/ 	.short	(.L_563 - .L_562)
.L_562:
        /*00c8*/ 	.word	0x00000008
.L_563:


//--------------------- .nv.info._Z35group_norm_nhwc_bwd_one_pass_kernelI11Bf16IOBf16WLi64ELi26ELi416EEv26Group_norm_nhwc_bwd_params --------------------------
	.section	.nv.info._Z35group_norm_nhwc_bwd_one_pass_kernelI11Bf16IOBf16WLi64ELi26ELi416EEv26Group_norm_nhwc_bwd_params,"",@"SHT_CUDA_INFO"
	.sectionflags	@""
	.align	4


	//----- nvinfo : EIATTR_CUDA_API_VERSION
	.align		4
        /*0000*/ 	.byte	0x04, 0x37
        /*0002*/ 	.short	(.L_565 - .L_564)
.L_564:
        /*0004*/ 	.word	0x00000082


	//----- nvinfo : EIATTR_KPARAM_INFO
	.align		4
.L_565:
        /*0008*/ 	.byte	0x04, 0x17
        /*000a*/ 	.short	(.L_567 - .L_566)
.L_566:
        /*000c*/ 	.word	0x00000000
        /*0010*/ 	.short	0x0000
        /*0012*/ 	.short	0x0000
        /*0014*/ 	.byte	0x00, 0xf0, 0xe1, 0x02


	//----- nvinfo : EIATTR_SPARSE_MMA_MASK
	.align		4
.L_567:
        /*0018*/ 	.byte	0x03, 0x50
        /*001a*/ 	.short	0x0000


	//----- nvinfo : EIATTR_MAXREG_COUNT
	.align		4
        /*001c*/ 	.byte	0x03, 0x1b
        /*001e*/ 	.short	0x0080


	//----- nvinfo : EIATTR_NUM_BARRIERS
	.align		4
        /*0020*/ 	.byte	0x02, 0x4c
        /*0022*/ 	.byte	0x01
	.zero		1


	//----- nvinfo : EIATTR_MERCURY_ISA_VERSION
	.align		4
        /*0024*/ 	.byte	0x03, 0x5f
        /*0026*/ 	.short	0x0101


	//----- nvinfo : EIATTR_INT_WARP_WIDE_INSTR_OFFSETS
	.align		4
        /*0028*/ 	.byte	0x04, 0x31
        /*002a*/ 	.short	(.L_569 - .L_568)


	//   ....[0]....
.L_568:
        /*002c*/ 	.word	0x00002030


	//   ....[1]....
        /*0030*/ 	.word	0x000039c0


	//----- nvinfo : EIATTR_COOP_GROUP_MASK_REGIDS
	.align		4
.L_569:
        /*0034*/ 	.byte	0x04, 0x29
        /*0036*/ 	.short	(.L_571 - .L_570)


	//   ....[0]....
.L_570:
        /*0038*/ 	.word	0xffffffff


	//   ....[1]....
        /*003c*/ 	.word	0xffffffff


	//   ....[2]....
        /*0040*/ 	.word	0xffffffff


	//   ....[3]....
        /*0044*/ 	.word	0xffffffff


	//   ....[4]....
        /*0048*/ 	.word	0xffffffff


	//   ....[5]....
        /*004c*/ 	.word	0xffffffff


	//   ....[6]....
        /*0050*/ 	.word	0xffffffff


	//   ....[7]....
        /*0054*/ 	.word	0xffffffff


	//   ....[8]....
        /*0058*/ 	.word	0xffffffff


	//   ....[9]....
        /*005c*/ 	.word	0xffffffff


	//----- nvinfo : EIATTR_COOP_GROUP_INSTR_OFFSETS
	.align		4
.L_571:
        /*0060*/ 	.byte	0x04, 0x28
        /*0062*/ 	.short	(.L_573 - .L_572)


	//   ....[0]....
.L_572:
        /*0064*/ 	.word	0x00000f60


	//   ....[1]....
        /*0068*/ 	.word	0x00000fa0


	//   ....[2]....
        /*006c*/ 	.word	0x00001000


	//   ....[3]....
        /*0070*/ 	.word	0x00001020


	//   ....[4]....
        /*0074*/ 	.word	0x00001050


	//   ....[5]....
        /*0078*/ 	.word	0x00001070


	//   ....[6]....
        /*007c*/ 	.word	0x000010a0


	//   ....[7]....
        /*0080*/ 	.word	0x000010c0


	//   ....[8]....
        /*0084*/ 	.word	0x000010f0


	//   ....[9]....
        /*0088*/ 	.word	0x00001110


	//----- nvinfo : EIATTR_EXIT_INSTR_OFFSETS
	.align		4
.L_573:
        /*008c*/ 	.byte	0x04, 0x1c
        /*008e*/ 	.short	(.L_575 - .L_574)


	//   ....[0]....
.L_574:
        /*0090*/ 	.word	0x00003ab0


	//   ....[1]....
        /*0094*/ 	.word	0x00003bf0


	//   ....[2]....
        /*0098*/ 	.word	0x00003e50


	//----- nvinfo : EIATTR_MAX_THREADS
	.align		4
.L_575:
        /*009c*/ 	.byte	0x04, 0x05
        /*009e*/ 	.short	(.L_577 - .L_576)
.L_576:
        /*00a0*/ 	.word	0x000001a0
        /*00a4*/ 	.word	0x00000001
        /*00a8*/ 	.word	0x00000001


	//----- nvinfo : EIATTR_CRS_STACK_SIZE
	.align		4
.L_577:
        /*00ac*/ 	.byte	0x04, 0x1e
        /*00ae*/ 	.short	(.L_579 - .L_578)
.L_578:
        /*00b0*/ 	.word	0x00000000


	//----- nvinfo : EIATTR_CBANK_PARAM_SIZE
	.align		4
.L_579:
        /*00b4*/ 	.byte	0x03, 0x19
        /*00b6*/ 	.short	0x00b8


	//----- nvinfo : EIATTR_PARAM_CBANK
	.align		4
        /*00b8*/ 	.byte	0x04, 0x0a
        /*00ba*/ 	.short	(.L_581 - .L_580)
	.align		4
.L_580:
        /*00bc*/ 	.word	index@(.nv.constant0._Z35group_norm_nhwc_bwd_one_pass_kernelI11Bf16IOBf16WLi64ELi26ELi416EEv26Group_norm_nhwc_bwd_params)
        /*00c0*/ 	.short	0x0210
        /*00c2*/ 	.short	0x00b8


	//----- nvinfo : EIATTR_SW_WAR
	.align		4
.L_581:
        /*00c4*/ 	.byte	0x04, 0x36
        /*00c6*/ 	.short	(.L_583 - .L_582)
.L_582:
        /*00c8*/ 	.word	0x00000008
.L_583:


//--------------------- .nv.info._Z35group_norm_nhwc_bwd_one_pass_kernelI11Bf16IOBf16WLi128ELi26ELi416EEv26Group_norm_nhwc_bwd_params --------------------------
	.section	.nv.info._Z35group_norm_nhwc_bwd_one_pass_kernelI11Bf16IOBf16WLi128ELi26ELi416EEv26Group_norm_nhwc_bwd_params,"",@"SHT_CUDA_INFO"
	.sectionflags	@""
	.align	4


	//----- nvinfo : EIATTR_CUDA_API_VERSION
	.align		4
        /*0000*/ 	.byte	0x04, 0x37
        /*0002*/ 	.short	(.L_585 - .L_584)
.L_584:
        /*0004*/ 	.word	0x00000082


	//----- nvinfo : EIATTR_KPARAM_INFO
	.align		4
.L_585:
        /*0008*/ 	.byte	0x04, 0x17
        /*000a*/ 	.short	(.L_587 - .L_586)
.L_586:
        /*000c*/ 	.word	0x00000000
        /*0010*/ 	.short	0x0000
        /*0012*/ 	.short	0x0000
        /*0014*/ 	.byte	0x00, 0xf0, 0xe1, 0x02


	//----- nvinfo : EIATTR_SPARSE_MMA_MASK
	.align		4
.L_587:
        /*0018*/ 	.byte	0x03, 0x50
        /*001a*/ 	.short	0x0000


	//----- nvinfo : EIATTR_MAXREG_COUNT
	.align		4
        /*001c*/ 	.byte	0x03, 0x1b
        /*001e*/ 	.short	0x0080


	//----- nvinfo : EIATTR_NUM_BARRIERS
	.align		4
        /*0020*/ 	.byte	0x02, 0x4c
        /*0022*/ 	.byte	0x01
	.zero		1


	//----- nvinfo : EIATTR_MERCURY_ISA_VERSION
	.align		4
        /*0024*/ 	.byte	0x03, 0x5f
        /*0026*/ 	.short	0x0101


	//----- nvinfo : EIATTR_INT_WARP_WIDE_INSTR_OFFSETS
	.align		4
        /*0028*/ 	.byte	0x04, 0x31
        /*002a*/ 	.short	(.L_589 - .L_588)


	//   ....[0]....
.L_588:
        /*002c*/ 	.word	0x000028e0


	//   ....[1]....
        /*0030*/ 	.word	0x000048c0


	//----- nvinfo : EIATTR_COOP_GROUP_MASK_REGIDS
	.align		4
.L_589:
        /*0034*/ 	.byte	0x04, 0x29
        /*0036*/ 	.short	(.L_591 - .L_590)


	//   ....[0]....
.L_590:
        /*0038*/ 	.word	0xffffffff


	//   ....[1]....
        /*003c*/ 	.word	0xffffffff


	//   ....[2]....
        /*0040*/ 	.word	0xffffffff


	//   ....[3]....
        /*0044*/ 	.word	0xffffffff


	//   ....[4]....
        /*0048*/ 	.word	0xffffffff


	//   ....[5]....
        /*004c*/ 	.word	0xffffffff


	//   ....[6]....
        /*0050*/ 	.word	0xffffffff


	//   ....[7]....
        /*0054*/ 	.word	0xffffffff


	//   ....[8]....
        /*0058*/ 	.word	0xffffffff


	//   ....[9]....
        /*005c*/ 	.word	0xffffffff


	//----- nvinfo : EIATTR_COOP_GROUP_INSTR_OFFSETS
	.align		4
.L_591:
        /*0060*/ 	.byte	0x04, 0x28
        /*0062*/ 	.short	(.L_593 - .L_592)


	//   ....[0]....
.L_592:
        /*0064*/ 	.word	0x00001790


	//   ....[1]....
        /*0068*/ 	.word	0x000017d0


	//   ....[2]....
        /*006c*/ 	.word	0x00001890


	//   ....[3]....
        /*0070*/ 	.word	0x000018b0


	//   ....[4]....
        /*0074*/ 	.word	0x000018e0


	//   ....[5]....
        /*0078*/ 	.word	0x00001900


	//   ....[6]....
        /*007c*/ 	.word	0x00001930


	//   ....[7]....
        /*0080*/ 	.word	0x00001950


	//   ....[8]....
        /*0084*/ 	.word	0x00001980


	//   ....[9]....
        /*0088*/ 	.word	0x000019a0


	//----- nvinfo : EIATTR_EXIT_INSTR_OFFSETS
	.align		4
.L_593:
        /*008c*/ 	.byte	0x04, 0x1c
        /*008e*/ 	.short	(.L_595 - .L_594)


	//   ....[0]....
.L_594:
        /*0090*/ 	.word	0x00004950


	//   ....[1]....
        /*0094*/ 	.word	0x00004a90


	//   ....[2]....
        /*0098*/ 	.word	0x00004cf0


	//----- nvinfo : EIATTR_MAX_THREADS
	.align		4
.L_595:
        /*009c*/ 	.byte	0x04, 0x05
        /*009e*/ 	.short	(.L_597 - .L_596)
.L_596:
        /*00a0*/ 	.word	0x000001a0
        /*00a4*/ 	.word	0x00000001
        /*00a8*/ 	.word	0x00000001


	//----- nvinfo : EIATTR_CRS_STACK_SIZE
	.align		4
.L_597:
        /*00ac*/ 	.byte	0x04, 0x1e
        /*00ae*/ 	.short	(.L_599 - .L_598)
.L_598:
        /*00b0*/ 	.word	0x00000000


	//----- nvinfo : EIATTR_CBANK_PARAM_SIZE
	.align		4
.L_599:
        /*00b4*/ 	.byte	0x03, 0x19
        /*00b6*/ 	.short	0x00b8


	//----- nvinfo : EIATTR_PARAM_CBANK
	.align		4
        /*00b8*/ 	.byte	0x04, 0x0a
        /*00ba*/ 	.short	(.L_601 - .L_600)
	.align		4
.L_600:
        /*00bc*/ 	.word	index@(.nv.constant0._Z35group_norm_nhwc_bwd_one_pass_kernelI11Bf16IOBf16WLi128ELi26ELi416EEv26Group_norm_nhwc_bwd_params)
        /*00c0*/ 	.short	0x0210
        /*00c2*/ 	.short	0x00b8


	//----- nvinfo : EIATTR_SW_WAR
	.align		4
.L_601:
        /*00c4*/ 	.byte	0x04, 0x36
        /*00c6*/ 	.short	(.L_603 - .L_602)
.L_602:
        /*00c8*/ 	.word	0x00000008
.L_603:


//--------------------- .nv.info._Z35group_norm_nhwc_bwd_one_pass_kernelI11Bf16IOBf16WLi256ELi26ELi416EEv26Group_norm_nhwc_bwd_params --------------------------
	.section	.nv.info._Z35group_norm_nhwc_bwd_one_pass_kernelI11Bf16IOBf16WLi256ELi26ELi416EEv26Group_norm_nhwc_bwd_params,"",@"SHT_CUDA_INFO"
	.sectionflags	@""
	.align	4


	//----- nvinfo : EIATTR_CUDA_API_VERSION
	.align		4
        /*0000*/ 	.byte	0x04, 0x37
        /*0002*/ 	.short	(.L_605 - .L_604)
.L_604:
        /*0004*/ 	.word	0x00000082


	//----- nvinfo : EIATTR_KPARAM_INFO
	.align		4
.L_605:
        /*0008*/ 	.byte	0x04, 0x17
        /*000a*/ 	.short	(.L_607 - .L_606)
.L_606:
        /*000c*/ 	.word	0x00000000
        /*0010*/ 	.short	0x0000
        /*0012*/ 	.short	0x0000
        /*0014*/ 	.byte	0x00, 0xf0, 0xe1, 0x02


	//----- nvinfo : EIATTR_SPARSE_MMA_MASK
	.align		4
.L_607:
        /*0018*/ 	.byte	0x03, 0x50
        /*001a*/ 	.short	0x0000


	//----- nvinfo : EIATTR_MAXREG_COUNT
	.align		4
        /*001c*/ 	.byte	0x03, 0x1b
        /*001e*/ 	.short	0x0080


	//----- nvinfo : EIATTR_NUM_BARRIERS
	.align		4
        /*0020*/ 	.byte	0x02, 0x4c
        /*0022*/ 	.byte	0x01
	.zero		1


	//----- nvinfo : EIATTR_MERCURY_ISA_VERSION
	.align		4
        /*0024*/ 	.byte	0x03, 0x5f
        /*0026*/ 	.short	0x0101


	//----- nvinfo : EIATTR_INT_WARP_WIDE_INSTR_OFFSETS
	.align		4
        /*0028*/ 	.byte	0x04, 0x31
        /*002a*/ 	.short	(.L_609 - .L_608)


	//   ....[0]....
.L_608:
        /*002c*/ 	.word	0x00003900


	//   ....[1]....
        /*0030*/ 	.word	0x00006750


	//----- nvinfo : EIATTR_COOP_GROUP_MASK_REGIDS
	.align		4
.L_609:
        /*0034*/ 	.byte	0x04, 0x29
        /*0036*/ 	.short	(.L_611 - .L_610)


	//   ....[0]....
.L_610:
        /*0038*/ 	.word	0xffffffff


	//   ....[1]....
        /*003c*/ 	.word	0xffffffff


	//   ....[2]....
        /*0040*/ 	.word	0xffffffff


	//   ....[3]....
        /*0044*/ 	.word	0xffffffff


	//   ....[4]....
        /*0048*/ 	.word	0xffffffff


	//   ....[5]....
        /*004c*/ 	.word	0xffffffff


	//   ....[6]....
        /*0050*/ 	.word	0xffffffff


	//   ....[7]....
        /*0054*/ 	.word	0xffffffff


	//   ....[8]....
        /*0058*/ 	.word	0xffffffff


	//   ....[9]....
        /*005c*/ 	.word	0xffffffff


	//----- nvinfo : EIATTR_COOP_GROUP_INSTR_OFFSETS
	.align		4
.L_611:
        /*0060*/ 	.byte	0x04, 0x28
        /*0062*/ 	.short	(.L_613 - .L_612)


	//   ....[0]....
.L_612:
        /*0064*/ 	.word	0x000026f0


	//   ....[1]....
        /*0068*/ 	.word	0x00002730


	//   ....[2]....
        /*006c*/ 	.word	0x00002880


	//   ....[3]....
        /*0070*/ 	.word	0x000028a0


	//   ....[4]....
        /*0074*/ 	.word	0x000028d0


	//   ....[5]....
        /*0078*/ 	.word	0x000028f0


	//   ....[6]....
        /*007c*/ 	.word	0x00002920


	//   ....[7]....
        /*0080*/ 	.word	0x00002940


	//   ....[8]....
        /*0084*/ 	.word	0x00002970


	//   ....[9]....
        /*0088*/ 	.word	0x00002990


	//----- nvinfo : EIATTR_EXIT_INSTR_OFFSETS
	.align		4
.L_613:
        /*008c*/ 	.byte	0x04, 0x1c
        /*008e*/ 	.short	(.L_615 - .L_614)


	//   ....[0]....
.L_614:
        /*0090*/ 	.word	0x000067e0


	//   ....[1]....
        /*0094*/ 	.word	0x00006920


	//   ....[2]....
        /*0098*/ 	.word	0x00006b80


	//----- nvinfo : EIATTR_MAX_THREADS
	.align		4
.L_615:
        /*009c*/ 	.byte	0x04, 0x05
        /*009e*/ 	.short	(.L_617 - .L_616)
.L_616:
        /*00a0*/ 	.word	0x000001a0
        /*00a4*/ 	.word	0x00000001
        /*00a8*/ 	.word	0x00000001


	//----- nvinfo : EIATTR_CRS_STACK_SIZE
	.align		4
.L_617:
        /*00ac*/ 	.byte	0x04, 0x1e
        /*00ae*/ 	.short	(.L_619 - .L_618)
.L_618:
        /*00b0*/ 	.word	0x00000000


	//----- nvinfo : EIATTR_CBANK_PARAM_SIZE
	.align		4
.L_619:
        /*00b4*/ 	.byte	0x03, 0x19
        /*00b6*/ 	.short	0x00b8


	//----- nvinfo : EIATTR_PARAM_CBANK
	.align		4
        /*00b8*/ 	.byte	0x04, 0x0a
        /*00ba*/ 	.short	(.L_621 - .L_620)
	.align		4
.L_620:
        /*00bc*/ 	.word	index@(.nv.constant0._Z35group_norm_nhwc_bwd_one_pass_kernelI11Bf16IOBf16WLi256ELi26ELi416EEv26Group_norm_nhwc_bwd_params)
        /*00c0*/ 	.short	0x0210
        /*00c2*/ 	.short	0x00b8


	//----- nvinfo : EIATTR_SW_WAR
	.align		4
.L_621:
        /*00c4*/ 	.byte	0x04, 0x36
        /*00c6*/ 	.short	(.L_623 - .L_622)
.L_622:
        /*00c8*/ 	.word	0x00000008
.L_623:


//--------------------- .nv.info._Z35group_norm_nhwc_bwd_one_pass_kernelI11Bf16IOBf16WLi512ELi26ELi416EEv26Group_norm_nhwc_bwd_params --------------------------
	.section	.nv.info._Z35group_norm_nhwc_bwd_one_pass_kernelI11Bf16IOBf16WLi512ELi26ELi416EEv26Group_norm_nhwc_bwd_params,"",@"SHT_CUDA_INFO"
	.sectionflags	@""
	.align	4


	//----- nvinfo : EIATTR_CUDA_API_VERSION
	.align		4
        /*0000*/ 	.byte	0x04, 0x37
        /*0002*/ 	.short	(.L_625 - .L_624)
.L_624:
        /*0004*/ 	.word	0x00000082


	//----- nvinfo : EIATTR_KPARAM_INFO
	.align		4
.L_625:
        /*0008*/ 	.byte	0x04, 0x17
        /*000a*/ 	.short	(.L_627 - .L_626)
.L_626:
        /*000c*/ 	.word	0x00000000
        /*0010*/ 	.short	0x0000
        /*0012*/ 	.short	0x0000
        /*0014*/ 	.byte	0x00, 0xf0, 0xe1, 0x02


	//----- nvinfo : EIATTR_SPARSE_MMA_MASK
	.align		4
.L_627:
        /*0018*/ 	.byte	0x03, 0x50
        /*001a*/ 	.short	0x0000


	//----- nvinfo : EIATTR_MAXREG_COUNT
	.align		4
        /*001c*/ 	.byte	0x03, 0x1b
        /*001e*/ 	.short	0x0080


	//----- nvinfo : EIATTR_NUM_BARRIERS
	.align		4
        /*0020*/ 	.byte	0x02, 0x4c
        /*0022*/ 	.byte	0x01
	.zero		1


	//----- nvinfo : EIATTR_MERCURY_ISA_VERSION
	.align		4
        /*0024*/ 	.byte	0x03, 0x5f
        /*0026*/ 	.short	0x0101


	//----- nvinfo : EIATTR_INT_WARP_WIDE_INSTR_OFFSETS
	.align		4
        /*0028*/ 	.byte	0x04, 0x31
        /*002a*/ 	.short	(.L_629 - .L_628)


	//   ....[0]....
.L_628:
        /*002c*/ 	.word	0x00005bf0


	//   ....[1]....
        /*0030*/ 	.word	0x0000a380


	//----- nvinfo : EIATTR_COOP_GROUP_MASK_REGIDS
	.align		4
.L_629:
        /*0034*/ 	.byte	0x04, 0x29
        /*0036*/ 	.short	(.L_631 - .L_630)


	//   ....[0]....
.L_630:
        /*0038*/ 	.word	0xffffffff


	//   ....[1]....
        /*003c*/ 	.word	0xffffffff


	//   ....[2]....
        /*0040*/ 	.word	0xffffffff


	//   ....[3]....
        /*0044*/ 	.word	0xffffffff


	//   ....[4]....
        /*0048*/ 	.word	0xffffffff


	//   ....[5]....
        /*004c*/ 	.word	0xffffffff


	//   ....[6]....
        /*0050*/ 	.word	0xffffffff


	//   ....[7]....
        /*0054*/ 	.word	0xffffffff


	//   ....[8]....
        /*0058*/ 	.word	0xffffffff


	//   ....[9]....
        /*005c*/ 	.word	0xffffffff


	//----- nvinfo : EIATTR_COOP_GROUP_INSTR_OFFSETS
	.align		4
.L_631:
        /*0060*/ 	.byte	0x04, 0x28
        /*0062*/ 	.short	(.L_633 - .L_632)


	//   ....[0]....
.L_632:
        /*0064*/ 	.word	0x000046d0


	//   ....[1]....
        /*0068*/ 	.word	0x00004710


	//   ....[2]....
        /*006c*/ 	.word	0x000048a0


	//   ....[3]....
        /*0070*/ 	.word	0x000048e0


	//   ....[4]....
        /*0074*/ 	.word	0x00004a70


	//   ....[5]....
        /*0078*/ 	.word	0x00004ab0


	//   ....[6]....
        /*007c*/ 	.word	0x00004af0


	//   ....[7]....
        /*0080*/ 	.word	0x00004b10


	//   ....[8]....
        /*0084*/ 	.word	0x00004b40


	//   ....[9]....
        /*0088*/ 	.word	0x00004b60


	//----- nvinfo : EIATTR_EXIT_INSTR_OFFSETS
	.align		4
.L_633:
        /*008c*/ 	.byte	0x04, 0x1c
        /*008e*/ 	.short	(.L_635 - .L_634)


	//   ....[0]....
.L_634:
        /*0090*/ 	.word	0x0000a410


	//   ....[1]....
        /*0094*/ 	.word	0x0000a550


	//   ....[2]....
        /*0098*/ 	.word	0x0000a7b0


	//----- nvinfo : EIATTR_MAX_THREADS
	.align		4
.L_635:
        /*009c*/ 	.byte	0x04, 0x05
        /*009e*/ 	.short	(.L_637 - .L_636)
.L_636:
        /*00a0*/ 	.word	0x000001a0
        /*00a4*/ 	.word	0x00000001
        /*00a8*/ 	.word	0x00000001


	//----- nvinfo : EIATTR_CRS_STACK_SIZE
	.align		4
.L_637:
        /*00ac*/ 	.byte	0x04, 0x1e
        /*00ae*/ 	.short	(.L_639 - .L_638)
.L_638:
        /*00b0*/ 	.word	0x00000000


	//----- nvinfo : EIATTR_CBANK_PARAM_SIZE
	.align		4
.L_639:
        /*00b4*/ 	.byte	0x03, 0x19
        /*00b6*/ 	.short	0x00b8


	//----- nvinfo : EIATTR_PARAM_CBANK
	.align		4
        /*00b8*/ 	.byte	0x04, 0x0a
        /*00ba*/ 	.short	(.L_641 - .L_640)
	.align		4
.L_640:
        /*00bc*/ 	.word	index@(.nv.constant0._Z35group_norm_nhwc_bwd_one_pass_kernelI11Bf16IOBf16WLi512ELi26ELi416EEv26Group_norm_nhwc_bwd_params)
        /*00c0*/ 	.short	0x0210
        /*00c2*/ 	.short	0x00b8


	//----- nvinfo : EIATTR_SW_WAR
	.align		4
.L_641:
        /*00c4*/ 	.byte	0x04, 0x36
        /*00c6*/ 	.short	(.L_643 - .L_642)
.L_642:
        /*00c8*/ 	.word	0x00000008
.L_643:


//--------------------- .nv.info._Z35group_norm_nhwc_bwd_one_pass_kernelI11Bf16IOFp16WLi64ELi26ELi416EEv26Group_norm_nhwc_bwd_params --------------------------
	.section	.nv.info._Z35group_norm_nhwc_bwd_one_pass_kernelI11Bf16IOFp16WLi64ELi26ELi416EEv26Group_norm_nhwc_bwd_params,"",@"SHT_CUDA_INFO"
	.sectionflags	@""
	.align	4


	//----- nvinfo : EIATTR_CUDA_API_VERSION
	.align		4
        /*0000*/ 	.byte	0x04, 0x37
        /*0002*/ 	.short	(.L_645 - .L_644)
.L_644:
        /*0004*/ 	.word	0x00000082


	//----- nvinfo : EIATTR_KPARAM_INFO
	.align		4
.L_645:
        /*0008*/ 	.byte	0x04, 0x17
        /*000a*/ 	.short	(.L_647 - .L_646)
.L_646:
        /*000c*/ 	.word	0x00000000
        /*0010*/ 	.short	0x0000
        /*0012*/ 	.short	0x0000
        /*0014*/ 	.byte	0x00, 0xf0, 0xe1, 0x02


	//----- nvinfo : EIATTR_SPARSE_MMA_MASK
	.align		4
.L_647:
        /*0018*/ 	.byte	0x03, 0x50
        /*001a*/ 	.short	0x0000


	//----- nvinfo : EIATTR_MAXREG_COUNT
	.align		4
        /*001c*/ 	.byte	0x03, 0x1b
        /*001e*/ 	.short	0x0080


	//----- nvinfo : EIATTR_NUM_BARRIERS
	.align		4
        /*0020*/ 	.byte	0x02, 0x4c
        /*0022*/ 	.byte	0x01
	.zero		1


	//----- nvinfo : EIATTR_MERCURY_ISA_VERSION
	.align		4
        /*0024*/ 	.byte	0x03, 0x5f
        /*0026*/ 	.short	0x0101


	//----- nvinfo : EIATTR_INT_WARP_WIDE_INSTR_OFFSETS
	.align		4
        /*0028*/ 	.byte	0x04, 0x31
        /*002a*/ 	.short	(.L_649 - .L_648)


	//   ....[0]....
.L_648:
        /*002c*/ 	.word	0x00002030


	//   ....[1]....
        /*0030*/ 	.word	0x000039c0


	//----- nvinfo : EIATTR_COOP_GROUP_MASK_REGIDS
	.align		4
.L_649:
        /*0034*/ 	.byte	0x04, 0x29
        /*0036*/ 	.short	(.L_651 - .L_650)


	//   ....[0]....
.L_650:
        /*0038*/ 	.word	0xffffffff


	//   ....[1]....
        /*003c*/ 	.word	0xffffffff


	//   ....[2]....
        /*0040*/ 	.word	0xffffffff


	//   ....[3]....
        /*0044*/ 	.word	0xffffffff


	//   ....[4]....
        /*0048*/ 	.word	0xffffffff


	//   ....[5]....
        /*004c*/ 	.word	0xffffffff


	//   ....[6]....
        /*0050*/ 	.word	0xffffffff


	//   ....[7]....
        /*0054*/ 	.word	0xffffffff


	//   ....[8]....
        /*0058*/ 	.word	0xffffffff


	//   ....[9]....
        /*005c*/ 	.word	0xffffffff


	//----- nvinfo : EIATTR_COOP_GROUP_INSTR_OFFSETS
	.align		4
.L_651:
        /*0060*/ 	.byte	0x04, 0x28
        /*0062*/ 	.short	(.L_653 - .L_652)


	//   ....[0]....
.L_652:
        /*0064*/ 	.word	0x00000f60


	//   ....[1]....
        /*0068*/ 	.word	0x00000fa0


	//   ....[2]....
        /*006c*/ 	.word	0x00001000


	//   ....[3]....
        /*0070*/ 	.word	0x00001020


	//   ....[4]....
        /*0074*/ 	.word	0x00001050


	//   ....[5]....
        /*0078*/ 	.word	0x00001070


	//   ....[6]....
        /*007c*/ 	.word	0x000010a0


	//   ....[7]....
        /*0080*/ 	.word	0x000010c0


	//   ....[8]....
        /*0084*/ 	.word	0x000010f0


	//   ....[9]....
        /*0088*/ 	.word	0x00001110


	//----- nvinfo : EIATTR_EXIT_INSTR_OFFSETS
	.align		4
.L_653:
        /*008c*/ 	.byte	0x04, 0x1c
        /*008e*/ 	.short	(.L_655 - .L_654)


	//   ....[0]....
.L_654:
        /*0090*/ 	.word	0x00003ab0


	//   ....[1]....
        /*0094*/ 	.word	0x00003bf0


	//   ....[2]....
        /*0098*/ 	.word	0x00003e50


	//----- nvinfo : EIATTR_MAX_THREADS
	.align		4
.L_655:
        /*009c*/ 	.byte	0x04, 0x05
        /*009e*/ 	.short	(.L_657 - .L_656)
.L_656:
        /*00a0*/ 	.word	0x000001a0
        /*00a4*/ 	.word	0x00000001
        /*00a8*/ 	.word	0x00000001


	//----- nvinfo : EIATTR_CRS_STACK_SIZE
	.align		4
.L_657:
        /*00ac*/ 	.byte	0x04, 0x1e
        /*00ae*/ 	.short	(.L_659 - .L_658)
.L_658:
        /*00b0*/ 	.word	0x00000000


	//----- nvinfo : EIATTR_CBANK_PARAM_SIZE
	.align		4
.L_659:
        /*00b4*/ 	.byte	0x03, 0x19
        /*00b6*/ 	.short	0x00b8


	//----- nvinfo : EIATTR_PARAM_CBANK
	.align		4
        /*00b8*/ 	.byte	0x04, 0x0a
        /*00ba*/ 	.short	(.L_661 - .L_660)
	.align		4
.L_660:
        /*00bc*/ 	.word	index@(.nv.constant0._Z35group_norm_nhwc_bwd_one_pass_kernelI11Bf16IOFp16WLi64ELi26ELi416EEv26Group_norm_nhwc_bwd_params)
        /*00c0*/ 	.short	0x0210
        /*00c2*/ 	.short	0x00b8


	//----- nvinfo : EIATTR_SW_WAR
	.align		4
.L_661:
        /*00c4*/ 	.byte	0x04, 0x36
        /*00c6*/ 	.short	(.L_663 - .L_662)
.L_662:
        /*00c8*/ 	.word	0x00000008
.L_663:


//--------------------- .nv.info._Z35group_norm_nhwc_bwd_one_pass_kernelI11Bf16IOFp16WLi128ELi26ELi416EEv26Group_norm_nhwc_bwd_params --------------------------
	.section	.nv.info._Z35group_norm_nhwc_bwd_one_pass_kernelI11Bf16IOFp16WLi128ELi26ELi416EEv26Group_norm_nhwc_bwd_params,"",@"SHT_CUDA_INFO"
	.sectionflags	@""
	.align	4


	//----- nvinfo : EIATTR_CUDA_API_VERSION
	.align		4
        /*0000*/ 	.byte	0x04, 0x37
        /*0002*/ 	.short	(.L_665 - .L_664)
.L_664:
        /*0004*/ 	.word	0x00000082


	//----- nvinfo : EIATTR_KPARAM_INFO
	.align		4
.L_665:
        /*0008*/ 	.byte	0x04, 0x17
        /*000a*/ 	.short	(.L_667 - .L_666)
.L_666:
        /*000c*/ 	.word	0x00000000
        /*0010*/ 	.short	0x0000
        /*0012*/ 	.short	0x0000
        /*0014*/ 	.byte	0x00, 0xf0, 0xe1, 0x02


	//----- nvinfo : EIATTR_SPARSE_MMA_MASK
	.align		4
.L_667:
        /*0018*/ 	.byte	0x03, 0x50
        /*001a*/ 	.short	0x0000


	//----- nvinfo : EIATTR_MAXREG_COUNT
	.align		4
        /*001c*/ 	.byte	0x03, 0x1b
        /*001e*/ 	.short	0x0080


	//----- nvinfo : EIATTR_NUM_BARRIERS
	.align		4
        /*0020*/ 	.byte	0x02, 0x4c
        /*0022*/ 	.byte	0x01
	.zero		1


	//----- nvinfo : EIATTR_MERCURY_ISA_VERSION
	.align		4
        /*0024*/ 	.byte	0x03, 0x5f
        /*0026*/ 	.short	0x0101


	//----- nvinfo : EIATTR_INT_WARP_WIDE_INSTR_OFFSETS
	.align		4
        /*0028*/ 	.byte	0x04, 0x31
        /*002a*/ 	.short	(.L_669 - .L_668)


	//   ....[0]....
.L_668:
        /*002c*/ 	.word	0x000028e0


	//   ....[1]....
        /*0030*/ 	.word	0x000048c0


	//----- nvinfo : EIATTR_COOP_GROUP_MASK_REGIDS
	.align		4
.L_669:
        /*0034*/ 	.byte	0x04, 0x29
        /*0036*/ 	.short	(.L_671 - .L_670)


	//   ....[0]....
.L_670:
        /*0038*/ 	.word	0xffffffff


	//   ....[1]....
        /*003c*/ 	.word	0xffffffff


	//   ....[2]....
        /*0040*/ 	.word	0xffffffff


	//   ....[3]....
        /*0044*/ 	.word	0xffffffff


	//   ....[4]....
        /*0048*/ 	.word	0xffffffff


	//   ....[5]....
        /*004c*/ 	.word	0xffffffff


	//   ....[6]....
        /*0050*/ 	.word	0xffffffff


	//   ....[7]....
        /*0054*/ 	.word	0xffffffff


	//   ....[8]....
        /*0058*/ 	.word	0xffffffff


	//   ....[9]....
        /*005c*/ 	.word	0xffffffff


	//----- nvinfo : EIATTR_COOP_GROUP_INSTR_OFFSETS
	.align		4
.L_671:
        /*0060*/ 	.byte	0x04, 0x28
        /*0062*/ 	.short	(.L_673 - .L_672)


	//   ....[0]....
.L_672:
        /*0064*/ 	.word	0x00001790


	//   ....[1]....
        /*0068*/ 	.word	0x000017d0


	//   ....[2]....
        /*006c*/ 	.word	0x00001890


	//   ....[3]....
        /*0070*/ 	.word	0x000018b0


	//   ....[4]....
        /*0074*/ 	.word	0x000018e0


	//   ....[5]....
        /*0078*/ 	.word	0x00001900


	//   ....[6]....
        /*007c*/ 	.word	0x00001930


	//   ....[7]....
        /*0080*/ 	.word	0x00001950


	//   ....[8]....
        /*0084*/ 	.word	0x00001980


	//   ....[9]....
        /*0088*/ 	.word	0x000019a0


	//----- nvinfo : EIATTR_EXIT_INSTR_OFFSETS
	.align		4
.L_673:
        /*008c*/ 	.byte	0x04, 0x1c
        /*008e*/ 	.short	(.L_675 - .L_674)


	//   ....[0]....
.L_674:
        /*0090*/ 	.word	0x00004950


	//   ....[1]....
        /*0094*/ 	.word	0x00004a90


	//   ....[2]....
        /*0098*/ 	.word	0x00004cf0


	//----- nvinfo : EIATTR_MAX_THREADS
	.align		4
.L_675:
        /*009c*/ 	.byte	0x04, 0x05
        /*009e*/ 	.short	(.L_677 - .L_676)
.L_676:
        /*00a0*/ 	.word	0x000001a0
        /*00a4*/ 	.word	0x00000001
        /*00a8*/ 	.word	0x00000001


	//----- nvinfo : EIATTR_CRS_STACK_SIZE
	.align		4
.L_677:
        /*00ac*/ 	.byte	0x04, 0x1e
        /*00ae*/ 	.short	(.L_679 - .L_678)
.L_678:
        /*00b0*/ 	.word	0x00000000


	//----- nvinfo : EIATTR_CBANK_PARAM_SIZE
	.align		4
.L_679:
        /*00b4*/ 	.byte	0x03, 0x19
        /*00b6*/ 	.short	0x00b8


	//----- nvinfo : EIATTR_PARAM_CBANK
	.align		4
        /*00b8*/ 	.byte	0x04, 0x0a
        /*00ba*/ 	.short	(.L_681 - .L_680)
	.align		4
.L_680:
        /*00bc*/ 	.word	index@(.nv.constant0._Z35group_norm_nhwc_bwd_one_pass_kernelI11Bf16IOFp16WLi128ELi26ELi416EEv26Group_norm_nhwc_bwd_params)
        /*00c0*/ 	.short	0x0210
        /*00c2*/ 	.short	0x00b8


	//----- nvinfo : EIATTR_SW_WAR
	.align		4
.L_681:
        /*00c4*/ 	.byte	0x04, 0x36
        /*00c6*/ 	.short	(.L_683 - .L_682)
.L_682:
        /*00c8*/ 	.word	0x00000008
.L_683:


//--------------------- .nv.info._Z35group_norm_nhwc_bwd_one_pass_kernelI11Bf16IOFp16WLi256ELi26ELi416EEv26Group_norm_nhwc_bwd_params --------------------------
	.section	.nv.info._Z35group_norm_nhwc_bwd_one_pass_kernelI11Bf16IOFp16WLi256ELi26ELi416EEv26Group_norm_nhwc_bwd_params,"",@"SHT_CUDA_INFO"
	.sectionflags	@""
	.align	4


	//----- nvinfo : EIATTR_CUDA_API_VERSION
	.align		4
        /*0000*/ 	.byte	0x04, 0x37
        /*0002*/ 	.short	(.L_685 - .L_684)
.L_684:
        /*0004*/ 	.word	0x00000082


	//----- nvinfo : EIATTR_KPARAM_INFO
	.align		4
.L_685:
        /*0008*/ 	.byte	0x04, 0x17
        /*000a*/ 	.short	(.L_687 - .L_686)
.L_686:
        /*000c*/ 	.word	0x00000000
        /*0010*/ 	.short	0x0000
        /*0012*/ 	.short	0x0000
        /*0014*/ 	.byte	0x00, 0xf0, 0xe1, 0x02


	//----- nvinfo : EIATTR_SPARSE_MMA_MASK
	.align		4
.L_687:
        /*0018*/ 	.byte	0x03, 0x50
        /*001a*/ 	.short	0x0000


	//----- nvinfo : EIATTR_MAXREG_COUNT
	.align		4
        /*001c*/ 	.byte	0x03, 0x1b
        /*001e*/ 	.short	0x0080


	//----- nvinfo : EIATTR_NUM_BARRIERS
	.align		4
        /*0020*/ 	.byte	0x02, 0x4c
        /*0022*/ 	.byte	0x01
	.zero		1


	//----- nvinfo : EIATTR_MERCURY_ISA_VERSION
	.align		4
        /*0024*/ 	.byte	0x03, 0x5f
        /*0026*/ 	.short	0x0101


	//----- nvinfo : EIATTR_INT_WARP_WIDE_INSTR_OFFSETS
	.align		4
        /*0028*/ 	.byte	0x04, 0x31
        /*002a*/ 	.short	(.L_689 - .L_688)


	//   ....[0]....
.L_688:
        /*002c*/ 	.word	0x00003900


	//   ....[1]....
        /*0030*/ 	.word	0x00006750


	//----- nvinfo : EIATTR_COOP_GROUP_MASK_REGIDS
	.align		4
.L_689:
        /*0034*/ 	.byte	0x04, 0x29
        /*0036*/ 	.short	(.L_691 - .L_690)


	//   ....[0]....
.L_690:
        /*0038*/ 	.word	0xffffffff


	//   ....[1]....
        /*003c*/ 	.word	0xffffffff


	//   ....[2]....
        /*0040*/ 	.word	0xffffffff


	//   ....[3]....
        /*0044*/ 	.word	0xffffffff


	//   ....[4]....
        /*0048*/ 	.word	0xffffffff


	//   ....[5]....
        /*004c*/ 	.word	0xffffffff


	//   ....[6]....
        /*0050*/ 	.word	0xffffffff


	//   ....[7]....
        /*0054*/ 	.word	0xffffffff


	//   ....[8]....
        /*0058*/ 	.word	0xffffffff


	//   ....[9]....
        /*005c*/ 	.word	0xffffffff


	//----- nvinfo : EIATTR_COOP_GROUP_INSTR_OFFSETS
	.align		4
.L_691:
        /*0060*/ 	.byte	0x04, 0x28
        /*0062*/ 	.short	(.L_693 - .L_692)


	//   ....[0]....
.L_692:
        /*0064*/ 	.word	0x000026f0


	//   ....[1]....
        /*0068*/ 	.word	0x00002730


	//   ....[2]....
        /*006c*/ 	.word	0x00002880


	//   ....[3]....
        /*0070*/ 	.word	0x000028a0


	//   ....[4]....
        /*0074*/ 	.word	0x000028d0


	//   ....[5]....
        /*0078*/ 	.word	0x000028f0


	//   ....[6]....
        /*007c*/ 	.word	0x00002920


	//   ....[7]....
        /*0080*/ 	.word	0x00002940


	//   ....[8]....
        /*0084*/ 	.word	0x00002970


	//   ....[9]....
        /*0088*/ 	.word	0x00002990


	//----- nvinfo : EIATTR_EXIT_INSTR_OFFSETS
	.align		4
.L_693:
        /*008c*/ 	.byte	0x04, 0x1c
        /*008e*/ 	.short	(.L_695 - .L_694)


	//   ....[0]....
.L_694:
        /*0090*/ 	.word	0x000067e0


	//   ....[1]....
        /*0094*/ 	.word	0x00006920


	//   ....[2]....
        /*0098*/ 	.word	0x00006b80


	//----- nvinfo : EIATTR_MAX_THREADS
	.align		4
.L_695:
        /*009c*/ 	.byte	0x04, 0x05
        /*009e*/ 	.short	(.L_697 - .L_696)
.L_696:
        /*00a0*/ 	.word	0x000001a0
        /*00a4*/ 	.word	0x00000001
        /*00a8*/ 	.word	0x00000001


	//----- nvinfo : EIATTR_CRS_STACK_SIZE
	.align		4
.L_697:
        /*00ac*/ 	.byte	0x04, 0x1e
        /*00ae*/ 	.short	(.L_699 - .L_698)
.L_698:
        /*00b0*/ 	.word	0x00000000


	//----- nvinfo : EIATTR_CBANK_PARAM_SIZE
	.align		4
.L_699:
        /*00b4*/ 	.byte	0x03, 0x19
        /*00b6*/ 	.short	0x00b8


	//----- nvinfo : EIATTR_PARAM_CBANK
	.align		4
        /*00b8*/ 	.byte	0x04, 0x0a
        /*00ba*/ 	.short	(.L_701 - .L_700)
	.align		4
.L_700:
        /*00bc*/ 	.word	index@(.nv.constant0._Z35group_norm_nhwc_bwd_one_pass_kernelI11Bf16IOFp16WLi256ELi26ELi416EEv26Group_norm_nhwc_bwd_params)
        /*00c0*/ 	.short	0x0210
        /*00c2*/ 	.short	0x00b8


	//----- nvinfo : EIATTR_SW_WAR
	.align		4
.L_701:
        /*00c4*/ 	.byte	0x04, 0x36
        /*00c6*/ 	.short	(.L_703 - .L_702)
.L_702:
        /*00c8*/ 	.word	0x00000008
.L_703:


//--------------------- .nv.info._Z35group_norm_nhwc_bwd_one_pass_kernelI11Bf16IOFp16WLi512ELi26ELi416EEv26Group_norm_nhwc_bwd_params --------------------------
	.section	.nv.info._Z35group_norm_nhwc_bwd_one_pass_kernelI11Bf16IOFp16WLi512ELi26ELi416EEv26Group_norm_nhwc_bwd_params,"",@"SHT_CUDA_INFO"
	.sectionflags	@""
	.align	4


	//----- nvinfo : EIATTR_CUDA_API_VERSION
	.align		4
        /*0000*/ 	.byte	0x04, 0x37
        /*0002*/ 	.short	(.L_705 - .L_704)
.L_704:
        /*0004*/ 	.word	0x00000082


	//----- nvinfo : EIATTR_KPARAM_INFO
	.align		4
.L_705:
        /*0008*/ 	.byte	0x04, 0x17
        /*000a*/ 	.short	(.L_707 - .L_706)
.L_706:
        /*000c*/ 	.word	0x00000000
        /*0010*/ 	.short	0x0000
        /*0012*/ 	.short	0x0000
        /*0014*/ 	.byte	0x00, 0xf0, 0xe1, 0x02


	//----- nvinfo : EIATTR_SPARSE_MMA_MASK
	.align		4
.L_707:
        /*0018*/ 	.byte	0x03, 0x50
        /*001a*/ 	.short	0x0000


	//----- nvinfo : EIATTR_MAXREG_COUNT
	.align		4
        /*001c*/ 	.byte	0x03, 0x1b
        /*001e*/ 	.short	0x0080


	//----- nvinfo : EIATTR_NUM_BARRIERS
	.align		4
        /*0020*/ 	.byte	0x02, 0x4c
        /*0022*/ 	.byte	0x01
	.zero		1


	//----- nvinfo : EIATTR_MERCURY_ISA_VERSION
	.align		4
        /*0024*/ 	.byte	0x03, 0x5f
        /*0026*/ 	.short	0x0101


	//----- nvinfo : EIATTR_INT_WARP_WIDE_INSTR_OFFSETS
	.align		4
        /*0028*/ 	.byte	0x04, 0x31
        /*002a*/ 	.short	(.L_709 - .L_708)


	//   ....[0]....
.L_708:
        /*002c*/ 	.word	0x00005bf0


	//   ....[1]....
        /*0030*/ 	.word	0x0000a380


	//----- nvinfo : EIATTR_COOP_GROUP_MASK_REGIDS
	.align		4
.L_709:
        /*0034*/ 	.byte	0x04, 0x29
        /*0036*/ 	.short	(.L_711 - .L_710)


	//   ....[0]....
.L_710:
        /*0038*/ 	.word	0xffffffff


	//   ....[1]....
        /*003c*/ 	.word	0xffffffff


	//   ....[2]....
        /*0040*/ 	.word	0xffffffff


	//   ....[3]....
        /*0044*/ 	.word	0xffffffff


	//   ....[4]....
        /*0048*/ 	.word	0xffffffff


	//   ....[5]....
        /*004c*/ 	.word	0xffffffff


	//   ....[6]....
        /*0050*/ 	.word	0xffffffff


	//   ....[7]....
        /*0054*/ 	.word	0xffffffff


	//   ....[8]....
        /*0058*/ 	.word	0xffffffff


	//   ....[9]....
        /*005c*/ 	.word	0xffffffff


	//----- nvinfo : EIATTR_COOP_GROUP_INSTR_OFFSETS
	.align		4
.L_711:
        /*0060*/ 	.byte	0x04, 0x28
        /*0062*/ 	.short	(.L_713 - .L_712)


	//   ....[0]....
.L_712:
        /*0064*/ 	.word	0x000046d0


	//   ....[1]....
        /*0068*/ 	.word	0x00004710


	//   ....[2]....
        /*006c*/ 	.word	0x000048a0


	//   ....[3]....
        /*0070*/ 	.word	0x000048e0


	//   ....[4]....
        /*0074*/ 	.word	0x00004a70


	//   ....[5]....
        /*0078*/ 	.word	0x00004ab0


	//   ....[6]....
        /*007c*/ 	.word	0x00004af0


	//   ....[7]....
        /*0080*/ 	.word	0x00004b10


	//   ....[8]....
        /*0084*/ 	.word	0x00004b40


	//   ....[9]....
        /*0088*/ 	.word	0x00004b60


	//----- nvinfo : EIATTR_EXIT_INSTR_OFFSETS
	.align		4
.L_713:
        /*008c*/ 	.byte	0x04, 0x1c
        /*008e*/ 	.short	(.L_715 - .L_714)


	//   ....[0]....
.L_714:
        /*0090*/ 	.word	0x0000a410


	//   ....[1]....
        /*0094*/ 	.word	0x0000a550


	//   ....[2]....
        /*0098*/ 	.word	0x0000a7b0


	//----- nvinfo : EIATTR_MAX_THREADS
	.align		4
.L_715:
        /*009c*/ 	.byte	0x04, 0x05
        /*009e*/ 	.short	(.L_717 - .L_716)
.L_716:
        /*00a0*/ 	.word	0x000001a0
        /*00a4*/ 	.word	0x00000001
        /*00a8*/ 	.word	0x00000001


	//----- nvinfo : EIATTR_CRS_STACK_SIZE
	.align		4
.L_717:
        /*00ac*/ 	.byte	0x04, 0x1e
        /*00ae*/ 	.short	(.L_719 - .L_718)
.L_718:
        /*00b0*/ 	.word	0x00000000


	//----- nvinfo : EIATTR_CBANK_PARAM_SIZE
	.align		4
.L_719:
        /*00b4*/ 	.byte	0x03, 0x19
        /*00b6*/ 	.short	0x00b8


	//----- nvinfo : EIATTR_PARAM_CBANK
	.align		4
        /*00b8*/ 	.byte	0x04, 0x0a
        /*00ba*/ 	.short	(.L_721 - .L_720)
	.align		4
.L_720:
        /*00bc*/ 	.word	index@(.nv.constant0._Z35group_norm_nhwc_bwd_one_pass_kernelI11Bf16IOFp16WLi512ELi26ELi416EEv26Group_norm_nhwc_bwd_params)
        /*00c0*/ 	.short	0x0210
        /*00c2*/ 	.short	0x00b8


	//----- nvinfo : EIATTR_SW_WAR
	.align		4
.L_721:
        /*00c4*/ 	.byte	0x04, 0x36
        /*00c6*/ 	.short	(.L_723 - .L_722)
.L_722:
        /*00c8*/ 	.word	0x00000008
.L_723:


//--------------------- .nv.info._Z35group_norm_nhwc_bwd_one_pass_kernelI11Fp16IOFp32WLi64ELi26ELi416EEv26Group_norm_nhwc_bwd_params --------------------------
	.section	.nv.info._Z35group_norm_nhwc_bwd_one_pass_kernelI11Fp16IOFp32WLi64ELi26ELi416EEv26Group_norm_nhwc_bwd_params,"",@"SHT_CUDA_INFO"
	.sectionflags	@""
	.align	4


	//----- nvinfo : EIATTR_CUDA_API_VERSION
	.align		4
        /*0000*/ 	.byte	0x04, 0x37
        /*0002*/ 	.short	(.L_725 - .L_724)
.L_724:
        /*0004*/ 	.word	0x00000082


	//----- nvinfo : EIATTR_KPARAM_INFO
	.align		4
.L_725:
        /*0008*/ 	.byte	0x04, 0x17
        /*000a*/ 	.short	(.L_727 - .L_726)
.L_726:
        /*000c*/ 	.word	0x00000000
        /*0010*/ 	.short	0x0000
        /*0012*/ 	.short	0x0000
        /*0014*/ 	.byte	0x00, 0xf0, 0xe1, 0x02


	//----- nvinfo : EIATTR_SPARSE_MMA_MASK
	.align		4
.L_727:
        /*0018*/ 	.byte	0x03, 0x50
        /*001a*/ 	.short	0x0000


	//----- nvinfo : EIATTR_MAXREG_COUNT
	.align		4
        /*001c*/ 	.byte	0x03, 0x1b
        /*001e*/ 	.short	0x0080


	//----- nvinfo : EIATTR_NUM_BARRIERS
	.align		4
        /*0020*/ 	.byte	0x02, 0x4c
        /*0022*/ 	.byte	0x01
	.zero		1


	//----- nvinfo : EIATTR_MERCURY_ISA_VERSION
	.align		4
        /*0024*/ 	.byte	0x03, 0x5f
        /*0026*/ 	.short	0x0101


	//----- nvinfo : EIATTR_INT_WARP_WIDE_INSTR_OFFSETS
	.align		4
        /*0028*/ 	.byte	0x04, 0x31
        /*002a*/ 	.short	(.L_729 - .L_728)


	//   ....[0]....
.L_728:
        /*002c*/ 	.word	0x00001f90


	//   ....[1]....
        /*0030*/ 	.word	0x000038e0


	//----- nvinfo : EIATTR_COOP_GROUP_MASK_REGIDS
	.align		4
.L_729:
        /*0034*/ 	.byte	0x04, 0x29
        /*0036*/ 	.short	(.L_731 - .L_730)


	//   ....[0]....
.L_730:
        /*0038*/ 	.word	0xffffffff


	//   ....[1]....
        /*003c*/ 	.word	0xffffffff


	//   ....[2]....
        /*0040*/ 	.word	0xffffffff


	//   ....[3]....
        /*0044*/ 	.word	0xffffffff


	//   ....[4]....
        /*0048*/ 	.word	0xffffffff


	//   ....[5]....
        /*004c*/ 	.word	0xffffffff


	//   ....[6]....
        /*0050*/ 	.word	0xffffffff


	//   ....[7]....
        /*0054*/ 	.word	0xffffffff


	//   ....[8]....
        /*0058*/ 	.word	0xffffffff


	//   ....[9]....
        /*005c*/ 	.word	0xffffffff


	//----- nvinfo : EIATTR_COOP_GROUP_INSTR_OFFSETS
	.align		4
.L_731:
        /*0060*/ 	.byte	0x04, 0x28
        /*0062*/ 	.short	(.L_733 - .L_732)


	//   ....[0]....
.L_732:
        /*0064*/ 	.word	0x00000ec0


	//   ....[1]....
        /*0068*/ 	.word	0x00000f00


	//   ....[2]....
        /*006c*/ 	.word	0x00000f50


	//   ....[3]....
        /*0070*/ 	.word	0x00000f70


	//   ....[4]....
        /*0074*/ 	.word	0x00000fa0


	//   ....[5]....
        /*0078*/ 	.word	0x00000fc0


	//   ....[6]....
        /*007c*/ 	.word	0x00000ff0


	//   ....[7]....
        /*0080*/ 	.word	0x00001010


	//   ....[8]....
        /*0084*/ 	.word	0x00001040


	//   ....[9]....
        /*0088*/ 	.word	0x00001060


	//----- nvinfo : EIATTR_EXIT_INSTR_OFFSETS
	.align		4
.L_733:
        /*008c*/ 	.byte	0x04, 0x1c
        /*008e*/ 	.short	(.L_735 - .L_734)


	//   ....[0]....
.L_734:
        /*0090*/ 	.word	0x000039d0


	//   ....[1]....
        /*0094*/ 	.word	0x00003b10


	//   ....[2]....
        /*0098*/ 	.word	0x00003d50


	//----- nvinfo : EIATTR_MAX_THREADS
	.align		4
.L_735:
        /*009c*/ 	.byte	0x04, 0x05
        /*009e*/ 	.short	(.L_737 - .L_736)
.L_736:
        /*00a0*/ 	.word	0x000001a0
        /*00a4*/ 	.word	0x00000001
        /*00a8*/ 	.word	0x00000001


	//----- nvinfo : EIATTR_CRS_STACK_SIZE
	.align		4
.L_737:
        /*00ac*/ 	.byte	0x04, 0x1e
        /*00ae*/ 	.short	(.L_739 - .L_738)
.L_738:
        /*00b0*/ 	.word	0x00000000


	//----- nvinfo : EIATTR_CBANK_PARAM_SIZE
	.align		4
.L_739:
        /*00b4*/ 	.byte	0x03, 0x19
        /*00b6*/ 	.short	0x00b8


	//----- nvinfo : EIATTR_PARAM_CBANK
	.align		4
        /*00b8*/ 	.byte	0x04, 0x0a
        /*00ba*/ 	.short	(.L_741 - .L_740)
	.align		4
.L_740:
        /*00bc*/ 	.word	index@(.nv.constant0._Z35group_norm_nhwc_bwd_one_pass_kernelI11Fp16IOFp32WLi64ELi26ELi416EEv26Group_norm_nhwc_bwd_params)
        /*00c0*/ 	.short	0x0210
        /*00c2*/ 	.short	0x00b8


	//----- nvinfo : EIATTR_SW_WAR
	.align		4
.L_741:
        /*00c4*/ 	.byte	0x04, 0x36
        /*00c6*/ 	.short	(.L_743 - .L_742)
.L_742:
        /*00c8*/ 	.word	0x00000008
.L_743:


//--------------------- .nv.info._Z35group_norm_nhwc_bwd_one_pass_kernelI11Fp16IOFp32WLi128ELi26ELi416EEv26Group_norm_nhwc_bwd_params --------------------------
	.section	.nv.info._Z35group_norm_nhwc_bwd_one_pass_kernelI11Fp16IOFp32WLi128ELi26ELi416EEv26Group_norm_nhwc_bwd_params,"",@"SHT_CUDA_INFO"
	.sectionflags	@""
	.align	4


	//----- nvinfo : EIATTR_CUDA_API_VERSION
	.align		4
        /*0000*/ 	.byte	0x04, 0x37
        /*0002*/ 	.short	(.L_745 - .L_744)
.L_744:
        /*0004*/ 	.word	0x00000082


	//----- nvinfo : EIATTR_KPARAM_INFO
	.align		4
.L_745:
        /*0008*/ 	.byte	0x04, 0x17
        /*000a*/ 	.short	(.L_747 - .L_746)
.L_746:
        /*000c*/ 	.word	0x00000000
        /*0010*/ 	.short	0x0000
        /*0012*/ 	.short	0x0000
        /*0014*/ 	.byte	0x00, 0xf0, 0xe1, 0x02


	//----- nvinfo : EIATTR_SPARSE_MMA_MASK
	.align		4
.L_747:
        /*0018*/ 	.byte	0x03, 0x50
        /*001a*/ 	.short	0x0000


	//----- nvinfo : EIATTR_MAXREG_COUNT
	.align		4
        /*001c*/ 	.byte	0x03, 0x1b
        /*001e*/ 	.short	0x0080


	//----- nvinfo : EIATTR_NUM_BARRIERS
	.align		4
        /*0020*/ 	.byte	0x02, 0x4c
        /*0022*/ 	.byte	0x01
	.zero		1


	//----- nvinfo : EIATTR_MERCURY_ISA_VERSION
	.align		4
        /*0024*/ 	.byte	0x03, 0x5f
        /*0026*/ 	.short	0x0101


	//----- nvinfo : EIATTR_INT_WARP_WIDE_INSTR_OFFSETS
	.align		4
        /*0028*/ 	.byte	0x04, 0x31
        /*002a*/ 	.short	(.L_749 - .L_748)


	//   ....[0]....
.L_748:
        /*002c*/ 	.word	0x000026f0


	//   ....[1]....
        /*0030*/ 	.word	0x000046c0


	//----- nvinfo : EIATTR_COOP_GROUP_MASK_REGIDS
	.align		4
.L_749:
        /*0034*/ 	.byte	0x04, 0x29
        /*0036*/ 	.short	(.L_751 - .L_750)


	//   ....[0]....
.L_750:
        /*0038*/ 	.word	0xffffffff


	//   ....[1]....
        /*003c*/ 	.word	0xffffffff


	//   ....[2]....
        /*0040*/ 	.word	0xffffffff


	//   ....[3]....
        /*0044*/ 	.word	0xffffffff


	//   ....[4]....
        /*0048*/ 	.word	0xffffffff


	//   ....[5]....
        /*004c*/ 	.word	0xffffffff


	//   ....[6]....
        /*0050*/ 	.word	0xffffffff


	//   ....[7]....
        /*0054*/ 	.word	0xffffffff


	//   ....[8]....
        /*0058*/ 	.word	0xffffffff


	//   ....[9]....
        /*005c*/ 	.word	0xffffffff


	//----- nvinfo : EIATTR_COOP_GROUP_INSTR_OFFSETS
	.align		4
.L_751:
        /*0060*/ 	.byte	0x04, 0x28
        /*0062*/ 	.short	(.L_753 - .L_752)


	//   ....[0]....
.L_752:
        /*0064*/ 	.word	0x000016d0


	//   ....[1]....
        /*0068*/ 	.word	0x00001710


	//   ....[2]....
        /*006c*/ 	.word	0x00001760


	//   ....[3]....
        /*0070*/ 	.word	0x00001780


	//   ....[4]....
        /*0074*/ 	.word	0x000017b0


	//   ....[5]....
        /*0078*/ 	.word	0x000017d0


	//   ....[6]....
        /*007c*/ 	.word	0x00001800


	//   ....[7]....
        /*0080*/ 	.word	0x00001820


	//   ....[8]....
        /*0084*/ 	.word	0x00001850


	//   ....[9]....
        /*0088*/ 	.word	0x00001870


	//----- nvinfo : EIATTR_EXIT_INSTR_OFFSETS
	.align		4
.L_753:
        /*008c*/ 	.byte	0x04, 0x1c
        /*008e*/ 	.short	(.L_755 - .L_754)


	//   ....[0]....
.L_754:
        /*0090*/ 	.word	0x00004750


	//   ....[1]....
        /*0094*/ 	.word	0x00004890


	//   ....[2]....
        /*0098*/ 	.word	0x00004ad0


	//----- nvinfo : EIATTR_MAX_THREADS
	.align		4
.L_755:
        /*009c*/ 	.byte	0x04, 0x05
        /*009e*/ 	.short	(.L_757 - .L_756)
.L_756:
        /*00a0*/ 	.word	0x000001a0
        /*00a4*/ 	.word	0x00000001
        /*00a8*/ 	.word	0x00000001


	//----- nvinfo : EIATTR_CRS_STACK_SIZE
	.align		4
.L_757:
        /*00ac*/ 	.byte	0x04, 0x1e
        /*00ae*/ 	.short	(.L_759 - .L_758)
.L_758:
        /*00b0*/ 	.word	0x00000000


	//----- nvinfo : EIATTR_CBANK_PARAM_SIZE
	.align		4
.L_759:
        /*00b4*/ 	.byte	0x03, 0x19
        /*00b6*/ 	.short	0x00b8


	//----- nvinfo : EIATTR_PARAM_CBANK
	.align		4
        /*00b8*/ 	.byte	0x04, 0x0a
        /*00ba*/ 	.short	(.L_761 - .L_760)
	.align		4
.L_760:
        /*00bc*/ 	.word	index@(.nv.constant0._Z35group_norm_nhwc_bwd_one_pass_kernelI11Fp16IOFp32WLi128ELi26ELi416EEv26Group_norm_nhwc_bwd_params)
        /*00c0*/ 	.short	0x0210
        /*00c2*/ 	.short	0x00b8


	//----- nvinfo : EIATTR_SW_WAR
	.align		4
.L_761:
        /*00c4*/ 	.byte	0x04, 0x36
        /*00c6*/ 	.short	(.L_763 - .L_762)
.L_762:
        /*00c8*/ 	.word	0x00000008
.L_763:


//--------------------- .nv.info._Z35group_norm_nhwc_bwd_one_pass_kernelI11Fp16IOFp32WLi256ELi26ELi416EEv26Group_norm_nhwc_bwd_params --------------------------
	.section	.nv.info._Z35group_norm_nhwc_bwd_one_pass_kernelI11Fp16IOFp32WLi256ELi26ELi416EEv26Group_norm_nhwc_bwd_params,"",@"SHT_CUDA_INFO"
	.sectionflags	@""
	.align	4


	//----- nvinfo : EIATTR_CUDA_API_VERSION
	.align		4
        /*0000*/ 	.byte	0x04, 0x37
        /*0002*/ 	.short	(.L_765 - .L_764)
.L_764:
        /*0004*/ 	.word	0x00000082


	//----- nvinfo : EIATTR_KPARAM_INFO
	.align		4
.L_765:
        /*0008*/ 	.byte	0x04, 0x17
        /*000a*/ 	.short	(.L_767 - .L_766)
.L_766:
        /*000c*/ 	.word	0x00000000
        /*0010*/ 	.short	0x0000
        /*0012*/ 	.short	0x0000
        /*0014*/ 	.byte	0x00, 0xf0, 0xe1, 0x02


	//----- nvinfo : EIATTR_SPARSE_MMA_MASK
	.align		4
.L_767:
        /*0018*/ 	.byte	0x03, 0x50
        /*001a*/ 	.short	0x0000


	//----- nvinfo : EIATTR_MAXREG_COUNT
	.align		4
        /*001c*/ 	.byte	0x03, 0x1b
        /*001e*/ 	.short	0x0080


	//----- nvinfo : EIATTR_NUM_BARRIERS
	.align		4
        /*0020*/ 	.byte	0x02, 0x4c
        /*0022*/ 	.byte	0x01
	.zero		1


	//----- nvinfo : EIATTR_MERCURY_ISA_VERSION
	.align		4
        /*0024*/ 	.byte	0x03, 0x5f
        /*0026*/ 	.short	0x0101


	//----- nvinfo : EIATTR_INT_WARP_WIDE_INSTR_OFFSETS
	.align		4
        /*0028*/ 	.byte	0x04, 0x31
        /*002a*/ 	.short	(.L_769 - .L_768)


	//   ....[0]....
.L_768:
        /*002c*/ 	.word	0x000036c0


	//   ....[1]....
        /*0030*/ 	.word	0x000063b0


	//----- nvinfo : EIATTR_COOP_GROUP_MASK_REGIDS
	.align		4
.L_769:
        /*0034*/ 	.byte	0x04, 0x29
        /*0036*/ 	.short	(.L_771 - .L_770)


	//   ....[0]....
.L_770:
        /*0038*/ 	.word	0xffffffff


	//   ....[1]....
        /*003c*/ 	.word	0xffffffff


	//   ....[2]....
        /*0040*/ 	.word	0xffffffff


	//   ....[3]....
        /*0044*/ 	.word	0xffffffff


	//   ....[4]....
        /*0048*/ 	.word	0xffffffff


	//   ....[5]....
        /*004c*/ 	.word	0xffffffff


	//   ....[6]....
        /*0050*/ 	.word	0xffffffff


	//   ....[7]....
        /*0054*/ 	.word	0xffffffff


	//   ....[8]....
        /*0058*/ 	.word	0xffffffff


	//   ....[9]....
        /*005c*/ 	.word	0xffffffff


	//----- nvinfo : EIATTR_COOP_GROUP_INSTR_OFFSETS
	.align		4
.L_771:
        /*0060*/ 	.byte	0x04, 0x28
        /*0062*/ 	.short	(.L_773 - .L_772)


	//   ....[0]....
.L_772:
        /*0064*/ 	.word	0x000025a0


	//   ....[1]....
        /*0068*/ 	.word	0x000025e0


	//   ....[2]....
        /*006c*/ 	.word	0x000026a0


	//   ....[3]....
        /*0070*/ 	.word	0x000026c0


	//   ....[4]....
        /*0074*/ 	.word	0x000026f0


	//   ....[5]....
        /*0078*/ 	.word	0x00002710


	//   ....[6]....
        /*007c*/ 	.word	0x00002740


	//   ....[7]....
        /*0080*/ 	.word	0x00002760


	//   ....[8]....
        /*0084*/ 	.word	0x00002790


	//   ....[9]....
        /*0088*/ 	.word	0x000027b0


	//----- nvinfo : EIATTR_EXIT_INSTR_OFFSETS
	.align		4
.L_773:
        /*008c*/ 	.byte	0x04, 0x1c
        /*008e*/ 	.short	(.L_775 - .L_774)


	//   ....[0]....
.L_774:
        /*0090*/ 	.word	0x00006440


	//   ....[1]....
        /*0094*/ 	.word	0x00006580


	//   ....[2]....
        /*0098*/ 	.word	0x000067c0


	//----- nvinfo : EIATTR_MAX_THREADS
	.align		4
.L_775:
        /*009c*/ 	.byte	0x04, 0x05
        /*009e*/ 	.short	(.L_777 - .L_776)
.L_776:
        /*00a0*/ 	.word	0x000001a0
        /*00a4*/ 	.word	0x00000001
        /*00a8*/ 	.word	0x00000001


	//----- nvinfo : EIATTR_CRS_STACK_SIZE
	.align		4
.L_777:
        /*00ac*/ 	.byte	0x04, 0x1e
        /*00ae*/ 	.short	(.L_779 - .L_778)
.L_778:
        /*00b0*/ 	.word	0x00000000


	//----- nvinfo : EIATTR_CBANK_PARAM_SIZE
	.align		4
.L_779:
        /*00b4*/ 	.byte	0x03, 0x19
        /*00b6*/ 	.short	0x00b8


	//----- nvinfo : EIATTR_PARAM_CBANK
	.align		4
        /*00b8*/ 	.byte	0x04, 0x0a
        /*00ba*/ 	.short	(.L_781 - .L_780)
	.align		4
.L_780:
        /*00bc*/ 	.word	index@(.nv.constant0._Z35group_norm_nhwc_bwd_one_pass_kernelI11Fp16IOFp32WLi256ELi26ELi416EEv26Group_norm_nhwc_bwd_params)
        /*00c0*/ 	.short	0x0210
        /*00c2*/ 	.short	0x00b8


	//----- nvinfo : EIATTR_SW_WAR
	.align		4
.L_781:
        /*00c4*/ 	.byte	0x04, 0x36
        /*00c6*/ 	.short	(.L_783 - .L_782)
.L_782:
        /*00c8*/ 	.word	0x00000008
.L_783:


//--------------------- .nv.info._Z35group_norm_nhwc_bwd_one_pass_kernelI11Fp16IOFp32WLi512ELi26ELi416EEv26Group_norm_nhwc_bwd_params --------------------------
	.section	.nv.info._Z35group_norm_nhwc_bwd_one_pass_kernelI11Fp16IOFp32WLi512ELi26ELi416EEv26Group_norm_nhwc_bwd_params,"",@"SHT_CUDA_INFO"
	.sectionflags	@""
	.align	4


	//----- nvinfo : EIATTR_CUDA_API_VERSION
	.align		4
        /*0000*/ 	.byte	0x04, 0x37
        /*0002*/ 	.short	(.L_785 - .L_784)
.L_784:
        /*0004*/ 	.word	0x00000082


	//----- nvinfo : EIATTR_KPARAM_INFO
	.align		4
.L_785:
        /*0008*/ 	.byte	0x04, 0x17
        /*000a*/ 	.short	(.L_787 - .L_786)
.L_786:
        /*000c*/ 	.word	0x00000000
        /*0010*/ 	.short	0x0000
        /*0012*/ 	.short	0x0000
        /*0014*/ 	.byte	0x00, 0xf0, 0xe1, 0x02


	//----- nvinfo : EIATTR_SPARSE_MMA_MASK
	.align		4
.L_787:
        /*0018*/ 	.byte	0x03, 0x50
        /*001a*/ 	.short	0x0000


	//----- nvinfo : EIATTR_MAXREG_COUNT
	.align		4
        /*001c*/ 	.byte	0x03, 0x1b
        /*001e*/ 	.short	0x0080


	//----- nvinfo : EIATTR_NUM_BARRIERS
	.align		4
        /*0020*/ 	.byte	0x02, 0x4c
        /*0022*/ 	.byte	0x01
	.zero		1


	//----- nvinfo : EIATTR_MERCURY_ISA_VERSION
	.align		4
        /*0024*/ 	.byte	0x03, 0x5f
        /*0026*/ 	.short	0x0101


	//----- nvinfo : EIATTR_INT_WARP_WIDE_INSTR_OFFSETS
	.align		4
        /*0028*/ 	.byte	0x04, 0x31
        /*002a*/ 	.short	(.L_789 - .L_788)


	//   ....[0]....
.L_788:
        /*002c*/ 	.word	0x000056c0


	//   ....[1]....
        /*0030*/ 	.word	0x00009ce0


	//----- nvinfo : EIATTR_COOP_GROUP_MASK_REGIDS
	.align		4
.L_789:
        /*0034*/ 	.byte	0x04, 0x29
        /*0036*/ 	.short	(.L_791 - .L_790)


	//   ....[0]....
.L_790:
        /*0038*/ 	.word	0xffffffff


	//   ....[1]....
        /*003c*/ 	.word	0xffffffff


	//   ....[2]....
        /*0040*/ 	.word	0xffffffff


	//   ....[3]....
        /*0044*/ 	.word	0xffffffff


	//   ....[4]....
        /*0048*/ 	.word	0xffffffff


	//   ....[5]....
        /*004c*/ 	.word	0xffffffff


	//   ....[6]....
        /*0050*/ 	.word	0xffffffff


	//   ....[7]....
        /*0054*/ 	.word	0xffffffff


	//   ....[8]....
        /*0058*/ 	.word	0xffffffff


	//   ....[9]....
        /*005c*/ 	.word	0xffffffff


	//----- nvinfo : EIATTR_COOP_GROUP_INSTR_OFFSETS
	.align		4
.L_791:
        /*0060*/ 	.byte	0x04, 0x28
        /*0062*/ 	.short	(.L_793 - .L_792)


	//   ....[0]....
.L_792:
        /*0064*/ 	.word	0x00004520


	//   ....[1]....
        /*0068*/ 	.word	0x00004560


	//   ....[2]....
        /*006c*/ 	.word	0x000046f0


	//   ....[3]....
        /*0070*/ 	.word	0x00004710


	//   ....[4]....
        /*0074*/ 	.word	0x00004760


	//   ....[5]....
        /*0078*/ 	.word	0x00004780


	//   ....[6]....
        /*007c*/ 	.word	0x000047b0


	//   ....[7]....
        /*0080*/ 	.word	0x000047d0


	//   ....[8]....
        /*0084*/ 	.word	0x00004800


	//   ....[9]....
        /*0088*/ 	.word	0x00004820


	//----- nvinfo : EIATTR_EXIT_INSTR_OFFSETS
	.align		4
.L_793:
        /*008c*/ 	.byte	0x04, 0x1c
        /*008e*/ 	.short	(.L_795 - .L_794)


	//   ....[0]....
.L_794:
        /*0090*/ 	.word	0x00009d70


	//   ....[1]....
        /*0094*/ 	.word	0x00009eb0


	//   ....[2]....
        /*0098*/ 	.word	0x0000a0f0


	//----- nvinfo : EIATTR_MAX_THREADS
	.align		4
.L_795:
        /*009c*/ 	.byte	0x04, 0x05
        /*009e*/ 	.short	(.L_797 - .L_796)
.L_796:
        /*00a0*/ 	.word	0x000001a0
        /*00a4*/ 	.word	0x00000001
        /*00a8*/ 	.word	0x00000001


	//----- nvinfo : EIATTR_CRS_STACK_SIZE
	.align		4
.L_797:
        /*00ac*/ 	.byte	0x04, 0x1e
        /*00ae*/ 	.short	(.L_799 - .L_798)
.L_798:
        /*00b0*/ 	.word	0x00000000


	//----- nvinfo : EIATTR_CBANK_PARAM_SIZE
	.align		4
.L_799:
        /*00b4*/ 	.byte	0x03, 0x19
        /*00b6*/ 	.short	0x00b8


	//----- nvinfo : EIATTR_PARAM_CBANK
	.align		4
        /*00b8*/ 	.byte	0x04, 0x0a
        /*00ba*/ 	.short	(.L_801 - .L_800)
	.align		4
.L_800:
        /*00bc*/ 	.word	index@(.nv.constant0._Z35group_norm_nhwc_bwd_one_pass_kernelI11Fp16IOFp32WLi512ELi26ELi416EEv26Group_norm_nhwc_bwd_params)
        /*00c0*/ 	.short	0x0210
        /*00c2*/ 	.short	0x00b8


	//----- nvinfo : EIATTR_SW_WAR
	.align		4
.L_801:
        /*00c4*/ 	.byte	0x04, 0x36
        /*00c6*/ 	.short	(.L_803 - .L_802)
.L_802:
        /*00c8*/ 	.word	0x00000008
.L_803:


//--------------------- .nv.info._Z35group_norm_nhwc_bwd_one_pass_kernelI11Fp16IOBf16WLi64ELi26ELi416EEv26Group_norm_nhwc_bwd_params --------------------------
	.section	.nv.info._Z35group_norm_nhwc_bwd_one_pass_kernelI11Fp16IOBf16WLi64ELi26ELi416EEv26Group_norm_nhwc_bwd_params,"",@"SHT_CUDA_INFO"
	.sectionflags	@""
	.align	4


	//----- nvinfo : EIATTR_CUDA_API_VERSION
	.align		4
        /*0000*/ 	.byte	0x04, 0x37
        /*0002*/ 	.short	(.L_805 - .L_804)
.L_804:
        /*0004*/ 	.word	0x00000082


	//----- nvinfo : EIATTR_KPARAM_INFO
	.align		4
.L_805:
        /*0008*/ 	.byte	0x04, 0x17
        /*000a*/ 	.short	(.L_807 - .L_806)
.L_806:
        /*000c*/ 	.word	0x00000000
        /*0010*/ 	.short	0x0000
        /*0012*/ 	.short	0x0000
        /*0014*/ 	.byte	0x00, 0xf0, 0xe1, 0x02


	//----- nvinfo : EIATTR_SPARSE_MMA_MASK
	.align		4
.L_807:
        /*0018*/ 	.byte	0x03, 0x50
        /*001a*/ 	.short	0x0000


	//----- nvinfo : EIATTR_MAXREG_COUNT
	.align		4
        /*001c*/ 	.byte	0x03, 0x1b
        /*001e*/ 	.short	0x0080


	//----- nvinfo : EIATTR_NUM_BARRIERS
	.align		4
        /*0020*/ 	.byte	0x02, 0x4c
        /*0022*/ 	.byte	0x01
	.zero		1


	//----- nvinfo : EIATTR_MERCURY_ISA_VERSION
	.align		4
        /*0024*/ 	.byte	0x03, 0x5f
        /*0026*/ 	.short	0x0101


	//----- nvinfo : EIATTR_INT_WARP_WIDE_INSTR_OFFSETS
	.align		4
        /*0028*/ 	.byte	0x04, 0x31
        /*002a*/ 	.short	(.L_809 - .L_808)


	//   ....[0]....
.L_808:
        /*002c*/ 	.word	0x00001ff0


	//   ....[1]....
        /*0030*/ 	.word	0x00003940


	//----- nvinfo : EIATTR_COOP_GROUP_MASK_REGIDS
	.align		4
.L_809:
        /*0034*/ 	.byte	0x04, 0x29
        /*0036*/ 	.short	(.L_811 - .L_810)


	//   ....[0]....
.L_810:
        /*0038*/ 	.word	0xffffffff


	//   ....[1]....
        /*003c*/ 	.word	0xffffffff


	//   ....[2]....
        /*0040*/ 	.word	0xffffffff


	//   ....[3]....
        /*0044*/ 	.word	0xffffffff


	//   ....[4]....
        /*0048*/ 	.word	0xffffffff


	//   ....[5]....
        /*004c*/ 	.word	0xffffffff


	//   ....[6]....
        /*0050*/ 	.word	0xffffffff


	//   ....[7]....
        /*0054*/ 	.word	0xffffffff


	//   ....[8]....
        /*0058*/ 	.word	0xffffffff


	//   ....[9]....
        /*005c*/ 	.word	0xffffffff


	//----- nvinfo : EIATTR_COOP_GROUP_INSTR_OFFSETS
	.align		4
.L_811:
        /*0060*/ 	.byte	0x04, 0x28
        /*0062*/ 	.short	(.L_813 - .L_812)


	//   ....[0]....
.L_812:
        /*0064*/ 	.word	0x00000f20


	//   ....[1]....
        /*0068*/ 	.word	0x00000f60


	//   ....[2]....
        /*006c*/ 	.word	0x00000fc0


	//   ....[3]....
        /*0070*/ 	.word	0x00000fe0


	//   ....[4]....
        /*0074*/ 	.word	0x00001010


	//   ....[5]....
        /*0078*/ 	.word	0x00001030


	//   ....[6]....
        /*007c*/ 	.word	0x00001060


	//   ....[7]....
        /*0080*/ 	.word	0x00001080


	//   ....[8]....
        /*0084*/ 	.word	0x000010b0


	//   ....[9]....
        /*0088*/ 	.word	0x000010d0


	//----- nvinfo : EIATTR_EXIT_INSTR_OFFSETS
	.align		4
.L_813:
        /*008c*/ 	.byte	0x04, 0x1c
        /*008e*/ 	.short	(.L_815 - .L_814)


	//   ....[0]....
.L_814:
        /*0090*/ 	.word	0x00003a30


	//   ....[1]....
        /*0094*/ 	.word	0x00003b70


	//   ....[2]....
        /*0098*/ 	.word	0x00003dd0


	//----- nvinfo : EIATTR_MAX_THREADS
	.align		4
.L_815:
        /*009c*/ 	.byte	0x04, 0x05
        /*009e*/ 	.short	(.L_817 - .L_816)
.L_816:
        /*00a0*/ 	.word	0x000001a0
        /*00a4*/ 	.word	0x00000001
        /*00a8*/ 	.word	0x00000001


	//----- nvinfo : EIATTR_CRS_STACK_SIZE
	.align		4
.L_817:
        /*00ac*/ 	.byte	0x04, 0x1e
        /*00ae*/ 	.short	(.L_819 - .L_818)
.L_818:
        /*00b0*/ 	.word	0x00000000


	//----- nvinfo : EIATTR_CBANK_PARAM_SIZE
	.align		4
.L_819:
        /*00b4*/ 	.byte	0x03, 0x19
        /*00b6*/ 	.short	0x00b8


	//----- nvinfo : EIATTR_PARAM_CBANK
	.align		4
        /*00b8*/ 	.byte	0x04, 0x0a
        /*00ba*/ 	.short	(.L_821 - .L_820)
	.align		4
.L_820:
        /*00bc*/ 	.word	index@(.nv.constant0._Z35group_norm_nhwc_bwd_one_pass_kernelI11Fp16IOBf16WLi64ELi26ELi416EEv26Group_norm_nhwc_bwd_params)
        /*00c0*/ 	.short	0x0210
        /*00c2*/ 	.short	0x00b8


	//----- nvinfo : EIATTR_SW_WAR
	.align		4
.L_821:
        /*00c4*/ 	.byte	0x04, 0x36
        /*00c6*/ 	.short	(.L_823 - .L_822)
.L_822:
        /*00c8*/ 	.word	0x00000008
.L_823:


//--------------------- .nv.info._Z35group_norm_nhwc_bwd_one_pass_kernelI11Fp16IOBf16WLi128ELi26ELi416EEv26Group_norm_nhwc_bwd_params --------------------------
	.section	.nv.info._Z35group_norm_nhwc_bwd_one_pass_kernelI11Fp16IOBf16WLi128ELi26ELi416EEv26Group_norm_nhwc_bwd_params,"",@"SHT_CUDA_INFO"
	.sectionflags	@""
	.align	4


	//----- nvinfo : EIATTR_CUDA_API_VERSION
	.align		4
        /*0000*/ 	.byte	0x04, 0x37
        /*0002*/ 	.short	(.L_825 - .L_824)
.L_824:
        /*0004*/ 	.word	0x00000082


	//----- nvinfo : EIATTR_KPARAM_INFO
	.align		4
.L_825:
        /*0008*/ 	.byte	0x04, 0x17
        /*000a*/ 	.short	(.L_827 - .L_826)
.L_826:
        /*000c*/ 	.word	0x00000000
        /*0010*/ 	.short	0x0000
        /*0012*/ 	.short	0x0000
        /*0014*/ 	.byte	0x00, 0xf0, 0xe1, 0x02


	//----- nvinfo : EIATTR_SPARSE_MMA_MASK
	.align		4
.L_827:
        /*0018*/ 	.byte	0x03, 0x50
        /*001a*/ 	.short	0x0000


	//----- nvinfo : EIATTR_MAXREG_COUNT
	.align		4
        /*001c*/ 	.byte	0x03, 0x1b
        /*001e*/ 	.short	0x0080


	//----- nvinfo : EIATTR_NUM_BARRIERS
	.align		4
        /*0020*/ 	.byte	0x02, 0x4c
        /*0022*/ 	.byte	0x01
	.zero		1


	//----- nvinfo : EIATTR_MERCURY_ISA_VERSION
	.align		4
        /*0024*/ 	.byte	0x03, 0x5f
        /*0026*/ 	.short	0x0101


	//----- nvinfo : EIATTR_INT_WARP_WIDE_INSTR_OFFSETS
	.align		4
        /*0028*/ 	.byte	0x04, 0x31
        /*002a*/ 	.short	(.L_829 - .L_828)


	//   ....[0]....
.L_828:
        /*002c*/ 	.word	0x00002790


	//   ....[1]....
        /*0030*/ 	.word	0x00004760


	//----- nvinfo : EIATTR_COOP_GROUP_MASK_REGIDS
	.align		4
.L_829:
        /*0034*/ 	.byte	0x04, 0x29
        /*0036*/ 	.short	(.L_831 - .L_830)


	//   ....[0]....
.L_830:
        /*0038*/ 	.word	0xffffffff


	//   ....[1]....
        /*003c*/ 	.word	0xffffffff


	//   ....[2]....
        /*0040*/ 	.word	0xffffffff


	//   ....[3]....
        /*0044*/ 	.word	0xffffffff


	//   ....[4]....
        /*0048*/ 	.word	0xffffffff


	//   ....[5]....
        /*004c*/ 	.word	0xffffffff


	//   ....[6]....
        /*0050*/ 	.word	0xffffffff


	//   ....[7]....
        /*0054*/ 	.word	0xffffffff


	//   ....[8]....
        /*0058*/ 	.word	0xffffffff


	//   ....[9]....
        /*005c*/ 	.word	0xffffffff


	//----- nvinfo : EIATTR_COOP_GROUP_INSTR_OFFSETS
	.align		4
.L_831:
        /*0060*/ 	.byte	0x04, 0x28
        /*0062*/ 	.short	(.L_833 - .L_832)


	//   ....[0]....
.L_832:
        /*0064*/ 	.word	0x00001760


	//   ....[1]....
        /*0068*/ 	.word	0x00001790


	//   ....[2]....
        /*006c*/ 	.word	0x000017c0


	//   ....[3]....
        /*0070*/ 	.word	0x000017e0


	//   ....[4]....
        /*0074*/ 	.word	0x00001810


	//   ....[5]....
        /*0078*/ 	.word	0x00001830


	//   ....[6]....
        /*007c*/ 	.word	0x00001860


	//   ....[7]....
        /*0080*/ 	.word	0x00001880


	//   ....[8]....
        /*0084*/ 	.word	0x000018b0


	//   ....[9]....
        /*0088*/ 	.word	0x000018d0


	//----- nvinfo : EIATTR_EXIT_INSTR_OFFSETS
	.align		4
.L_833:
        /*008c*/ 	.byte	0x04, 0x1c
        /*008e*/ 	.short	(.L_835 - .L_834)


	//   ....[0]....
.L_834:
        /*0090*/ 	.word	0x000047f0


	//   ....[1]....
        /*0094*/ 	.word	0x00004930


	//   ....[2]....
        /*0098*/ 	.word	0x00004b90


	//----- nvinfo : EIATTR_MAX_THREADS
	.align		4
.L_835:
        /*009c*/ 	.byte	0x04, 0x05
        /*009e*/ 	.short	(.L_837 - .L_836)
.L_836:
        /*00a0*/ 	.word	0x000001a0
        /*00a4*/ 	.word	0x00000001
        /*00a8*/ 	.word	0x00000001


	//----- nvinfo : EIATTR_CRS_STACK_SIZE
	.align		4
.L_837:
        /*00ac*/ 	.byte	0x04, 0x1e
        /*00ae*/ 	.short	(.L_839 - .L_838)
.L_838:
        /*00b0*/ 	.word	0x00000000


	//----- nvinfo : EIATTR_CBANK_PARAM_SIZE
	.align		4
.L_839:
        /*00b4*/ 	.byte	0x03, 0x19
        /*00b6*/ 	.short	0x00b8


	//----- nvinfo : EIATTR_PARAM_CBANK
	.align		4
        /*00b8*/ 	.byte	0x04, 0x0a
        /*00ba*/ 	.short	(.L_841 - .L_840)
	.align		4
.L_840:
        /*00bc*/ 	.word	index@(.nv.constant0._Z35group_norm_nhwc_bwd_one_pass_kernelI11Fp16IOBf16WLi128ELi26ELi416EEv26Group_norm_nhwc_bwd_params)
        /*00c0*/ 	.short	0x0210
        /*00c2*/ 	.short	0x00b8


	//----- nvinfo : EIATTR_SW_WAR
	.align		4
.L_841:
        /*00c4*/ 	.byte	0x04, 0x36
        /*00c6*/ 	.short	(.L_843 - .L_842)
.L_842:
        /*00c8*/ 	.word	0x00000008
.L_843:


//--------------------- .nv.info._Z35group_norm_nhwc_bwd_one_pass_kernelI11Fp16IOBf16WLi256ELi26ELi416EEv26Group_norm_nhwc_bwd_params --------------------------
	.section	.nv.info._Z35group_norm_nhwc_bwd_one_pass_kernelI11Fp16IOBf16WLi256ELi26ELi416EEv26Group_norm_nhwc_bwd_params,"",@"SHT_CUDA_INFO"
	.sectionflags	@""
	.align	4


	//----- nvinfo : EIATTR_CUDA_API_VERSION
	.align		4
        /*0000*/ 	.byte	0x04, 0x37
        /*0002*/ 	.short	(.L_845 - .L_844)
.L_844:
        /*0004*/ 	.word	0x00000082


	//----- nvinfo : EIATTR_KPARAM_INFO
	.align		4
.L_845:
        /*0008*/ 	.byte	0x04, 0x17
        /*000a*/ 	.short	(.L_847 - .L_846)
.L_846:
        /*000c*/ 	.word	0x00000000
        /*0010*/ 	.short	0x0000
        /*0012*/ 	.short	0x0000
        /*0014*/ 	.byte	0x00, 0xf0, 0xe1, 0x02


	//----- nvinfo : EIATTR_SPARSE_MMA_MASK
	.align		4
.L_847:
        /*0018*/ 	.byte	0x03, 0x50
        /*001a*/ 	.short	0x0000


	//----- nvinfo : EIATTR_MAXREG_COUNT
	.align		4
        /*001c*/ 	.byte	0x03, 0x1b
        /*001e*/ 	.short	0x0080


	//----- nvinfo : EIATTR_NUM_BARRIERS
	.align		4
        /*0020*/ 	.byte	0x02, 0x4c
        /*0022*/ 	.byte	0x01
	.zero		1


	//----- nvinfo : EIATTR_MERCURY_ISA_VERSION
	.align		4
        /*0024*/ 	.byte	0x03, 0x5f
        /*0026*/ 	.short	0x0101


	//----- nvinfo : EIATTR_INT_WARP_WIDE_INSTR_OFFSETS
	.align		4
        /*0028*/ 	.byte	0x04, 0x31
        /*002a*/ 	.short	(.L_849 - .L_848)


	//   ....[0]....
.L_848:
        /*002c*/ 	.word	0x00003740


	//   ....[1]....
        /*0030*/ 	.word	0x00006430


	//----- nvinfo : EIATTR_COOP_GROUP_MASK_REGIDS
	.align		4
.L_849:
        /*0034*/ 	.byte	0x04, 0x29
        /*0036*/ 	.short	(.L_851 - .L_850)


	//   ....[0]....
.L_850:
        /*0038*/ 	.word	0xffffffff


	//   ....[1]....
        /*003c*/ 	.word	0xffffffff


	//   ....[2]....
        /*0040*/ 	.word	0xffffffff


	//   ....[3]....
        /*0044*/ 	.word	0xffffffff


	//   ....[4]....
        /*0048*/ 	.word	0xffffffff


	//   ....[5]....
        /*004c*/ 	.word	0xffffffff


	//   ....[6]....
        /*0050*/ 	.word	0xffffffff


	//   ....[7]....
        /*0054*/ 	.word	0xffffffff


	//   ....[8]....
        /*0058*/ 	.word	0xffffffff


	//   ....[9]....
        /*005c*/ 	.word	0xffffffff


	//----- nvinfo : EIATTR_COOP_GROUP_INSTR_OFFSETS
	.align		4
.L_851:
        /*0060*/ 	.byte	0x04, 0x28
        /*0062*/ 	.short	(.L_853 - .L_852)


	//   ....[0]....
.L_852:
        /*0064*/ 	.word	0x00002620


	//   ....[1]....
        /*0068*/ 	.word	0x00002660


	//   ....[2]....
        /*006c*/ 	.word	0x00002710


	//   ....[3]....
        /*0070*/ 	.word	0x00002730


	//   ....[4]....
        /*0074*/ 	.word	0x00002760


	//   ....[5]....
        /*0078*/ 	.word	0x00002780


	//   ....[6]....
        /*007c*/ 	.word	0x000027b0


	//   ....[7]....
        /*0080*/ 	.word	0x000027d0


	//   ....[8]....
        /*0084*/ 	.word	0x00002800


	//   ....[9]....
        /*0088*/ 	.word	0x00002820


	//----- nvinfo : EIATTR_EXIT_INSTR_OFFSETS
	.align		4
.L_853:
        /*008c*/ 	.byte	0x04, 0x1c
        /*008e*/ 	.short	(.L_855 - .L_854)


	//   ....[0]....
.L_854:
        /*0090*/ 	.word	0x000064c0


	//   ....[1]....
        /*0094*/ 	.word	0x00006600


	//   ....[2]....
        /*0098*/ 	.word	0x00006860


	//----- nvinfo : EIATTR_MAX_THREADS
	.align		4
.L_855:
        /*009c*/ 	.byte	0x04, 0x05
        /*009e*/ 	.short	(.L_857 - .L_856)
.L_856:
        /*00a0*/ 	.word	0x000001a0
        /*00a4*/ 	.word	0x00000001
        /*00a8*/ 	.word	0x00000001


	//----- nvinfo : EIATTR_CRS_STACK_SIZE
	.align		4
.L_857:
        /*00ac*/ 	.byte	0x04, 0x1e
        /*00ae*/ 	.short	(.L_859 - .L_858)
.L_858:
        /*00b0*/ 	.word	0x00000000


	//----- nvinfo : EIATTR_CBANK_PARAM_SIZE
	.align		4
.L_859:
        /*00b4*/ 	.byte	0x03, 0x19
        /*00b6*/ 	.short	0x00b8


	//----- nvinfo : EIATTR_PARAM_CBANK
	.align		4
        /*00b8*/ 	.byte	0x04, 0x0a
        /*00ba*/ 	.short	(.L_861 - .L_860)
	.align		4
.L_860:
        /*00bc*/ 	.word	index@(.nv.constant0._Z35group_norm_nhwc_bwd_one_pass_kernelI11Fp16IOBf16WLi256ELi26ELi416EEv26Group_norm_nhwc_bwd_params)
        /*00c0*/ 	.short	0x0210
        /*00c2*/ 	.short	0x00b8


	//----- nvinfo : EIATTR_SW_WAR
	.align		4
.L_861:
        /*00c4*/ 	.byte	0x04, 0x36
        /*00c6*/ 	.short	(.L_863 - .L_862)
.L_862:
        /*00c8*/ 	.word	0x00000008
.L_863:


//--------------------- .nv.info._Z35group_norm_nhwc_bwd_one_pass_kernelI11Fp16IOBf16WLi512ELi26ELi416EEv26Group_norm_nhwc_bwd_params --------------------------
	.section	.nv.info._Z35group_norm_nhwc_bwd_one_pass_kernelI11Fp16IOBf16WLi512ELi26ELi416EEv26Group_norm_nhwc_bwd_params,"",@"SHT_CUDA_INFO"
	.sectionflags	@""
	.align	4


	//----- nvinfo : EIATTR_CUDA_API_VERSION
	.align		4
        /*0000*/ 	.byte	0x04, 0x37
        /*0002*/ 	.short	(.L_865 - .L_864)
.L_864:
        /*0004*/ 	.word	0x00000082


	//----- nvinfo : EIATTR_KPARAM_INFO
	.align		4
.L_865:
        /*0008*/ 	.byte	0x04, 0x17
        /*000a*/ 	.short	(.L_867 - .L_866)
.L_866:
        /*000c*/ 	.word	0x00000000
        /*0010*/ 	.short	0x0000
        /*0012*/ 	.short	0x0000
        /*0014*/ 	.byte	0x00, 0xf0, 0xe1, 0x02


	//----- nvinfo : EIATTR_SPARSE_MMA_MASK
	.align		4
.L_867:
        /*0018*/ 	.byte	0x03, 0x50
        /*001a*/ 	.short	0x0000


	//----- nvinfo : EIATTR_MAXREG_COUNT
	.align		4
        /*001c*/ 	.byte	0x03, 0x1b
        /*001e*/ 	.short	0x0080


	//----- nvinfo : EIATTR_NUM_BARRIERS
	.align		4
        /*0020*/ 	.byte	0x02, 0x4c
        /*0022*/ 	.byte	0x01
	.zero		1


	//----- nvinfo : EIATTR_MERCURY_ISA_VERSION
	.align		4
        /*0024*/ 	.byte	0x03, 0x5f
        /*0026*/ 	.short	0x0101


	//----- nvinfo : EIATTR_INT_WARP_WIDE_INSTR_OFFSETS
	.align		4
        /*0028*/ 	.byte	0x04, 0x31
        /*002a*/ 	.short	(.L_869 - .L_868)


	//   ....[0]....
.L_868:
        /*002c*/ 	.word	0x00005700


	//   ....[1]....
        /*0030*/ 	.word	0x00009d20


	//----- nvinfo : EIATTR_COOP_GROUP_MASK_REGIDS
	.align		4
.L_869:
        /*0034*/ 	.byte	0x04, 0x29
        /*0036*/ 	.short	(.L_871 - .L_870)


	//   ....[0]....
.L_870:
        /*0038*/ 	.word	0xffffffff


	//   ....[1]....
        /*003c*/ 	.word	0xffffffff


	//   ....[2]....
        /*0040*/ 	.word	0xffffffff


	//   ....[3]....
        /*0044*/ 	.word	0xffffffff


	//   ....[4]....
        /*0048*/ 	.word	0xffffffff


	//   ....[5]....
        /*004c*/ 	.word	0xffffffff


	//   ....[6]....
        /*0050*/ 	.word	0xffffffff


	//   ....[7]....
        /*0054*/ 	.word	0xffffffff


	//   ....[8]....
        /*0058*/ 	.word	0xffffffff


	//   ....[9]....
        /*005c*/ 	.word	0xffffffff


	//----- nvinfo : EIATTR_COOP_GROUP_INSTR_OFFSETS
	.align		4
.L_871:
        /*0060*/ 	.byte	0x04, 0x28
        /*0062*/ 	.short	(.L_873 - .L_872)


	//   ....[0]....
.L_872:
        /*0064*/ 	.word	0x00004560


	//   ....[1]....
        /*0068*/ 	.word	0x000045a0


	//   ....[2]....
        /*006c*/ 	.word	0x00004730


	//   ....[3]....
        /*0070*/ 	.word	0x00004770


	//   ....[4]....
        /*0074*/ 	.word	0x000047c0


	//   ....[5]....
        /*0078*/ 	.word	0x000047e0


	//   ....[6]....
        /*007c*/ 	.word	0x00004810


	//   ....[7]....
        /*0080*/ 	.word	0x00004830


	//   ....[8]....
        /*0084*/ 	.word	0x00004860


	//   ....[9]....
        /*0088*/ 	.word	0x00004880


	//----- nvinfo : EIATTR_EXIT_INSTR_OFFSETS
	.align		4
.L_873:
        /*008c*/ 	.byte	0x04, 0x1c
        /*008e*/ 	.short	(.L_875 - .L_874)


	//   ....[0]....
.L_874:
        /*0090*/ 	.word	0x00009db0


	//   ....[1]....
        /*0094*/ 	.word	0x00009ef0


	//   ....[2]....
        /*0098*/ 	.word	0x0000a150


	//----- nvinfo : EIATTR_MAX_THREADS
	.align		4
.L_875:
        /*009c*/ 	.byte	0x04, 0x05
        /*009e*/ 	.short	(.L_877 - .L_876)
.L_876:
        /*00a0*/ 	.word	0x000001a0
        /*00a4*/ 	.word	0x00000001
        /*00a8*/ 	.word	0x00000001


	//----- nvinfo : EIATTR_CRS_STACK_SIZE
	.align		4
.L_877:
        /*00ac*/ 	.byte	0x04, 0x1e
        /*00ae*/ 	.short	(.L_879 - .L_878)
.L_878:
        /*00b0*/ 	.word	0x00000000


	//----- nvinfo : EIATTR_CBANK_PARAM_SIZE
	.align		4
.L_879:
        /*00b4*/ 	.byte	0x03, 0x19
        /*00b6*/ 	.short	0x00b8


	//----- nvinfo : EIATTR_PARAM_CBANK
	.align		4
        /*00b8*/ 	.byte	0x04, 0x0a
        /*00ba*/ 	.short	(.L_881 - .L_880)
	.align		4
.L_880:
        /*00bc*/ 	.word	index@(.nv.constant0._Z35group_norm_nhwc_bwd_one_pass_kernelI11Fp16IOBf16WLi512ELi26ELi416EEv26Group_norm_nhwc_bwd_params)
        /*00c0*/ 	.short	0x0210
        /*00c2*/ 	.short	0x00b8


	//----- nvinfo : EIATTR_SW_WAR
	.align		4
.L_881:
        /*00c4*/ 	.byte	0x04, 0x36
        /*00c6*/ 	.short	(.L_883 - .L_882)
.L_882:
        /*00c8*/ 	.word	0x00000008
.L_883:


//--------------------- .nv.info._Z35group_norm_nhwc_bwd_one_pass_kernelI11Fp16IOFp16WLi64ELi26ELi416EEv26Group_norm_nhwc_bwd_params --------------------------
	.section	.nv.info._Z35group_norm_nhwc_bwd_one_pass_kernelI11Fp16IOFp16WLi64ELi26ELi416EEv26Group_norm_nhwc_bwd_params,"",@"SHT_CUDA_INFO"
	.sectionflags	@""
	.align	4


	//----- nvinfo : EIATTR_CUDA_API_VERSION
	.align		4
        /*0000*/ 	.byte	0x04, 0x37
        /*0002*/ 	.short	(.L_885 - .L_884)
.L_884:
        /*0004*/ 	.word	0x00000082


	//----- nvinfo : EIATTR_KPARAM_INFO
	.align		4
.L_885:
        /*0008*/ 	.byte	0x04, 0x17
        /*000a*/ 	.short	(.L_887 - .L_886)
.L_886:
        /*000c*/ 	.word	0x00000000
        /*0010*/ 	.short	0x0000
        /*0012*/ 	.short	0x0000
        /*0014*/ 	.byte	0x00, 0xf0, 0xe1, 0x02


	//----- nvinfo : EIATTR_SPARSE_MMA_MASK
	.align		4
.L_887:
        /*0018*/ 	.byte	0x03, 0x50
        /*001a*/ 	.short	0x0000


	//----- nvinfo : EIATTR_MAXREG_COUNT
	.align		4
        /*001c*/ 	.byte	0x03, 0x1b
        /*001e*/ 	.short	0x0080


	//----- nvinfo : EIATTR_NUM_BARRIERS
	.align		4
        /*0020*/ 	.byte	0x02, 0x4c
        /*0022*/ 	.byte	0x01
	.zero		1


	//----- nvinfo : EIATTR_MERCURY_ISA_VERSION
	.align		4
        /*0024*/ 	.byte	0x03, 0x5f
        /*0026*/ 	.short	0x0101


	//----- nvinfo : EIATTR_INT_WARP_WIDE_INSTR_OFFSETS
	.align		4
        /*0028*/ 	.byte	0x04, 0x31
        /*002a*/ 	.short	(.L_889 - .L_888)


	//   ....[0]....
.L_888:
        /*002c*/ 	.word	0x00001ff0


	//   ....[1]....
        /*0030*/ 	.word	0x00003940


	//----- nvinfo : EIATTR_COOP_GROUP_MASK_REGIDS
	.align		4
.L_889:
        /*0034*/ 	.byte	0x04, 0x29
        /*0036*/ 	.short	(.L_891 - .L_890)


	//   ....[0]....
.L_890:
        /*0038*/ 	.word	0xffffffff


	//   ....[1]....
        /*003c*/ 	.word	0xffffffff


	//   ....[2]....
        /*0040*/ 	.word	0xffffffff


	//   ....[3]....
        /*0044*/ 	.word	0xffffffff


	//   ....[4]....
        /*0048*/ 	.word	0xffffffff


	//   ....[5]....
        /*004c*/ 	.word	0xffffffff


	//   ....[6]....
        /*0050*/ 	.word	0xffffffff


	//   ....[7]....
        /*0054*/ 	.word	0xffffffff


	//   ....[8]....
        /*0058*/ 	.word	0xffffffff


	//   ....[9]....
        /*005c*/ 	.word	0xffffffff


	//----- nvinfo : EIATTR_COOP_GROUP_INSTR_OFFSETS
	.align		4
.L_891:
        /*0060*/ 	.byte	0x04, 0x28
        /*0062*/ 	.short	(.L_893 - .L_892)


	//   ....[0]....
.L_892:
        /*0064*/ 	.word	0x00000f20


	//   ....[1]....
        /*0068*/ 	.word	0x00000f60


	//   ....[2]....
        /*006c*/ 	.word	0x00000fc0


	//   ....[3]....
        /*0070*/ 	.word	0x00000fe0


	//   ....[4]....
        /*0074*/ 	.word	0x00001010


	//   ....[5]....
        /*0078*/ 	.word	0x00001030


	//   ....[6]....
        /*007c*/ 	.word	0x00001060


	//   ....[7]....
        /*0080*/ 	.word	0x00001080


	//   ....[8]....
        /*0084*/ 	.word	0x000010b0


	//   ....[9]....
        /*0088*/ 	.word	0x000010d0


	//----- nvinfo : EIATTR_EXIT_INSTR_OFFSETS
	.align		4
.L_893:
        /*008c*/ 	.byte	0x04, 0x1c
        /*008e*/ 	.short	(.L_895 - .L_894)


	//   ....[0]....
.L_894:
        /*0090*/ 	.word	0x00003a30


	//   ....[1]....
        /*0094*/ 	.word	0x00003b70


	//   ....[2]....
        /*0098*/ 	.word	0x00003dd0


	//----- nvinfo : EIATTR_MAX_THREADS
	.align		4
.L_895:
        /*009c*/ 	.byte	0x04, 0x05
        /*009e*/ 	.short	(.L_897 - .L_896)
.L_896:
        /*00a0*/ 	.word	0x000001a0
        /*00a4*/ 	.word	0x00000001
        /*00a8*/ 	.word	0x00000001


	//----- nvinfo : EIATTR_CRS_STACK_SIZE
	.align		4
.L_897:
        /*00ac*/ 	.byte	0x04, 0x1e
        /*00ae*/ 	.short	(.L_899 - .L_898)
.L_898:
        /*00b0*/ 	.word	0x00000000


	//----- nvinfo : EIATTR_CBANK_PARAM_SIZE
	.align		4
.L_899:
        /*00b4*/ 	.byte	0x03, 0x19
        /*00b6*/ 	.short	0x00b8


	//----- nvinfo : EIATTR_PARAM_CBANK
	.align		4
        /*00b8*/ 	.byte	0x04, 0x0a
        /*00ba*/ 	.short	(.L_901 - .L_900)
	.align		4
.L_900:
        /*00bc*/ 	.word	index@(.nv.constant0._Z35group_norm_nhwc_bwd_one_pass_kernelI11Fp16IOFp16WLi64ELi26ELi416EEv26Group_norm_nhwc_bwd_params)
        /*00c0*/ 	.short	0x0210
        /*00c2*/ 	.short	0x00b8


	//----- nvinfo : EIATTR_SW_WAR
	.align		4
.L_901:
        /*00c4*/ 	.byte	0x04, 0x36
        /*00c6*/ 	.short	(.L_903 - .L_902)
.L_902:
        /*00c8*/ 	.word	0x00000008
.L_903:


//--------------------- .nv.info._Z35group_norm_nhwc_bwd_one_pass_kernelI11Fp16IOFp16WLi128ELi26ELi416EEv26Group_norm_nhwc_bwd_params --------------------------
	.section	.nv.info._Z35group_norm_nhwc_bwd_one_pass_kernelI11Fp16IOFp16WLi128ELi26ELi416EEv26Group_norm_nhwc_bwd_params,"",@"SHT_CUDA_INFO"
	.sectionflags	@""
	.align	4


	//----- nvinfo : EIATTR_CUDA_API_VERSION
	.align		4
        /*0000*/ 	.byte	0x04, 0x37
        /*0002*/ 	.short	(.L_905 - .L_904)
.L_904:
        /*0004*/ 	.word	0x00000082


	//----- nvinfo : EIATTR_KPARAM_INFO
	.align		4
.L_905:
        /*0008*/ 	.byte	0x04, 0x17
        /*000a*/ 	.short	(.L_907 - .L_906)
.L_906:
        /*000c*/ 	.word	0x00000000
        /*0010*/ 	.short	0x0000
        /*0012*/ 	.short	0x0000
        /*0014*/ 	.byte	0x00, 0xf0, 0xe1, 0x02


	//----- nvinfo : EIATTR_SPARSE_MMA_MASK
	.align		4
.L_907:
        /*0018*/ 	.byte	0x03, 0x50
        /*001a*/ 	.short	0x0000


	//----- nvinfo : EIATTR_MAXREG_COUNT
	.align		4
        /*001c*/ 	.byte	0x03, 0x1b
        /*001e*/ 	.short	0x0080


	//----- nvinfo : EIATTR_NUM_BARRIERS
	.align		4
        /*0020*/ 	.byte	0x02, 0x4c
        /*0022*/ 	.byte	0x01
	.zero		1


	//----- nvinfo : EIATTR_MERCURY_ISA_VERSION
	.align		4
        /*0024*/ 	.byte	0x03, 0x5f
        /*0026*/ 	.short	0x0101


	//----- nvinfo : EIATTR_INT_WARP_WIDE_INSTR_OFFSETS
	.align		4
        /*0028*/ 	.byte	0x04, 0x31
        /*002a*/ 	.short	(.L_909 - .L_908)


	//   ....[0]....
.L_908:
        /*002c*/ 	.word	0x00002790


	//   ....[1]....
        /*0030*/ 	.word	0x00004760


	//----- nvinfo : EIATTR_COOP_GROUP_MASK_REGIDS
	.align		4
.L_909:
        /*0034*/ 	.byte	0x04, 0x29
        /*0036*/ 	.short	(.L_911 - .L_910)


	//   ....[0]....
.L_910:
        /*0038*/ 	.word	0xffffffff


	//   ....[1]....
        /*003c*/ 	.word	0xffffffff


	//   ....[2]....
        /*0040*/ 	.word	0xffffffff


	//   ....[3]....
        /*0044*/ 	.word	0xffffffff


	//   ....[4]....
        /*0048*/ 	.word	0xffffffff


	//   ....[5]....
        /*004c*/ 	.word	0xffffffff


	//   ....[6]....
        /*0050*/ 	.word	0xffffffff


	//   ....[7]....
        /*0054*/ 	.word	0xffffffff


	//   ....[8]....
        /*0058*/ 	.word	0xffffffff


	//   ....[9]....
        /*005c*/ 	.word	0xffffffff


	//----- nvinfo : EIATTR_COOP_GROUP_INSTR_OFFSETS
	.align		4
.L_911:
        /*0060*/ 	.byte	0x04, 0x28
        /*0062*/ 	.short	(.L_913 - .L_912)


	//   ....[0]....
.L_912:
        /*0064*/ 	.word	0x00001760


	//   ....[1]....
        /*0068*/ 	.word	0x00001790


	//   ....[2]....
        /*006c*/ 	.word	0x000017c0


	//   ....[3]....
        /*0070*/ 	.word	0x000017e0


	//   ....[4]....
        /*0074*/ 	.word	0x00001810


	//   ....[5]....
        /*0078*/ 	.word	0x00001830


	//   ....[6]....
        /*007c*/ 	.word	0x00001860


	//   ....[7]....
        /*0080*/ 	.word	0x00001880


	//   ....[8]....
        /*0084*/ 	.word	0x000018b0


	//   ....[9]....
        /*0088*/ 	.word	0x000018d0


	//----- nvinfo : EIATTR_EXIT_INSTR_OFFSETS
	.align		4
.L_913:
        /*008c*/ 	.byte	0x04, 0x1c
        /*008e*/ 	.short	(.L_915 - .L_914)


	//   ....[0]....
.L_914:
        /*0090*/ 	.word	0x000047f0


	//   ....[1]....
        /*0094*/ 	.word	0x00004930


	//   ....[2]....
        /*0098*/ 	.word	0x00004b90


	//----- nvinfo : EIATTR_MAX_THREADS
	.align		4
.L_915:
        /*009c*/ 	.byte	0x04, 0x05
        /*009e*/ 	.short	(.L_917 - .L_916)
.L_916:
        /*00a0*/ 	.word	0x000001a0
        /*00a4*/ 	.word	0x00000001
        /*00a8*/ 	.word	0x00000001


	//----- nvinfo : EIATTR_CRS_STACK_SIZE
	.align		4
.L_917:
        /*00ac*/ 	.byte	0x04, 0x1e
        /*00ae*/ 	.short	(.L_919 - .L_918)
.L_918:
        /*00b0*/ 	.word	0x00000000


	//----- nvinfo : EIATTR_CBANK_PARAM_SIZE
	.align		4
.L_919:
        /*00b4*/ 	.byte	0x03, 0x19
        /*00b6*/ 	.short	0x00b8


	//----- nvinfo : EIATTR_PARAM_CBANK
	.align		4
        /*00b8*/ 	.byte	0x04, 0x0a
        /*00ba*/ 	.short	(.L_921 - .L_920)
	.align		4
.L_920:
        /*00bc*/ 	.word	index@(.nv.constant0._Z35group_norm_nhwc_bwd_one_pass_kernelI11Fp16IOFp16WLi128ELi26ELi416EEv26Group_norm_nhwc_bwd_params)
        /*00c0*/ 	.short	0x0210
        /*00c2*/ 	.short	0x00b8


	//----- nvinfo : EIATTR_SW_WAR
	.align		4
.L_921:
        /*00c4*/ 	.byte	0x04, 0x36
        /*00c6*/ 	.short	(.L_923 - .L_922)
.L_922:
        /*00c8*/ 	.word	0x00000008
.L_923:


//--------------------- .nv.info._Z35group_norm_nhwc_bwd_one_pass_kernelI11Fp16IOFp16WLi256ELi26ELi416EEv26Group_norm_nhwc_bwd_params --------------------------
	.section	.nv.info._Z35group_norm_nhwc_bwd_one_pass_kernelI11Fp16IOFp16WLi256ELi26ELi416EEv26Group_norm_nhwc_bwd_params,"",@"SHT_CUDA_INFO"
	.sectionflags	@""
	.align	4


	//----- nvinfo : EIATTR_CUDA_API_VERSION
	.align		4
        /*0000*/ 	.byte	0x04, 0x37
        /*0002*/ 	.short	(.L_925 - .L_924)
.L_924:
        /*0004*/ 	.word	0x00000082


	//----- nvinfo : EIATTR_KPARAM_INFO
	.align		4
.L_925:
        /*0008*/ 	.byte	0x04, 0x17
        /*000a*/ 	.short	(.L_927 - .L_926)
.L_926:
        /*000c*/ 	.word	0x00000000
        /*0010*/ 	.short	0x0000
        /*0012*/ 	.short	0x0000
        /*0014*/ 	.byte	0x00, 0xf0, 0xe1, 0x02


	//----- nvinfo : EIATTR_SPARSE_MMA_MASK
	.align		4
.L_927:
        /*0018*/ 	.byte	0x03, 0x50
        /*001a*/ 	.short	0x0000


	//----- nvinfo : EIATTR_MAXREG_COUNT
	.align		4
        /*001c*/ 	.byte	0x03, 0x1b
        /*001e*/ 	.short	0x0080


	//----- nvinfo : EIATTR_NUM_BARRIERS
	.align		4
        /*0020*/ 	.byte	0x02, 0x4c
        /*0022*/ 	.byte	0x01
	.zero		1


	//----- nvinfo : EIATTR_MERCURY_ISA_VERSION
	.align		4
        /*0024*/ 	.byte	0x03, 0x5f
        /*0026*/ 	.short	0x0101


	//----- nvinfo : EIATTR_INT_WARP_WIDE_INSTR_OFFSETS
	.align		4
        /*0028*/ 	.byte	0x04, 0x31
        /*002a*/ 	.short	(.L_929 - .L_928)


	//   ....[0]....
.L_928:
        /*002c*/ 	.word	0x00003740


	//   ....[1]....
        /*0030*/ 	.word	0x00006430


	//----- nvinfo : EIATTR_COOP_GROUP_MASK_REGIDS
	.align		4
.L_929:
        /*0034*/ 	.byte	0x04, 0x29
        /*0036*/ 	.short	(.L_931 - .L_930)


	//   ....[0]....
.L_930:
        /*0038*/ 	.word	0xffffffff


	//   ....[1]....
        /*003c*/ 	.word	0xffffffff


	//   ....[2]....
        /*0040*/ 	.word	0xffffffff


	//   ....[3]....
        /*0044*/ 	.word	0xffffffff


	//   ....[4]....
        /*0048*/ 	.word	0xffffffff


	//   ....[5]....
        /*004c*/ 	.word	0xffffffff


	//   ....[6]....
        /*0050*/ 	.word	0xffffffff


	//   ....[7]....
        /*0054*/ 	.word	0xffffffff


	//   ....[8]....
        /*0058*/ 	.word	0xffffffff


	//   ....[9]....
        /*005c*/ 	.word	0xffffffff


	//----- nvinfo : EIATTR_COOP_GROUP_INSTR_OFFSETS
	.align		4
.L_931:
        /*0060*/ 	.byte	0x04, 0x28
        /*0062*/ 	.short	(.L_933 - .L_932)


	//   ....[0]....
.L_932:
        /*0064*/ 	.word	0x00002620


	//   ....[1]....
        /*0068*/ 	.word	0x00002660


	//   ....[2]....
        /*006c*/ 	.word	0x00002710


	//   ....[3]....
        /*0070*/ 	.word	0x00002730


	//   ....[4]....
        /*0074*/ 	.word	0x00002760


	//   ....[5]....
        /*0078*/ 	.word	0x00002780


	//   ....[6]....
        /*007c*/ 	.word	0x000027b0


	//   ....[7]....
        /*0080*/ 	.word	0x000027d0


	//   ....[8]....
        /*0084*/ 	.word	0x00002800


	//   ....[9]....
        /*0088*/ 	.word	0x00002820


	//----- nvinfo : EIATTR_EXIT_INSTR_OFFSETS
	.align		4
.L_933:
        /*008c*/ 	.byte	0x04, 0x1c
        /*008e*/ 	.short	(.L_935 - .L_934)


	//   ....[0]....
.L_934:
        /*0090*/ 	.word	0x000064c0


	//   ....[1]....
        /*0094*/ 	.word	0x00006600


	//   ....[2]....
        /*0098*/ 	.word	0x00006860


	//----- nvinfo : EIATTR_MAX_THREADS
	.align		4
.L_935:
        /*009c*/ 	.byte	0x04, 0x05
        /*009e*/ 	.short	(.L_937 - .L_936)
.L_936:
        /*00a0*/ 	.word	0x000001a0
        /*00a4*/ 	.word	0x00000001
        /*00a8*/ 	.word	0x00000001


	//----- nvinfo : EIATTR_CRS_STACK_SIZE
	.align		4
.L_937:
        /*00ac*/ 	.byte	0x04, 0x1e
        /*00ae*/ 	.short	(.L_939 - .L_938)
.L_938:
        /*00b0*/ 	.word	0x00000000


	//----- nvinfo : EIATTR_CBANK_PARAM_SIZE
	.align		4
.L_939:
        /*00b4*/ 	.byte	0x03, 0x19
        /*00b6*/ 	.short	0x00b8


	//----- nvinfo : EIATTR_PARAM_CBANK
	.align		4
        /*00b8*/ 	.byte	0x04, 0x0a
        /*00ba*/ 	.short	(.L_941 - .L_940)
	.align		4
.L_940:
        /*00bc*/ 	.word	index@(.nv.constant0._Z35group_norm_nhwc_bwd_one_pass_kernelI11Fp16IOFp16WLi256ELi26ELi416EEv26Group_norm_nhwc_bwd_params)
        /*00c0*/ 	.short	0x0210
        /*00c2*/ 	.short	0x00b8


	//----- nvinfo : EIATTR_SW_WAR
	.align		4
.L_941:
        /*00c4*/ 	.byte	0x04, 0x36
        /*00c6*/ 	.short	(.L_943 - .L_942)
.L_942:
        /*00c8*/ 	.word	0x00000008
.L_943:


//--------------------- .nv.info._Z35group_norm_nhwc_bwd_one_pass_kernelI11Fp16IOFp16WLi512ELi26ELi416EEv26Group_norm_nhwc_bwd_params --------------------------
	.section	.nv.info._Z35group_norm_nhwc_bwd_one_pass_kernelI11Fp16IOFp16WLi512ELi26ELi416EEv26Group_norm_nhwc_bwd_params,"",@"SHT_CUDA_INFO"
	.sectionflags	@""
	.align	4


	//----- nvinfo : EIATTR_CUDA_API_VERSION
	.align		4
        /*0000*/ 	.byte	0x04, 0x37
        /*0002*/ 	.short	(.L_945 - .L_944)
.L_944:
        /*0004*/ 	.word	0x00000082


	//----- nvinfo : EIATTR_KPARAM_INFO
	.align		4
.L_945:
        /*0008*/ 	.byte	0x04, 0x17
        /*000a*/ 	.short	(.L_947 - .L_946)
.L_946:
        /*000c*/ 	.word	0x00000000
        /*0010*/ 	.short	0x0000
        /*0012*/ 	.short	0x0000
        /*0014*/ 	.byte	0x00, 0xf0, 0xe1, 0x02


	//----- nvinfo : EIATTR_SPARSE_MMA_MASK
	.align		4
.L_947:
        /*0018*/ 	.byte	0x03, 0x50
        /*001a*/ 	.short	0x0000


	//----- nvinfo : EIATTR_MAXREG_COUNT
	.align		4
        /*001c*/ 	.byte	0x03, 0x1b
        /*001e*/ 	.short	0x0080


	//----- nvinfo : EIATTR_NUM_BARRIERS
	.align		4
        /*0020*/ 	.byte	0x02, 0x4c
        /*0022*/ 	.byte	0x01
	.zero		1


	//----- nvinfo : EIATTR_MERCURY_ISA_VERSION
	.align		4
        /*0024*/ 	.byte	0x03, 0x5f
        /*0026*/ 	.short	0x0101


	//----- nvinfo : EIATTR_INT_WARP_WIDE_INSTR_OFFSETS
	.align		4
        /*0028*/ 	.byte	0x04, 0x31
        /*002a*/ 	.short	(.L_949 - .L_948)


	//   ....[0]....
.L_948:
        /*002c*/ 	.word	0x00005700


	//   ....[1]....
        /*0030*/ 	.word	0x00009d20


	//----- nvinfo : EIATTR_COOP_GROUP_MASK_REGIDS
	.align		4
.L_949:
        /*0034*/ 	.byte	0x04, 0x29
        /*0036*/ 	.short	(.L_951 - .L_950)


	//   ....[0]....
.L_950:
        /*0038*/ 	.word	0xffffffff


	//   ....[1]....
        /*003c*/ 	.word	0xffffffff


	//   ....[2]....
        /*0040*/ 	.word	0xffffffff


	//   ....[3]....
        /*0044*/ 	.word	0xffffffff


	//   ....[4]....
        /*0048*/ 	.word	0xffffffff


	//   ....[5]....
        /*004c*/ 	.word	0xffffffff


	//   ....[6]....
        /*0050*/ 	.word	0xffffffff


	//   ....[7]....
        /*0054*/ 	.word	0xffffffff


	//   ....[8]....
        /*0058*/ 	.word	0xffffffff


	//   ....[9]....
        /*005c*/ 	.word	0xffffffff


	//----- nvinfo : EIATTR_COOP_GROUP_INSTR_OFFSETS
	.align		4
.L_951:
        /*0060*/ 	.byte	0x04, 0x28
        /*0062*/ 	.short	(.L_953 - .L_952)


	//   ....[0]....
.L_952:
        /*0064*/ 	.word	0x00004560


	//   ....[1]....
        /*0068*/ 	.word	0x000045a0


	//   ....[2]....
        /*006c*/ 	.word	0x00004730


	//   ....[3]....
        /*0070*/ 	.word	0x00004770


	//   ....[4]....
        /*0074*/ 	.word	0x000047c0


	//   ....[5]....
        /*0078*/ 	.word	0x000047e0


	//   ....[6]....
        /*007c*/ 	.word	0x00004810


	//   ....[7]....
        /*0080*/ 	.word	0x00004830


	//   ....[8]....
        /*0084*/ 	.word	0x00004860


	//   ....[9]....
        /*0088*/ 	.word	0x00004880


	//----- nvinfo : EIATTR_EXIT_INSTR_OFFSETS
	.align		4
.L_953:
        /*008c*/ 	.byte	0x04, 0x1c
        /*008e*/ 	.short	(.L_955 - .L_954)


	//   ....[0]....
.L_954:
        /*0090*/ 	.word	0x00009db0


	//   ....[1]....
        /*0094*/ 	.word	0x00009ef0


	//   ....[2]....
        /*0098*/ 	.word	0x0000a150


	//----- nvinfo : EIATTR_MAX_THREADS
	.align		4
.L_955:
        /*009c*/ 	.byte	0x04, 0x05
        /*009e*/ 	.short	(.L_957 - .L_956)
.L_956:
        /*00a0*/ 	.word	0x000001a0
        /*00a4*/ 	.word	0x00000001
        /*00a8*/ 	.word	0x00000001


	//----- nvinfo : EIATTR_CRS_STACK_SIZE
	.align		4
.L_957:
        /*00ac*/ 	.byte	0x04, 0x1e
        /*00ae*/ 	.short	(.L_959 - .L_958)
.L_958:
        /*00b0*/ 	.word	0x00000000


	//----- nvinfo : EIATTR_CBANK_PARAM_SIZE
	.align		4
.L_959:
        /*00b4*/ 	.byte	0x03, 0x19
        /*00b6*/ 	.short	0x00b8


	//----- nvinfo : EIATTR_PARAM_CBANK
	.align		4
        /*00b8*/ 	.byte	0x04, 0x0a
        /*00ba*/ 	.short	(.L_961 - .L_960)
	.align		4
.L_960:
        /*00bc*/ 	.word	index@(.nv.constant0._Z35group_norm_nhwc_bwd_one_pass_kernelI11Fp16IOFp16WLi512ELi26ELi416EEv26Group_norm_nhwc_bwd_params)
        /*00c0*/ 	.short	0x0210
        /*00c2*/ 	.short	0x00b8


	//----- nvinfo : EIATTR_SW_WAR
	.align		4
.L_961:
        /*00c4*/ 	.byte	0x04, 0x36
        /*00c6*/ 	.short	(.L_963 - .L_962)
.L_962:
        /*00c8*/ 	.word	0x00000008
.L_963:


//--------------------- .nv.info._Z35group_norm_nhwc_bwd_one_pass_kernelI11Fp32IOFp32WLi64ELi26ELi416EEv26Group_norm_nhwc_bwd_params --------------------------
	.section	.nv.info._Z35group_norm_nhwc_bwd_one_pass_kernelI11Fp32IOFp32WLi64ELi26ELi416EEv26Group_norm_nhwc_bwd_params,"",@"SHT_CUDA_INFO"
	.sectionflags	@""
	.align	4


	//----- nvinfo : EIATTR_CUDA_API_VERSION
	.align		4
        /*0000*/ 	.byte	0x04, 0x37
        /*0002*/ 	.short	(.L_965 - .L_964)
.L_964:
        /*0004*/ 	.word	0x00000082


	//----- nvinfo : EIATTR_KPARAM_INFO
	.align		4
.L_965:
        /*0008*/ 	.byte	0x04, 0x17
        /*000a*/ 	.short	(.L_967 - .L_966)
.L_966:
        /*000c*/ 	.word	0x00000000
        /*0010*/ 	.short	0x0000
        /*0012*/ 	.short	0x0000
        /*0014*/ 	.byte	0x00, 0xf0, 0xe1, 0x02


	//----- nvinfo : EIATTR_SPARSE_MMA_MASK
	.align		4
.L_967:
        /*0018*/ 	.byte	0x03, 0x50
        /*001a*/ 	.short	0x0000


	//----- nvinfo : EIATTR_MAXREG_COUNT
	.align		4
        /*001c*/ 	.byte	0x03, 0x1b
        /*001e*/ 	.short	0x0080


	//----- nvinfo : EIATTR_NUM_BARRIERS
	.align		4
        /*0020*/ 	.byte	0x02, 0x4c
        /*0022*/ 	.byte	0x01
	.zero		1


	//----- nvinfo : EIATTR_MERCURY_ISA_VERSION
	.align		4
        /*0024*/ 	.byte	0x03, 0x5f
        /*0026*/ 	.short	0x0101


	//----- nvinfo : EIATTR_INT_WARP_WIDE_INSTR_OFFSETS
	.align		4
        /*0028*/ 	.byte	0x04, 0x31
        /*002a*/ 	.short	(.L_969 - .L_968)


	//   ....[0]....
.L_968:
        /*002c*/ 	.word	0x00001f70


	//   ....[1]....
        /*0030*/ 	.word	0x000037c0


	//----- nvinfo : EIATTR_COOP_GROUP_MASK_REGIDS
	.align		4
.L_969:
        /*0034*/ 	.byte	0x04, 0x29
        /*0036*/ 	.short	(.L_971 - .L_970)


	//   ....[0]....
.L_970:
        /*0038*/ 	.word	0xffffffff


	//   ....[1]....
        /*003c*/ 	.word	0xffffffff


	//   ....[2]....
        /*0040*/ 	.word	0xffffffff


	//   ....[3]....
        /*0044*/ 	.word	0xffffffff


	//   ....[4]....
        /*0048*/ 	.word	0xffffffff


	//   ....[5]....
        /*004c*/ 	.word	0xffffffff


	//   ....[6]....
        /*0050*/ 	.word	0xffffffff


	//   ....[7]....
        /*0054*/ 	.word	0xffffffff


	//   ....[8]....
        /*0058*/ 	.word	0xffffffff


	//   ....[9]....
        /*005c*/ 	.word	0xffffffff


	//----- nvinfo : EIATTR_COOP_GROUP_INSTR_OFFSETS
	.align		4
.L_971:
        /*0060*/ 	.byte	0x04, 0x28
        /*0062*/ 	.short	(.L_973 - .L_972)


	//   ....[0]....
.L_972:
        /*0064*/ 	.word	0x00000e90


	//   ....[1]....
        /*0068*/ 	.word	0x00000ed0


	//   ....[2]....
        /*006c*/ 	.word	0x00000f30


	//   ....[3]....
        /*0070*/ 	.word	0x00000f50


	//   ....[4]....
        /*0074*/ 	.word	0x00000f80


	//   ....[5]....
        /*0078*/ 	.word	0x00000fa0


	//   ....[6]....
        /*007c*/ 	.word	0x00000fd0


	//   ....[7]....
        /*0080*/ 	.word	0x00000ff0


	//   ....[8]....
        /*0084*/ 	.word	0x00001020


	//   ....[9]....
        /*0088*/ 	.word	0x00001040


	//----- nvinfo : EIATTR_EXIT_INSTR_OFFSETS
	.align		4
.L_973:
        /*008c*/ 	.byte	0x04, 0x1c
        /*008e*/ 	.short	(.L_975 - .L_974)


	//   ....[0]....
.L_974:
        /*0090*/ 	.word	0x000038b0


	//   ....[1]....
        /*0094*/ 	.word	0x000039f0


	//   ....[2]....
        /*0098*/ 	.word	0x00003c30


	//----- nvinfo : EIATTR_MAX_THREADS
	.align		4
.L_975:
        /*009c*/ 	.byte	0x04, 0x05
        /*009e*/ 	.short	(.L_977 - .L_976)
.L_976:
        /*00a0*/ 	.word	0x000001a0
        /*00a4*/ 	.word	0x00000001
        /*00a8*/ 	.word	0x00000001


	//----- nvinfo : EIATTR_CRS_STACK_SIZE
	.align		4
.L_977:
        /*00ac*/ 	.byte	0x04, 0x1e
        /*00ae*/ 	.short	(.L_979 - .L_978)
.L_978:
        /*00b0*/ 	.word	0x00000000


	//----- nvinfo : EIATTR_CBANK_PARAM_SIZE
	.align		4
.L_979:
        /*00b4*/ 	.byte	0x03, 0x19
        /*00b6*/ 	.short	0x00b8


	//----- nvinfo : EIATTR_PARAM_CBANK
	.align		4
        /*00b8*/ 	.byte	0x04, 0x0a
        /*00ba*/ 	.short	(.L_981 - .L_980)
	.align		4
.L_980:
        /*00bc*/ 	.word	index@(.nv.constant0._Z35group_norm_nhwc_bwd_one_pass_kernelI11Fp32IOFp32WLi64ELi26ELi416EEv26Group_norm_nhwc_bwd_params)
        /*00c0*/ 	.short	0x0210
        /*00c2*/ 	.short	0x00b8


	//----- nvinfo : EIATTR_SW_WAR
	.align		4
.L_981:
        /*00c4*/ 	.byte	0x04, 0x36
        /*00c6*/ 	.short	(.L_983 - .L_982)
.L_982:
        /*00c8*/ 	.word	0x00000008
.L_983:


//--------------------- .nv.info._Z35group_norm_nhwc_bwd_one_pass_kernelI11Fp32IOFp32WLi128ELi26ELi416EEv26Group_norm_nhwc_bwd_params --------------------------
	.section	.nv.info._Z35group_norm_nhwc_bwd_one_pass_kernelI11Fp32IOFp32WLi128ELi26ELi416EEv26Group_norm_nhwc_bwd_params,"",@"SHT_CUDA_INFO"
	.sectionflags	@""
	.align	4


	//----- nvinfo : EIATTR_CUDA_API_VERSION
	.align		4
        /*0000*/ 	.byte	0x04, 0x37
        /*0002*/ 	.short	(.L_985 - .L_984)
.L_984:
        /*0004*/ 	.word	0x00000082


	//----- nvinfo : EIATTR_KPARAM_INFO
	.align		4
.L_985:
        /*0008*/ 	.byte	0x04, 0x17
        /*000a*/ 	.short	(.L_987 - .L_986)
.L_986:
        /*000c*/ 	.word	0x00000000
        /*0010*/ 	.short	0x0000
        /*0012*/ 	.short	0x0000
        /*0014*/ 	.byte	0x00, 0xf0, 0xe1, 0x02


	//----- nvinfo : EIATTR_SPARSE_MMA_MASK
	.align		4
.L_987:
        /*0018*/ 	.byte	0x03, 0x50
        /*001a*/ 	.short	0x0000


	//----- nvinfo : EIATTR_MAXREG_COUNT
	.align		4
        /*001c*/ 	.byte	0x03, 0x1b
        /*001e*/ 	.short	0x0080


	//----- nvinfo : EIATTR_NUM_BARRIERS
	.align		4
        /*0020*/ 	.byte	0x02, 0x4c
        /*0022*/ 	.byte	0x01
	.zero		1


	//----- nvinfo : EIATTR_MERCURY_ISA_VERSION
	.align		4
        /*0024*/ 	.byte	0x03, 0x5f
        /*0026*/ 	.short	0x0101


	//----- nvinfo : EIATTR_INT_WARP_WIDE_INSTR_OFFSETS
	.align		4
        /*0028*/ 	.byte	0x04, 0x31
        /*002a*/ 	.short	(.L_989 - .L_988)


	//   ....[0]....
.L_988:
        /*002c*/ 	.word	0x000026a0


	//   ....[1]....
        /*0030*/ 	.word	0x00004440


	//----- nvinfo : EIATTR_COOP_GROUP_MASK_REGIDS
	.align		4
.L_989:
        /*0034*/ 	.byte	0x04, 0x29
        /*0036*/ 	.short	(.L_991 - .L_990)


	//   ....[0]....
.L_990:
        /*0038*/ 	.word	0xffffffff


	//   ....[1]....
        /*003c*/ 	.word	0xffffffff


	//   ....[2]....
        /*0040*/ 	.word	0xffffffff


	//   ....[3]....
        /*0044*/ 	.word	0xffffffff


	//   ....[4]....
        /*0048*/ 	.word	0xffffffff


	//   ....[5]....
        /*004c*/ 	.word	0xffffffff


	//   ....[6]....
        /*0050*/ 	.word	0xffffffff


	//   ....[7]....
        /*0054*/ 	.word	0xffffffff


	//   ....[8]....
        /*0058*/ 	.word	0xffffffff


	//   ....[9]....
        /*005c*/ 	.word	0xffffffff


	//----- nvinfo : EIATTR_COOP_GROUP_INSTR_OFFSETS
	.align		4
.L_991:
        /*0060*/ 	.byte	0x04, 0x28
        /*0062*/ 	.short	(.L_993 - .L_992)


	//   ....[0]....
.L_992:
        /*0064*/ 	.word	0x000015e0


	//   ....[1]....
        /*0068*/ 	.word	0x00001620


	//   ....[2]....
        /*006c*/ 	.word	0x000016e0


	//   ....[3]....
        /*0070*/ 	.word	0x00001700


	//   ....[4]....
        /*0074*/ 	.word	0x00001730


	//   ....[5]....
        /*0078*/ 	.word	0x00001750


	//   ....[6]....
        /*007c*/ 	.word	0x00001780


	//   ....[7]....
        /*0080*/ 	.word	0x000017a0


	//   ....[8]....
        /*0084*/ 	.word	0x000017d0


	//   ....[9]....
        /*0088*/ 	.word	0x000017f0


	//----- nvinfo : EIATTR_EXIT_INSTR_OFFSETS
	.align		4
.L_993:
        /*008c*/ 	.byte	0x04, 0x1c
        /*008e*/ 	.short	(.L_995 - .L_994)


	//   ....[0]....
.L_994:
        /*0090*/ 	.word	0x000044d0


	//   ....[1]....
        /*0094*/ 	.word	0x00004610


	//   ....[2]....
        /*0098*/ 	.word	0x00004850


	//----- nvinfo : EIATTR_MAX_THREADS
	.align		4
.L_995:
        /*009c*/ 	.byte	0x04, 0x05
        /*009e*/ 	.short	(.L_997 - .L_996)
.L_996:
        /*00a0*/ 	.word	0x000001a0
        /*00a4*/ 	.word	0x00000001
        /*00a8*/ 	.word	0x00000001


	//----- nvinfo : EIATTR_CRS_STACK_SIZE
	.align		4
.L_997:
        /*00ac*/ 	.byte	0x04, 0x1e
        /*00ae*/ 	.short	(.L_999 - .L_998)
.L_998:
        /*00b0*/ 	.word	0x00000000


	//----- nvinfo : EIATTR_CBANK_PARAM_SIZE
	.align		4
.L_999:
        /*00b4*/ 	.byte	0x03, 0x19
        /*00b6*/ 	.short	0x00b8


	//----- nvinfo : EIATTR_PARAM_CBANK
	.align		4
        /*00b8*/ 	.byte	0x04, 0x0a
        /*00ba*/ 	.short	(.L_1001 - .L_1000)
	.align		4
.L_1000:
        /*00bc*/ 	.word	index@(.nv.constant0._Z35group_norm_nhwc_bwd_one_pass_kernelI11Fp32IOFp32WLi128ELi26ELi416EEv26Group_norm_nhwc_bwd_params)
        /*00c0*/ 	.short	0x0210
        /*00c2*/ 	.short	0x00b8


	//----- nvinfo : EIATTR_SW_WAR
	.align		4
.L_1001:
        /*00c4*/ 	.byte	0x04, 0x36
        /*00c6*/ 	.short	(.L_1003 - .L_1002)
.L_1002:
        /*00c8*/ 	.word	0x00000008
.L_1003:


//--------------------- .nv.info._Z35group_norm_nhwc_bwd_one_pass_kernelI11Fp32IOFp32WLi256ELi26ELi416EEv26Group_norm_nhwc_bwd_params --------------------------
	.section	.nv.info._Z35group_norm_nhwc_bwd_one_pass_kernelI11Fp32IOFp32WLi256ELi26ELi416EEv26Group_norm_nhwc_bwd_params,"",@"SHT_CUDA_INFO"
	.sectionflags	@""
	.align	4


	//----- nvinfo : EIATTR_CUDA_API_VERSION
	.align		4
        /*0000*/ 	.byte	0x04, 0x37
        /*0002*/ 	.short	(.L_1005 - .L_1004)
.L_1004:
        /*0004*/ 	.word	0x00000082


	//----- nvinfo : EIATTR_KPARAM_INFO
	.align		4
.L_1005:
        /*0008*/ 	.byte	0x04, 0x17
        /*000a*/ 	.short	(.L_1007 - .L_1006)
.L_1006:
        /*000c*/ 	.word	0x00000000
        /*0010*/ 	.short	0x0000
        /*0012*/ 	.short	0x0000
        /*0014*/ 	.byte	0x00, 0xf0, 0xe1, 0x02


	//----- nvinfo : EIATTR_SPARSE_MMA_MASK
	.align		4
.L_1007:
        /*0018*/ 	.byte	0x03, 0x50
        /*001a*/ 	.short	0x0000


	//----- nvinfo : EIATTR_MAXREG_COUNT
	.align		4
        /*001c*/ 	.byte	0x03, 0x1b
        /*001e*/ 	.short	0x0080


	//----- nvinfo : EIATTR_NUM_BARRIERS
	.align		4
        /*0020*/ 	.byte	0x02, 0x4c
        /*0022*/ 	.byte	0x01
	.zero		1


	//----- nvinfo : EIATTR_MERCURY_ISA_VERSION
	.align		4
        /*0024*/ 	.byte	0x03, 0x5f
        /*0026*/ 	.short	0x0101


	//----- nvinfo : EIATTR_INT_WARP_WIDE_INSTR_OFFSETS
	.align		4
        /*0028*/ 	.byte	0x04, 0x31
        /*002a*/ 	.short	(.L_1009 - .L_1008)


	//   ....[0]....
.L_1008:
        /*002c*/ 	.word	0x00003590


	//   ....[1]....
        /*0030*/ 	.word	0x00005dd0


	//----- nvinfo : EIATTR_COOP_GROUP_MASK_REGIDS
	.align		4
.L_1009:
        /*0034*/ 	.byte	0x04, 0x29
        /*0036*/ 	.short	(.L_1011 - .L_1010)


	//   ....[0]....
.L_1010:
        /*0038*/ 	.word	0xffffffff


	//   ....[1]....
        /*003c*/ 	.word	0xffffffff


	//   ....[2]....
        /*0040*/ 	.word	0xffffffff


	//   ....[3]....
        /*0044*/ 	.word	0xffffffff


	//   ....[4]....
        /*0048*/ 	.word	0xffffffff


	//   ....[5]....
        /*004c*/ 	.word	0xffffffff


	//   ....[6]....
        /*0050*/ 	.word	0xffffffff


	//   ....[7]....
        /*0054*/ 	.word	0xffffffff


	//   ....[8]....
        /*0058*/ 	.word	0xffffffff


	//   ....[9]....
        /*005c*/ 	.word	0xffffffff


	//----- nvinfo : EIATTR_COOP_GROUP_INSTR_OFFSETS
	.align		4
.L_1011:
        /*0060*/ 	.byte	0x04, 0x28
        /*0062*/ 	.short	(.L_1013 - .L_1012)


	//   ....[0]....
.L_1012:
        /*0064*/ 	.word	0x000024b0


	//   ....[1]....
        /*0068*/ 	.word	0x000024f0


	//   ....[2]....
        /*006c*/ 	.word	0x00002580


	//   ....[3]....
        /*0070*/ 	.word	0x00002590


	//   ....[4]....
        /*0074*/ 	.word	0x000025c0


	//   ....[5]....
        /*0078*/ 	.word	0x000025e0


	//   ....[6]....
        /*007c*/ 	.word	0x00002610


	//   ....[7]....
        /*0080*/ 	.word	0x00002630


	//   ....[8]....
        /*0084*/ 	.word	0x00002660


	//   ....[9]....
        /*0088*/ 	.word	0x00002680


	//----- nvinfo : EIATTR_EXIT_INSTR_OFFSETS
	.align		4
.L_1013:
        /*008c*/ 	.byte	0x04, 0x1c
        /*008e*/ 	.short	(.L_1015 - .L_1014)


	//   ....[0]....
.L_1014:
        /*0090*/ 	.word	0x00005ec0


	//   ....[1]....
        /*0094*/ 	.word	0x00006000


	//   ....[2]....
        /*0098*/ 	.word	0x00006240


	//----- nvinfo : EIATTR_MAX_THREADS
	.align		4
.L_1015:
        /*009c*/ 	.byte	0x04, 0x05
        /*009e*/ 	.short	(.L_1017 - .L_1016)
.L_1016:
        /*00a0*/ 	.word	0x000001a0
        /*00a4*/ 	.word	0x00000001
        /*00a8*/ 	.word	0x00000001


	//----- nvinfo : EIATTR_CRS_STACK_SIZE
	.align		4
.L_1017:
        /*00ac*/ 	.byte	0x04, 0x1e
        /*00ae*/ 	.short	(.L_1019 - .L_1018)
.L_1018:
        /*00b0*/ 	.word	0x00000000


	//----- nvinfo : EIATTR_CBANK_PARAM_SIZE
	.align		4
.L_1019:
        /*00b4*/ 	.byte	0x03, 0x19
        /*00b6*/ 	.short	0x00b8


	//----- nvinfo : EIATTR_PARAM_CBANK
	.align		4
        /*00b8*/ 	.byte	0x04, 0x0a
        /*00ba*/ 	.short	(.L_1021 - .L_1020)
	.align		4
.L_1020:
        /*00bc*/ 	.word	index@(.nv.constant0._Z35group_norm_nhwc_bwd_one_pass_kernelI11Fp32IOFp32WLi256ELi26ELi416EEv26Group_norm_nhwc_bwd_params)
        /*00c0*/ 	.short	0x0210
        /*00c2*/ 	.short	0x00b8


	//----- nvinfo : EIATTR_SW_WAR
	.align		4
.L_1021:
        /*00c4*/ 	.byte	0x04, 0x36
        /*00c6*/ 	.short	(.L_1023 - .L_1022)
.L_1022:
        /*00c8*/ 	.word	0x00000008
.L_1023:


//--------------------- .nv.info._Z35group_norm_nhwc_bwd_one_pass_kernelI11Fp32IOFp32WLi512ELi26ELi416EEv26Group_norm_nhwc_bwd_params --------------------------
	.section	.nv.info._Z35group_norm_nhwc_bwd_one_pass_kernelI11Fp32IOFp32WLi512ELi26ELi416EEv26Group_norm_nhwc_bwd_params,"",@"SHT_CUDA_INFO"
	.sectionflags	@""
	.align	4


	//----- nvinfo : EIATTR_CUDA_API_VERSION
	.align		4
        /*0000*/ 	.byte	0x04, 0x37
        /*0002*/ 	.short	(.L_1025 - .L_1024)
.L_1024:
        /*0004*/ 	.word	0x00000082


	//----- nvinfo : EIATTR_KPARAM_INFO
	.align		4
.L_1025:
        /*0008*/ 	.byte	0x04, 0x17
        /*000a*/ 	.short	(.L_1027 - .L_1026)
.L_1026:
        /*000c*/ 	.word	0x00000000
        /*0010*/ 	.short	0x0000
        /*0012*/ 	.short	0x0000
        /*0014*/ 	.byte	0x00, 0xf0, 0xe1, 0x02


	//----- nvinfo : EIATTR_SPARSE_MMA_MASK
	.align		4
.L_1027:
        /*0018*/ 	.byte	0x03, 0x50
        /*001a*/ 	.short	0x0000


	//----- nvinfo : EIATTR_MAXREG_COUNT
	.align		4
        /*001c*/ 	.byte	0x03, 0x1b
        /*001e*/ 	.short	0x0080


	//----- nvinfo : EIATTR_NUM_BARRIERS
	.align		4
        /*0020*/ 	.byte	0x02, 0x4c
        /*0022*/ 	.byte	0x01
	.zero		1


	//----- nvinfo : EIATTR_MERCURY_ISA_VERSION
	.align		4
        /*0024*/ 	.byte	0x03, 0x5f
        /*0026*/ 	.short	0x0101


	//----- nvinfo : EIATTR_INT_WARP_WIDE_INSTR_OFFSETS
	.align		4
        /*0028*/ 	.byte	0x04, 0x31
        /*002a*/ 	.short	(.L_1029 - .L_1028)


	//   ....[0]....
.L_1028:
        /*002c*/ 	.word	0x00005670


	//   ....[1]....
        /*0030*/ 	.word	0x000094f0


	//----- nvinfo : EIATTR_COOP_GROUP_MASK_REGIDS
	.align		4
.L_1029:
        /*0034*/ 	.byte	0x04, 0x29
        /*0036*/ 	.short	(.L_1031 - .L_1030)


	//   ....[0]....
.L_1030:
        /*0038*/ 	.word	0xffffffff


	//   ....[1]....
        /*003c*/ 	.word	0xffffffff


	//   ....[2]....
        /*0040*/ 	.word	0xffffffff


	//   ....[3]....
        /*0044*/ 	.word	0xffffffff


	//   ....[4]....
        /*0048*/ 	.word	0xffffffff


	//   ....[5]....
        /*004c*/ 	.word	0xffffffff


	//   ....[6]....
        /*0050*/ 	.word	0xffffffff


	//   ....[7]....
        /*0054*/ 	.word	0xffffffff


	//   ....[8]....
        /*0058*/ 	.word	0xffffffff


	//   ....[9]....
        /*005c*/ 	.word	0xffffffff


	//----- nvinfo : EIATTR_COOP_GROUP_INSTR_OFFSETS
	.align		4
.L_1031:
        /*0060*/ 	.byte	0x04, 0x28
        /*0062*/ 	.short	(.L_1033 - .L_1032)


	//   ....[0]....
.L_1032:
        /*0064*/ 	.word	0x00004440


	//   ....[1]....
        /*0068*/ 	.word	0x00004480


	//   ....[2]....
        /*006c*/ 	.word	0x000045c0


	//   ....[3]....
        /*0070*/ 	.word	0x000045e0


	//   ....[4]....
        /*0074*/ 	.word	0x00004610


	//   ....[5]....
        /*0078*/ 	.word	0x00004630


	//   ....[6]....
        /*007c*/ 	.word	0x00004660


	//   ....[7]....
        /*0080*/ 	.word	0x00004680


	//   ....[8]....
        /*0084*/ 	.word	0x000046b0


	//   ....[9]....
        /*0088*/ 	.word	0x000046d0


	//----- nvinfo : EIATTR_EXIT_INSTR_OFFSETS
	.align		4
.L_1033:
        /*008c*/ 	.byte	0x04, 0x1c
        /*008e*/ 	.short	(.L_1035 - .L_1034)


	//   ....[0]....
.L_1034:
        /*0090*/ 	.word	0x00009580


	//   ....[1]....
        /*0094*/ 	.word	0x000096c0


	//   ....[2]....
        /*0098*/ 	.word	0x00009900


	//----- nvinfo : EIATTR_MAX_THREADS
	.align		4
.L_1035:
        /*009c*/ 	.byte	0x04, 0x05
        /*009e*/ 	.short	(.L_1037 - .L_1036)
.L_1036:
        /*00a0*/ 	.word	0x000001a0
        /*00a4*/ 	.word	0x00000001
        /*00a8*/ 	.word	0x00000001


	//----- nvinfo : EIATTR_CRS_STACK_SIZE
	.align		4
.L_1037:
        /*00ac*/ 	.byte	0x04, 0x1e
        /*00ae*/ 	.short	(.L_1039 - .L_1038)
.L_1038:
        /*00b0*/ 	.word	0x00000000


	//----- nvinfo : EIATTR_CBANK_PARAM_SIZE
	.align		4
.L_1039:
        /*00b4*/ 	.byte	0x03, 0x19
        /*00b6*/ 	.short	0x00b8


	//----- nvinfo : EIATTR_PARAM_CBANK
	.align		4
        /*00b8*/ 	.byte	0x04, 0x0a
        /*00ba*/ 	.short	(.L_1041 - .L_1040)
	.align		4
.L_1040:
        /*00bc*/ 	.word	index@(.nv.constant0._Z35group_norm_nhwc_bwd_one_pass_kernelI11Fp32IOFp32WLi512ELi26ELi416EEv26Group_norm_nhwc_bwd_params)
        /*00c0*/ 	.short	0x0210
        /*00c2*/ 	.short	0x00b8


	//----- nvinfo : EIATTR_SW_WAR
	.align		4
.L_1041:
        /*00c4*/ 	.byte	0x04, 0x36
        /*00c6*/ 	.short	(.L_1043 - .L_1042)
.L_1042:
        /*00c8*/ 	.word	0x00000008
.L_1043:


//--------------------- .nv.info._Z35group_norm_nhwc_bwd_one_pass_kernelI11Fp32IOBf16WLi64ELi26ELi416EEv26Group_norm_nhwc_bwd_params --------------------------
	.section	.nv.info._Z35group_norm_nhwc_bwd_one_pass_kernelI11Fp32IOBf16WLi64ELi26ELi416EEv26Group_norm_nhwc_bwd_params,"",@"SHT_CUDA_INFO"
	.sectionflags	@""
	.align	4


	//----- nvinfo : EIATTR_CUDA_API_VERSION
	.align		4
        /*0000*/ 	.byte	0x04, 0x37
        /*0002*/ 	.short	(.L_1045 - .L_1044)
.L_1044:
        /*0004*/ 	.word	0x00000082


	//----- nvinfo : EIATTR_KPARAM_INFO
	.align		4
.L_1045:
        /*0008*/ 	.byte	0x04, 0x17
        /*000a*/ 	.short	(.L_1047 - .L_1046)
.L_1046:
        /*000c*/ 	.word	0x00000000
        /*0010*/ 	.short	0x0000
        /*0012*/ 	.short	0x0000
        /*0014*/ 	.byte	0x00, 0xf0, 0xe1, 0x02


	//----- nvinfo : EIATTR_SPARSE_MMA_MASK
	.align		4
.L_1047:
        /*0018*/ 	.byte	0x03, 0x50
        /*001a*/ 	.short	0x0000


	//----- nvinfo : EIATTR_MAXREG_COUNT
	.align		4
        /*001c*/ 	.byte	0x03, 0x1b
        /*001e*/ 	.short	0x0080


	//----- nvinfo : EIATTR_NUM_BARRIERS
	.align		4
        /*0020*/ 	.byte	0x02, 0x4c
        /*0022*/ 	.byte	0x01
	.zero		1


	//----- nvinfo : EIATTR_MERCURY_ISA_VERSION
	.align		4
        /*0024*/ 	.byte	0x03, 0x5f
        /*0026*/ 	.short	0x0101


	//----- nvinfo : EIATTR_INT_WARP_WIDE_INSTR_OFFSETS
	.align		4
        /*0028*/ 	.byte	0x04, 0x31
        /*002a*/ 	.short	(.L_1049 - .L_1048)


	//   ....[0]....
.L_1048:
        /*002c*/ 	.word	0x00001fc0


	//   ....[1]....
        /*0030*/ 	.word	0x00003810


	//----- nvinfo : EIATTR_COOP_GROUP_MASK_REGIDS
	.align		4
.L_1049:
        /*0034*/ 	.byte	0x04, 0x29
        /*0036*/ 	.short	(.L_1051 - .L_1050)


	//   ....[0]....
.L_1050:
        /*0038*/ 	.word	0xffffffff


	//   ....[1]....
        /*003c*/ 	.word	0xffffffff


	//   ....[2]....
        /*0040*/ 	.word	0xffffffff


	//   ....[3]....
        /*0044*/ 	.word	0xffffffff


	//   ....[4]....
        /*0048*/ 	.word	0xffffffff


	//   ....[5]....
        /*004c*/ 	.word	0xffffffff


	//   ....[6]....
        /*0050*/ 	.word	0xffffffff


	//   ....[7]....
        /*0054*/ 	.word	0xffffffff


	//   ....[8]....
        /*0058*/ 	.word	0xffffffff


	//   ....[9]....
        /*005c*/ 	.word	0xffffffff


	//----- nvinfo : EIATTR_COOP_GROUP_INSTR_OFFSETS
	.align		4
.L_1051:
        /*0060*/ 	.byte	0x04, 0x28
        /*0062*/ 	.short	(.L_1053 - .L_1052)


	//   ....[0]....
.L_1052:
        /*0064*/ 	.word	0x00000f00


	//   ....[1]....
        /*0068*/ 	.word	0x00000f40


	//   ....[2]....
        /*006c*/ 	.word	0x00000fa0


	//   ....[3]....
        /*0070*/ 	.word	0x00000fc0


	//   ....[4]....
        /*0074*/ 	.word	0x00000ff0


	//   ....[5]....
        /*0078*/ 	.word	0x00001010


	//   ....[6]....
        /*007c*/ 	.word	0x00001040


	//   ....[7]....
        /*0080*/ 	.word	0x00001060


	//   ....[8]....
        /*0084*/ 	.word	0x00001090


	//   ....[9]....
        /*0088*/ 	.word	0x000010b0


	//----- nvinfo : EIATTR_EXIT_INSTR_OFFSETS
	.align		4
.L_1053:
        /*008c*/ 	.byte	0x04, 0x1c
        /*008e*/ 	.short	(.L_1055 - .L_1054)


	//   ....[0]....
.L_1054:
        /*0090*/ 	.word	0x00003900


	//   ....[1]....
        /*0094*/ 	.word	0x00003a40


	//   ....[2]....
        /*0098*/ 	.word	0x00003ca0


	//----- nvinfo : EIATTR_MAX_THREADS
	.align		4
.L_1055:
        /*009c*/ 	.byte	0x04, 0x05
        /*009e*/ 	.short	(.L_1057 - .L_1056)
.L_1056:
        /*00a0*/ 	.word	0x000001a0
        /*00a4*/ 	.word	0x00000001
        /*00a8*/ 	.word	0x00000001


	//----- nvinfo : EIATTR_CRS_STACK_SIZE
	.align		4
.L_1057:
        /*00ac*/ 	.byte	0x04, 0x1e
        /*00ae*/ 	.short	(.L_1059 - .L_1058)
.L_1058:
        /*00b0*/ 	.word	0x00000000


	//----- nvinfo : EIATTR_CBANK_PARAM_SIZE
	.align		4
.L_1059:
        /*00b4*/ 	.byte	0x03, 0x19
        /*00b6*/ 	.short	0x00b8


	//----- nvinfo : EIATTR_PARAM_CBANK
	.align		4
        /*00b8*/ 	.byte	0x04, 0x0a
        /*00ba*/ 	.short	(.L_1061 - .L_1060)
	.align		4
.L_1060:
        /*00bc*/ 	.word	index@(.nv.constant0._Z35group_norm_nhwc_bwd_one_pass_kernelI11Fp32IOBf16WLi64ELi26ELi416EEv26Group_norm_nhwc_bwd_params)
        /*00c0*/ 	.short	0x0210
        /*00c2*/ 	.short	0x00b8


	//----- nvinfo : EIATTR_SW_WAR
	.align		4
.L_1061:
        /*00c4*/ 	.byte	0x04, 0x36
        /*00c6*/ 	.short	(.L_1063 - .L_1062)
.L_1062:
        /*00c8*/ 	.word	0x00000008
.L_1063:


//--------------------- .nv.info._Z35group_norm_nhwc_bwd_one_pass_kernelI11Fp32IOBf16WLi128ELi26ELi416EEv26Group_norm_nhwc_bwd_params --------------------------
	.section	.nv.info._Z35group_norm_nhwc_bwd_one_pass_kernelI11Fp32IOBf16WLi128ELi26ELi416EEv26Group_norm_nhwc_bwd_params,"",@"SHT_CUDA_INFO"
	.sectionflags	@""
	.align	4


	//----- nvinfo : EIATTR_CUDA_API_VERSION
	.align		4
        /*0000*/ 	.byte	0x04, 0x37
        /*0002*/ 	.short	(.L_1065 - .L_1064)
.L_1064:
        /*0004*/ 	.word	0x00000082


	//----- nvinfo : EIATTR_KPARAM_INFO
	.align		4
.L_1065:
        /*0008*/ 	.byte	0x04, 0x17
        /*000a*/ 	.short	(.L_1067 - .L_1066)
.L_1066:
        /*000c*/ 	.word	0x00000000
        /*0010*/ 	.short	0x0000
        /*0012*/ 	.short	0x0000
        /*0014*/ 	.byte	0x00, 0xf0, 0xe1, 0x02


	//----- nvinfo : EIATTR_SPARSE_MMA_MASK
	.align		4
.L_1067:
        /*0018*/ 	.byte	0x03, 0x50
        /*001a*/ 	.short	0x0000


	//----- nvinfo : EIATTR_MAXREG_COUNT
	.align		4
        /*001c*/ 	.byte	0x03, 0x1b
        /*001e*/ 	.short	0x0080


	//----- nvinfo : EIATTR_NUM_BARRIERS
	.align		4
        /*0020*/ 	.byte	0x02, 0x4c
        /*0022*/ 	.byte	0x01
	.zero		1


	//----- nvinfo : EIATTR_MERCURY_ISA_VERSION
	.align		4
        /*0024*/ 	.byte	0x03, 0x5f
        /*0026*/ 	.short	0x0101


	//----- nvinfo : EIATTR_INT_WARP_WIDE_INSTR_OFFSETS
	.align		4
        /*0028*/ 	.byte	0x04, 0x31
        /*002a*/ 	.short	(.L_1069 - .L_1068)


	//   ....[0]....
.L_1068:
        /*002c*/ 	.word	0x00002730


	//   ....[1]....
        /*0030*/ 	.word	0x000044c0


	//----- nvinfo : EIATTR_COOP_GROUP_MASK_REGIDS
	.align		4
.L_1069:
        /*0034*/ 	.byte	0x04, 0x29
        /*0036*/ 	.short	(.L_1071 - .L_1070)


	//   ....[0]....
.L_1070:
        /*0038*/ 	.word	0xffffffff


	//   ....[1]....
        /*003c*/ 	.word	0xffffffff


	//   ....[2]....
        /*0040*/ 	.word	0xffffffff


	//   ....[3]....
        /*0044*/ 	.word	0xffffffff


	//   ....[4]....
        /*0048*/ 	.word	0xffffffff


	//   ....[5]....
        /*004c*/ 	.word	0xffffffff


	//   ....[6]....
        /*0050*/ 	.word	0xffffffff


	//   ....[7]....
        /*0054*/ 	.word	0xffffffff


	//   ....[8]....
        /*0058*/ 	.word	0xffffffff


	//   ....[9]....
        /*005c*/ 	.word	0xffffffff


	//----- nvinfo : EIATTR_COOP_GROUP_INSTR_OFFSETS
	.align		4
.L_1071:
        /*0060*/ 	.byte	0x04, 0x28
        /*0062*/ 	.short	(.L_1073 - .L_1072)


	//   ....[0]....
.L_1072:
        /*0064*/ 	.word	0x00001670


	//   ....[1]....
        /*0068*/ 	.word	0x000016b0


	//   ....[2]....
        /*006c*/ 	.word	0x00001790


	//   ....[3]....
        /*0070*/ 	.word	0x000017b0


	//   ....[4]....
        /*0074*/ 	.word	0x000017e0


	//   ....[5]....
        /*0078*/ 	.word	0x00001800


	//   ....[6]....
        /*007c*/ 	.word	0x00001830


	//   ....[7]....
        /*0080*/ 	.word	0x00001850


	//   ....[8]....
        /*0084*/ 	.word	0x00001880


	//   ....[9]....
        /*0088*/ 	.word	0x000018a0


	//----- nvinfo : EIATTR_EXIT_INSTR_OFFSETS
	.align		4
.L_1073:
        /*008c*/ 	.byte	0x04, 0x1c
        /*008e*/ 	.short	(.L_1075 - .L_1074)


	//   ....[0]....
.L_1074:
        /*0090*/ 	.word	0x00004550


	//   ....[1]....
        /*0094*/ 	.word	0x00004690


	//   ....[2]....
        /*0098*/ 	.word	0x000048f0


	//----- nvinfo : EIATTR_MAX_THREADS
	.align		4
.L_1075:
        /*009c*/ 	.byte	0x04, 0x05
        /*009e*/ 	.short	(.L_1077 - .L_1076)
.L_1076:
        /*00a0*/ 	.word	0x000001a0
        /*00a4*/ 	.word	0x00000001
        /*00a8*/ 	.word	0x00000001


	//----- nvinfo : EIATTR_CRS_STACK_SIZE
	.align		4
.L_1077:
        /*00ac*/ 	.byte	0x04, 0x1e
        /*00ae*/ 	.short	(.L_1079 - .L_1078)
.L_1078:
        /*00b0*/ 	.word	0x00000000


	//----- nvinfo : EIATTR_CBANK_PARAM_SIZE
	.align		4
.L_1079:
        /*00b4*/ 	.byte	0x03, 0x19
        /*00b6*/ 	.short	0x00b8


	//----- nvinfo : EIATTR_PARAM_CBANK
	.align		4
        /*00b8*/ 	.byte	0x04, 0x0a
        /*00ba*/ 	.short	(.L_1081 - .L_1080)
	.align		4
.L_1080:
        /*00bc*/ 	.word	index@(.nv.constant0._Z35group_norm_nhwc_bwd_one_pass_kernelI11Fp32IOBf16WLi128ELi26ELi416EEv26Group_norm_nhwc_bwd_params)
        /*00c0*/ 	.short	0x0210
        /*00c2*/ 	.short	0x00b8


	//----- nvinfo : EIATTR_SW_WAR
	.align		4
.L_1081:
        /*00c4*/ 	.byte	0x04, 0x36
        /*00c6*/ 	.short	(.L_1083 - .L_1082)
.L_1082:
        /*00c8*/ 	.word	0x00000008
.L_1083:


//--------------------- .nv.info._Z35group_norm_nhwc_bwd_one_pass_kernelI11Fp32IOBf16WLi256ELi26ELi416EEv26Group_norm_nhwc_bwd_params --------------------------
	.section	.nv.info._Z35group_norm_nhwc_bwd_one_pass_kernelI11Fp32IOBf16WLi256ELi26ELi416EEv26Group_norm_nhwc_bwd_params,"",@"SHT_CUDA_INFO"
	.sectionflags	@""
	.align	4


	//----- nvinfo : EIATTR_CUDA_API_VERSION
	.align		4
        /*0000*/ 	.byte	0x04, 0x37
        /*0002*/ 	.short	(.L_1085 - .L_1084)
.L_1084:
        /*0004*/ 	.word	0x00000082


	//----- nvinfo : EIATTR_KPARAM_INFO
	.align		4
.L_1085:
        /*0008*/ 	.byte	0x04, 0x17
        /*000a*/ 	.short	(.L_1087 - .L_1086)
.L_1086:
        /*000c*/ 	.word	0x00000000
        /*0010*/ 	.short	0x0000
        /*0012*/ 	.short	0x0000
        /*0014*/ 	.byte	0x00, 0xf0, 0xe1, 0x02


	//----- nvinfo : EIATTR_SPARSE_MMA_MASK
	.align		4
.L_1087:
        /*0018*/ 	.byte	0x03, 0x50
        /*001a*/ 	.short	0x0000


	//----- nvinfo : EIATTR_MAXREG_COUNT
	.align		4
        /*001c*/ 	.byte	0x03, 0x1b
        /*001e*/ 	.short	0x0080


	//----- nvinfo : EIATTR_NUM_BARRIERS
	.align		4
        /*0020*/ 	.byte	0x02, 0x4c
        /*0022*/ 	.byte	0x01
	.zero		1


	//----- nvinfo : EIATTR_MERCURY_ISA_VERSION
	.align		4
        /*0024*/ 	.byte	0x03, 0x5f
        /*0026*/ 	.short	0x0101


	//----- nvinfo : EIATTR_INT_WARP_WIDE_INSTR_OFFSETS
	.align		4
        /*0028*/ 	.byte	0x04, 0x31
        /*002a*/ 	.short	(.L_1089 - .L_1088)


	//   ....[0]....
.L_1088:
        /*002c*/ 	.word	0x00003610


	//   ....[1]....
        /*0030*/ 	.word	0x00005e50


	//----- nvinfo : EIATTR_COOP_GROUP_MASK_REGIDS
	.align		4
.L_1089:
        /*0034*/ 	.byte	0x04, 0x29
        /*0036*/ 	.short	(.L_1091 - .L_1090)


	//   ....[0]....
.L_1090:
        /*0038*/ 	.word	0xffffffff


	//   ....[1]....
        /*003c*/ 	.word	0xffffffff


	//   ....[2]....
        /*0040*/ 	.word	0xffffffff


	//   ....[3]....
        /*0044*/ 	.word	0xffffffff


	//   ....[4]....
        /*0048*/ 	.word	0xffffffff


	//   ....[5]....
        /*004c*/ 	.word	0xffffffff


	//   ....[6]....
        /*0050*/ 	.word	0xffffffff


	//   ....[7]....
        /*0054*/ 	.word	0xffffffff


	//   ....[8]....
        /*0058*/ 	.word	0xffffffff


	//   ....[9]....
        /*005c*/ 	.word	0xffffffff


	//----- nvinfo : EIATTR_COOP_GROUP_INSTR_OFFSETS
	.align		4
.L_1091:
        /*0060*/ 	.byte	0x04, 0x28
        /*0062*/ 	.short	(.L_1093 - .L_1092)


	//   ....[0]....
.L_1092:
        /*0064*/ 	.word	0x00002550


	//   ....[1]....
        /*0068*/ 	.word	0x00002590


	//   ....[2]....
        /*006c*/ 	.word	0x00002610


	//   ....[3]....
        /*0070*/ 	.word	0x00002620


	//   ....[4]....
        /*0074*/ 	.word	0x00002650


	//   ....[5]....
        /*0078*/ 	.word	0x00002670


	//   ....[6]....
        /*007c*/ 	.word	0x000026a0


	//   ....[7]....
        /*0080*/ 	.word	0x000026c0


	//   ....[8]....
        /*0084*/ 	.word	0x000026f0


	//   ....[9]....
        /*0088*/ 	.word	0x00002710


	//----- nvinfo : EIATTR_EXIT_INSTR_OFFSETS
	.align		4
.L_1093:
        /*008c*/ 	.byte	0x04, 0x1c
        /*008e*/ 	.short	(.L_1095 - .L_1094)


	//   ....[0]....
.L_1094:
        /*0090*/ 	.word	0x00005f40


	//   ....[1]....
        /*0094*/ 	.word	0x00006080


	//   ....[2]....
        /*0098*/ 	.word	0x000062e0


	//----- nvinfo : EIATTR_MAX_THREADS
	.align		4
.L_1095:
        /*009c*/ 	.byte	0x04, 0x05
        /*009e*/ 	.short	(.L_1097 - .L_1096)
.L_1096:
        /*00a0*/ 	.word	0x000001a0
        /*00a4*/ 	.word	0x00000001
        /*00a8*/ 	.word	0x00000001


	//----- nvinfo : EIATTR_CRS_STACK_SIZE
	.align		4
.L_1097:
        /*00ac*/ 	.byte	0x04, 0x1e
        /*00ae*/ 	.short	(.L_1099 - .L_1098)
.L_1098:
        /*00b0*/ 	.word	0x00000000


	//----- nvinfo : EIATTR_CBANK_PARAM_SIZE
	.align		4
.L_1099:
        /*00b4*/ 	.byte	0x03, 0x19
        /*00b6*/ 	.short	0x00b8


	//----- nvinfo : EIATTR_PARAM_CBANK
	.align		4
        /*00b8*/ 	.byte	0x04, 0x0a
        /*00ba*/ 	.short	(.L_1101 - .L_1100)
	.align		4
.L_1100:
        /*00bc*/ 	.word	index@(.nv.constant0._Z35group_norm_nhwc_bwd_one_pass_kernelI11Fp32IOBf16WLi256ELi26ELi416EEv26Group_norm_nhwc_bwd_params)
        /*00c0*/ 	.short	0x0210
        /*00c2*/ 	.short	0x00b8


	//----- nvinfo : EIATTR_SW_WAR
	.align		4
.L_1101:
        /*00c4*/ 	.byte	0x04, 0x36
        /*00c6*/ 	.short	(.L_1103 - .L_1102)
.L_1102:
        /*00c8*/ 	.word	0x00000008
.L_1103:


//--------------------- .nv.info._Z35group_norm_nhwc_bwd_one_pass_kernelI11Fp32IOBf16WLi512ELi26ELi416EEv26Group_norm_nhwc_bwd_params --------------------------
	.section	.nv.info._Z35group_norm_nhwc_bwd_one_pass_kernelI11Fp32IOBf16WLi512ELi26ELi416EEv26Group_norm_nhwc_bwd_params,"",@"SHT_CUDA_INFO"
	.sectionflags	@""
	.align	4


	//----- nvinfo : EIATTR_CUDA_API_VERSION
	.align		4
        /*0000*/ 	.byte	0x04, 0x37
        /*0002*/ 	.short	(.L_1105 - .L_1104)
.L_1104:
        /*0004*/ 	.word	0x00000082


	//----- nvinfo : EIATTR_KPARAM_INFO
	.align		4
.L_1105:
        /*0008*/ 	.byte	0x04, 0x17
        /*000a*/ 	.short	(.L_1107 - .L_1106)
.L_1106:
        /*000c*/ 	.word	0x00000000
        /*0010*/ 	.short	0x0000
        /*0012*/ 	.short	0x0000
        /*0014*/ 	.byte	0x00, 0xf0, 0xe1, 0x02


	//----- nvinfo : EIATTR_SPARSE_MMA_MASK
	.align		4
.L_1107:
        /*0018*/ 	.byte	0x03, 0x50
        /*001a*/ 	.short	0x0000


	//----- nvinfo : EIATTR_MAXREG_COUNT
	.align		4
        /*001c*/ 	.byte	0x03, 0x1b
        /*001e*/ 	.short	0x0080


	//----- nvinfo : EIATTR_NUM_BARRIERS
	.align		4
        /*0020*/ 	.byte	0x02, 0x4c
        /*0022*/ 	.byte	0x01
	.zero		1


	//----- nvinfo : EIATTR_MERCURY_ISA_VERSION
	.align		4
        /*0024*/ 	.byte	0x03, 0x5f
        /*0026*/ 	.short	0x0101


	//----- nvinfo : EIATTR_INT_WARP_WIDE_INSTR_OFFSETS
	.align		4
        /*0028*/ 	.byte	0x04, 0x31
        /*002a*/ 	.short	(.L_1109 - .L_1108)


	//   ....[0]....
.L_1108:
        /*002c*/ 	.word	0x000056b0


	//   ....[1]....
        /*0030*/ 	.word	0x00009530


	//----- nvinfo : EIATTR_COOP_GROUP_MASK_REGIDS
	.align		4
.L_1109:
        /*0034*/ 	.byte	0x04, 0x29
        /*0036*/ 	.short	(.L_1111 - .L_1110)


	//   ....[0]....
.L_1110:
        /*0038*/ 	.word	0xffffffff


	//   ....[1]....
        /*003c*/ 	.word	0xffffffff


	//   ....[2]....
        /*0040*/ 	.word	0xffffffff


	//   ....[3]....
        /*0044*/ 	.word	0xffffffff


	//   ....[4]....
        /*0048*/ 	.word	0xffffffff


	//   ....[5]....
        /*004c*/ 	.word	0xffffffff


	//   ....[6]....
        /*0050*/ 	.word	0xffffffff


	//   ....[7]....
        /*0054*/ 	.word	0xffffffff


	//   ....[8]....
        /*0058*/ 	.word	0xffffffff


	//   ....[9]....
        /*005c*/ 	.word	0xffffffff


	//----- nvinfo : EIATTR_COOP_GROUP_INSTR_OFFSETS
	.align		4
.L_1111:
        /*0060*/ 	.byte	0x04, 0x28
        /*0062*/ 	.short	(.L_1113 - .L_1112)


	//   ....[0]....
.L_1112:
        /*0064*/ 	.word	0x00004480


	//   ....[1]....
        /*0068*/ 	.word	0x000044c0


	//   ....[2]....
        /*006c*/ 	.word	0x00004650


	//   ....[3]....
        /*0070*/ 	.word	0x00004690


	//   ....[4]....
        /*0074*/ 	.word	0x00004720


	//   ....[5]....
        /*0078*/ 	.word	0x00004740


	//   ....[6]....
        /*007c*/ 	.word	0x00004770


	//   ....[7]....
        /*0080*/ 	.word	0x00004790


	//   ....[8]....
        /*0084*/ 	.word	0x000047c0


	//   ....[9]....
        /*0088*/ 	.word	0x000047e0


	//----- nvinfo : EIATTR_EXIT_INSTR_OFFSETS
	.align		4
.L_1113:
        /*008c*/ 	.byte	0x04, 0x1c
        /*008e*/ 	.short	(.L_1115 - .L_1114)


	//   ....[0]....
.L_1114:
        /*0090*/ 	.word	0x000095c0


	//   ....[1]....
        /*0094*/ 	.word	0x00009700


	//   ....[2]....
        /*0098*/ 	.word	0x00009960


	//----- nvinfo : EIATTR_MAX_THREADS
	.align		4
.L_1115:
        /*009c*/ 	.byte	0x04, 0x05
        /*009e*/ 	.short	(.L_1117 - .L_1116)
.L_1116:
        /*00a0*/ 	.word	0x000001a0
        /*00a4*/ 	.word	0x00000001
        /*00a8*/ 	.word	0x00000001


	//----- nvinfo : EIATTR_CRS_STACK_SIZE
	.align		4
.L_1117:
        /*00ac*/ 	.byte	0x04, 0x1e
        /*00ae*/ 	.short	(.L_1119 - .L_1118)
.L_1118:
        /*00b0*/ 	.word	0x00000000


	//----- nvinfo : EIATTR_CBANK_PARAM_SIZE
	.align		4
.L_1119:
        /*00b4*/ 	.byte	0x03, 0x19
        /*00b6*/ 	.short	0x00b8


	//----- nvinfo : EIATTR_PARAM_CBANK
	.align		4
        /*00b8*/ 	.byte	0x04, 0x0a
        /*00ba*/ 	.short	(.L_1121 - .L_1120)
	.align		4
.L_1120:
        /*00bc*/ 	.word	index@(.nv.constant0._Z35group_norm_nhwc_bwd_one_pass_kernelI11Fp32IOBf16WLi512ELi26ELi416EEv26Group_norm_nhwc_bwd_params)
        /*00c0*/ 	.short	0x0210
        /*00c2*/ 	.short	0x00b8


	//----- nvinfo : EIATTR_SW_WAR
	.align		4
.L_1121:
        /*00c4*/ 	.byte	0x04, 0x36
        /*00c6*/ 	.short	(.L_1123 - .L_1122)
.L_1122:
        /*00c8*/ 	.word	0x00000008
.L_1123:


//--------------------- .nv.info._Z35group_norm_nhwc_bwd_one_pass_kernelI11Fp32IOFp16WLi64ELi26ELi416EEv26Group_norm_nhwc_bwd_params --------------------------
	.section	.nv.info._Z35group_norm_nhwc_bwd_one_pass_kernelI11Fp32IOFp16WLi64ELi26ELi416EEv26Group_norm_nhwc_bwd_params,"",@"SHT_CUDA_INFO"
	.sectionflags	@""
	.align	4


	//----- nvinfo : EIATTR_CUDA_API_VERSION
	.align		4
        /*0000*/ 	.byte	0x04, 0x37
        /*0002*/ 	.short	(.L_1125 - .L_1124)
.L_1124:
        /*0004*/ 	.word	0x00000082


	//----- nvinfo : EIATTR_KPARAM_INFO
	.align		4
.L_1125:
        /*0008*/ 	.byte	0x04, 0x17
        /*000a*/ 	.short	(.L_1127 - .L_1126)
.L_1126:
        /*000c*/ 	.word	0x00000000
        /*0010*/ 	.short	0x0000
        /*0012*/ 	.short	0x0000
        /*0014*/ 	.byte	0x00, 0xf0, 0xe1, 0x02


	//----- nvinfo : EIATTR_SPARSE_MMA_MASK
	.align		4
.L_1127:
        /*0018*/ 	.byte	0x03, 0x50
        /*001a*/ 	.short	0x0000


	//----- nvinfo : EIATTR_MAXREG_COUNT
	.align		4
        /*001c*/ 	.byte	0x03, 0x1b
        /*001e*/ 	.short	0x0080


	//----- nvinfo : EIATTR_NUM_BARRIERS
	.align		4
        /*0020*/ 	.byte	0x02, 0x4c
        /*0022*/ 	.byte	0x01
	.zero		1


	//----- nvinfo : EIATTR_MERCURY_ISA_VERSION
	.align		4
        /*0024*/ 	.byte	0x03, 0x5f
        /*0026*/ 	.short	0x0101


	//----- nvinfo : EIATTR_INT_WARP_WIDE_INSTR_OFFSETS
	.align		4
        /*0028*/ 	.byte	0x04, 0x31
        /*002a*/ 	.short	(.L_1129 - .L_1128)


	//   ....[0]....
.L_1128:
        /*002c*/ 	.word	0x00001fc0


	//   ....[1]....
        /*0030*/ 	.word	0x00003810


	//----- nvinfo : EIATTR_COOP_GROUP_MASK_REGIDS
	.align		4
.L_1129:
        /*0034*/ 	.byte	0x04, 0x29
        /*0036*/ 	.short	(.L_1131 - .L_1130)


	//   ....[0]....
.L_1130:
        /*0038*/ 	.word	0xffffffff


	//   ....[1]....
        /*003c*/ 	.word	0xffffffff


	//   ....[2]....
        /*0040*/ 	.word	0xffffffff


	//   ....[3]....
        /*0044*/ 	.word	0xffffffff


	//   ....[4]....
        /*0048*/ 	.word	0xffffffff


	//   ....[5]....
        /*004c*/ 	.word	0xffffffff


	//   ....[6]....
        /*0050*/ 	.word	0xffffffff


	//   ....[7]....
        /*0054*/ 	.word	0xffffffff


	//   ....[8]....
        /*0058*/ 	.word	0xffffffff


	//   ....[9]....
        /*005c*/ 	.word	0xffffffff


	//----- nvinfo : EIATTR_COOP_GROUP_INSTR_OFFSETS
	.align		4
.L_1131:
        /*0060*/ 	.byte	0x04, 0x28
        /*0062*/ 	.short	(.L_1133 - .L_1132)


	//   ....[0]....
.L_1132:
        /*0064*/ 	.word	0x00000f00


	//   ....[1]....
        /*0068*/ 	.word	0x00000f40


	//   ....[2]....
        /*006c*/ 	.word	0x00000fa0


	//   ....[3]....
        /*0070*/ 	.word	0x00000fc0


	//   ....[4]....
        /*0074*/ 	.word	0x00000ff0


	//   ....[5]....
        /*0078*/ 	.word	0x00001010


	//   ....[6]....
        /*007c*/ 	.word	0x00001040


	//   ....[7]....
        /*0080*/ 	.word	0x00001060


	//   ....[8]....
        /*0084*/ 	.word	0x00001090


	//   ....[9]....
        /*0088*/ 	.word	0x000010b0


	//----- nvinfo : EIATTR_EXIT_INSTR_OFFSETS
	.align		4
.L_1133:
        /*008c*/ 	.byte	0x04, 0x1c
        /*008e*/ 	.short	(.L_1135 - .L_1134)


	//   ....[0]....
.L_1134:
        /*0090*/ 	.word	0x00003900


	//   ....[1]....
        /*0094*/ 	.word	0x00003a40


	//   ....[2]....
        /*0098*/ 	.word	0x00003ca0


	//----- nvinfo : EIATTR_MAX_THREADS
	.align		4
.L_1135:
        /*009c*/ 	.byte	0x04, 0x05
        /*009e*/ 	.short	(.L_1137 - .L_1136)
.L_1136:
        /*00a0*/ 	.word	0x000001a0
        /*00a4*/ 	.word	0x00000001
        /*00a8*/ 	.word	0x00000001


	//----- nvinfo : EIATTR_CRS_STACK_SIZE
	.align		4
.L_1137:
        /*00ac*/ 	.byte	0x04, 0x1e
        /*00ae*/ 	.short	(.L_1139 - .L_1138)
.L_1138:
        /*00b0*/ 	.word	0x00000000


	//----- nvinfo : EIATTR_CBANK_PARAM_SIZE
	.align		4
.L_1139:
        /*00b4*/ 	.byte	0x03, 0x19
        /*00b6*/ 	.short	0x00b8


	//----- nvinfo : EIATTR_PARAM_CBANK
	.align		4
        /*00b8*/ 	.byte	0x04, 0x0a
        /*00ba*/ 	.short	(.L_1141 - .L_1140)
	.align		4
.L_1140:
        /*00bc*/ 	.word	index@(.nv.constant0._Z35group_norm_nhwc_bwd_one_pass_kernelI11Fp32IOFp16WLi64ELi26ELi416EEv26Group_norm_nhwc_bwd_params)
        /*00c0*/ 	.short	0x0210
        /*00c2*/ 	.short	0x00b8


	//----- nvinfo : EIATTR_SW_WAR
	.align		4
.L_1141:
        /*00c4*/ 	.byte	0x04, 0x36
        /*00c6*/ 	.short	(.L_1143 - .L_1142)
.L_1142:
        /*00c8*/ 	.word	0x00000008
.L_1143:


//--------------------- .nv.info._Z35group_norm_nhwc_bwd_one_pass_kernelI11Fp32IOFp16WLi128ELi26ELi416EEv26Group_norm_nhwc_bwd_params --------------------------
	.section	.nv.info._Z35group_norm_nhwc_bwd_one_pass_kernelI11Fp32IOFp16WLi128ELi26ELi416EEv26Group_norm_nhwc_bwd_params,"",@"SHT_CUDA_INFO"
	.sectionflags	@""
	.align	4


	//----- nvinfo : EIATTR_CUDA_API_VERSION
	.align		4
        /*0000*/ 	.byte	0x04, 0x37
        /*0002*/ 	.short	(.L_1145 - .L_1144)
.L_1144:
        /*0004*/ 	.word	0x00000082


	//----- nvinfo : EIATTR_KPARAM_INFO
	.align		4
.L_1145:
        /*0008*/ 	.byte	0x04, 0x17
        /*000a*/ 	.short	(.L_1147 - .L_1146)
.L_1146:
        /*000c*/ 	.word	0x00000000
        /*0010*/ 	.short	0x0000
        /*0012*/ 	.short	0x0000
        /*0014*/ 	.byte	0x00, 0xf0, 0xe1, 0x02


	//----- nvinfo : EIATTR_SPARSE_MMA_MASK
	.align		4
.L_1147:
        /*0018*/ 	.byte	0x03, 0x50
        /*001a*/ 	.short	0x0000


	//----- nvinfo : EIATTR_MAXREG_COUNT
	.align		4
        /*001c*/ 	.byte	0x03, 0x1b
        /*001e*/ 	.short	0x0080


	//----- nvinfo : EIATTR_NUM_BARRIERS
	.align		4
        /*0020*/ 	.byte	0x02, 0x4c
        /*0022*/ 	.byte	0x01
	.zero		1


	//----- nvinfo : EIATTR_MERCURY_ISA_VERSION
	.align		4
        /*0024*/ 	.byte	0x03, 0x5f
        /*0026*/ 	.short	0x0101


	//----- nvinfo : EIATTR_INT_WARP_WIDE_INSTR_OFFSETS
	.align		4
        /*0028*/ 	.byte	0x04, 0x31
        /*002a*/ 	.short	(.L_1149 - .L_1148)


	//   ....[0]....
.L_1148:
        /*002c*/ 	.word	0x00002730


	//   ....[1]....
        /*0030*/ 	.word	0x000044c0


	//----- nvinfo : EIATTR_COOP_GROUP_MASK_REGIDS
	.align		4
.L_1149:
        /*0034*/ 	.byte	0x04, 0x29
        /*0036*/ 	.short	(.L_1151 - .L_1150)


	//   ....[0]....
.L_1150:
        /*0038*/ 	.word	0xffffffff


	//   ....[1]....
        /*003c*/ 	.word	0xffffffff


	//   ....[2]....
        /*0040*/ 	.word	0xffffffff


	//   ....[3]....
        /*0044*/ 	.word	0xffffffff


	//   ....[4]....
        /*0048*/ 	.word	0xffffffff


	//   ....[5]....
        /*004c*/ 	.word	0xffffffff


	//   ....[6]....
        /*0050*/ 	.word	0xffffffff


	//   ....[7]....
        /*0054*/ 	.word	0xffffffff


	//   ....[8]....
        /*0058*/ 	.word	0xffffffff


	//   ....[9]....
        /*005c*/ 	.word	0xffffffff


	//----- nvinfo : EIATTR_COOP_GROUP_INSTR_OFFSETS
	.align		4
.L_1151:
        /*0060*/ 	.byte	0x04, 0x28
        /*0062*/ 	.short	(.L_1153 - .L_1152)


	//   ....[0]....
.L_1152:
        /*0064*/ 	.word	0x00001670


	//   ....[1]....
        /*0068*/ 	.word	0x000016b0


	//   ....[2]....
        /*006c*/ 	.word	0x00001790


	//   ....[3]....
        /*0070*/ 	.word	0x000017b0


	//   ....[4]....
        /*0074*/ 	.word	0x000017e0


	//   ....[5]....
        /*0078*/ 	.word	0x00001800


	//   ....[6]....
        /*007c*/ 	.word	0x00001830


	//   ....[7]....
        /*0080*/ 	.word	0x00001850


	//   ....[8]....
        /*0084*/ 	.word	0x00001880


	//   ....[9]....
        /*0088*/ 	.word	0x000018a0


	//----- nvinfo : EIATTR_EXIT_INSTR_OFFSETS
	.align		4
.L_1153:
        /*008c*/ 	.byte	0x04, 0x1c
        /*008e*/ 	.short	(.L_1155 - .L_1154)


	//   ....[0]....
.L_1154:
        /*0090*/ 	.word	0x00004550


	//   ....[1]....
        /*0094*/ 	.word	0x00004690


	//   ....[2]....
        /*0098*/ 	.word	0x000048f0


	//----- nvinfo : EIATTR_MAX_THREADS
	.align		4
.L_1155:
        /*009c*/ 	.byte	0x04, 0x05
        /*009e*/ 	.short	(.L_1157 - .L_1156)
.L_1156:
        /*00a0*/ 	.word	0x000001a0
        /*00a4*/ 	.word	0x00000001
        /*00a8*/ 	.word	0x00000001


	//----- nvinfo : EIATTR_CRS_STACK_SIZE
	.align		4
.L_1157:
        /*00ac*/ 	.byte	0x04, 0x1e
        /*00ae*/ 	.short	(.L_1159 - .L_1158)
.L_1158:
        /*00b0*/ 	.word	0x00000000


	//----- nvinfo : EIATTR_CBANK_PARAM_SIZE
	.align		4
.L_1159:
        /*00b4*/ 	.byte	0x03, 0x19
        /*00b6*/ 	.short	0x00b8


	//----- nvinfo : EIATTR_PARAM_CBANK
	.align		4
        /*00b8*/ 	.byte	0x04, 0x0a
        /*00ba*/ 	.short	(.L_1161 - .L_1160)
	.align		4
.L_1160:
        /*00bc*/ 	.word	index@(.nv.constant0._Z35group_norm_nhwc_bwd_one_pass_kernelI11Fp32IOFp16WLi128ELi26ELi416EEv26Group_norm_nhwc_bwd_params)
        /*00c0*/ 	.short	0x0210
        /*00c2*/ 	.short	0x00b8


	//----- nvinfo : EIATTR_SW_WAR
	.align		4
.L_1161:
        /*00c4*/ 	.byte	0x04, 0x36
        /*00c6*/ 	.short	(.L_1163 - .L_1162)
.L_1162:
        /*00c8*/ 	.word	0x00000008
.L_1163:


//--------------------- .nv.info._Z35group_norm_nhwc_bwd_one_pass_kernelI11Fp32IOFp16WLi256ELi26ELi416EEv26Group_norm_nhwc_bwd_params --------------------------
	.section	.nv.info._Z35group_norm_nhwc_bwd_one_pass_kernelI11Fp32IOFp16WLi256ELi26ELi416EEv26Group_norm_nhwc_bwd_params,"",@"SHT_CUDA_INFO"
	.sectionflags	@""
	.align	4


	//----- nvinfo : EIATTR_CUDA_API_VERSION
	.align		4
        /*0000*/ 	.byte	0x04, 0x37
        /*0002*/ 	.short	(.L_1165 - .L_1164)
.L_1164:
        /*0004*/ 	.word	0x00000082


	//----- nvinfo : EIATTR_KPARAM_INFO
	.align		4
.L_1165:
        /*0008*/ 	.byte	0x04, 0x17
        /*000a*/ 	.short	(.L_1167 - .L_1166)
.L_1166:
        /*000c*/ 	.word	0x00000000
        /*0010*/ 	.short	0x0000
        /*0012*/ 	.short	0x0000
        /*0014*/ 	.byte	0x00, 0xf0, 0xe1, 0x02


	//----- nvinfo : EIATTR_SPARSE_MMA_MASK
	.align		4
.L_1167:
        /*0018*/ 	.byte	0x03, 0x50
        /*001a*/ 	.short	0x0000


	//----- nvinfo : EIATTR_MAXREG_COUNT
	.align		4
        /*001c*/ 	.byte	0x03, 0x1b
        /*001e*/ 	.short	0x0080


	//----- nvinfo : EIATTR_NUM_BARRIERS
	.align		4
        /*0020*/ 	.byte	0x02, 0x4c
        /*0022*/ 	.byte	0x01
	.zero		1


	//----- nvinfo : EIATTR_MERCURY_ISA_VERSION
	.align		4
        /*0024*/ 	.byte	0x03, 0x5f
        /*0026*/ 	.short	0x0101


	//----- nvinfo : EIATTR_INT_WARP_WIDE_INSTR_OFFSETS
	.align		4
        /*0028*/ 	.byte	0x04, 0x31
        /*002a*/ 	.short	(.L_1169 - .L_1168)


	//   ....[0]....
.L_1168:
        /*002c*/ 	.word	0x00003610


	//   ....[1]....
        /*0030*/ 	.word	0x00005e50


	//----- nvinfo : EIATTR_COOP_GROUP_MASK_REGIDS
	.align		4
.L_1169:
        /*0034*/ 	.byte	0x04, 0x29
        /*0036*/ 	.short	(.L_1171 - .L_1170)


	//   ....[0]....
.L_1170:
        /*0038*/ 	.word	0xffffffff


	//   ....[1]....
        /*003c*/ 	.word	0xffffffff


	//   ....[2]....
        /*0040*/ 	.word	0xffffffff


	//   ....[3]....
        /*0044*/ 	.word	0xffffffff


	//   ....[4]....
        /*0048*/ 	.word	0xffffffff


	//   ....[5]....
        /*004c*/ 	.word	0xffffffff


	//   ....[6]....
        /*0050*/ 	.word	0xffffffff


	//   ....[7]....
        /*0054*/ 	.word	0xffffffff


	//   ....[8]....
        /*0058*/ 	.word	0xffffffff


	//   ....[9]....
        /*005c*/ 	.word	0xffffffff


	//----- nvinfo : EIATTR_COOP_GROUP_INSTR_OFFSETS
	.align		4
.L_1171:
        /*0060*/ 	.byte	0x04, 0x28
        /*0062*/ 	.short	(.L_1173 - .L_1172)


	//   ....[0]....
.L_1172:
        /*0064*/ 	.word	0x00002550


	//   ....[1]....
        /*0068*/ 	.word	0x00002590


	//   ....[2]....
        /*006c*/ 	.word	0x00002610


	//   ....[3]....
        /*0070*/ 	.word	0x00002620


	//   ....[4]....
        /*0074*/ 	.word	0x00002650


	//   ....[5]....
        /*0078*/ 	.word	0x00002670


	//   ....[6]....
        /*007c*/ 	.word	0x000026a0


	//   ....[7]....
        /*0080*/ 	.word	0x000026c0


	//   ....[8]....
        /*0084*/ 	.word	0x000026f0


	//   ....[9]....
        /*0088*/ 	.word	0x00002710


	//----- nvinfo : EIATTR_EXIT_INSTR_OFFSETS
	.align		4
.L_1173:
        /*008c*/ 	.byte	0x04, 0x1c
        /*008e*/ 	.short	(.L_1175 - .L_1174)


	//   ....[0]....
.L_1174:
        /*0090*/ 	.word	0x00005f40


	//   ....[1]....
        /*0094*/ 	.word	0x00006080


	//   ....[2]....
        /*0098*/ 	.word	0x000062e0


	//----- nvinfo : EIATTR_MAX_THREADS
	.align		4
.L_1175:
        /*009c*/ 	.byte	0x04, 0x05
        /*009e*/ 	.short	(.L_1177 - .L_1176)
.L_1176:
        /*00a0*/ 	.word	0x000001a0
        /*00a4*/ 	.word	0x00000001
        /*00a8*/ 	.word	0x00000001


	//----- nvinfo : EIATTR_CRS_STACK_SIZE
	.align		4
.L_1177:
        /*00ac*/ 	.byte	0x04, 0x1e
        /*00ae*/ 	.short	(.L_1179 - .L_1178)
.L_1178:
        /*00b0*/ 	.word	0x00000000


	//----- nvinfo : EIATTR_CBANK_PARAM_SIZE
	.align		4
.L_1179:
        /*00b4*/ 	.byte	0x03, 0x19
        /*00b6*/ 	.short	0x00b8


	//----- nvinfo : EIATTR_PARAM_CBANK
	.align		4
        /*00b8*/ 	.byte	0x04, 0x0a
        /*00ba*/ 	.short	(.L_1181 - .L_1180)
	.align		4
.L_1180:
        /*00bc*/ 	.word	index@(.nv.constant0._Z35group_norm_nhwc_bwd_one_pass_kernelI11Fp32IOFp16WLi256ELi26ELi416EEv26Group_norm_nhwc_bwd_params)
        /*00c0*/ 	.short	0x0210
        /*00c2*/ 	.short	0x00b8


	//----- nvinfo : EIATTR_SW_WAR
	.align		4
.L_1181:
        /*00c4*/ 	.byte	0x04, 0x36
        /*00c6*/ 	.short	(.L_1183 - .L_1182)
.L_1182:
        /*00c8*/ 	.word	0x00000008
.L_1183:


//--------------------- .nv.info._Z35group_norm_nhwc_bwd_one_pass_kernelI11Fp32IOFp16WLi512ELi26ELi416EEv26Group_norm_nhwc_bwd_params --------------------------
	.section	.nv.info._Z35group_norm_nhwc_bwd_one_pass_kernelI11Fp32IOFp16WLi512ELi26ELi416EEv26Group_norm_nhwc_bwd_params,"",@"SHT_CUDA_INFO"
	.sectionflags	@""
	.align	4


	//----- nvinfo : EIATTR_CUDA_API_VERSION
	.align		4
        /*0000*/ 	.byte	0x04, 0x37
        /*0002*/ 	.short	(.L_1185 - .L_1184)
.L_1184:
        /*0004*/ 	.word	0x00000082


	//----- nvinfo : EIATTR_KPARAM_INFO
	.align		4
.L_1185:
        /*0008*/ 	.byte	0x04, 0x17
        /*000a*/ 	.short	(.L_1187 - .L_1186)
.L_1186:
        /*000c*/ 	.word	0x00000000
        /*0010*/ 	.short	0x0000
        /*0012*/ 	.short	0x0000
        /*0014*/ 	.byte	0x00, 0xf0, 0xe1, 0x02


	//----- nvinfo : EIATTR_SPARSE_MMA_MASK
	.align		4
.L_1187:
        /*0018*/ 	.byte	0x03, 0x50
        /*001a*/ 	.short	0x0000


	//----- nvinfo : EIATTR_MAXREG_COUNT
	.align		4
        /*001c*/ 	.byte	0x03, 0x1b
        /*001e*/ 	.short	0x0080


	//----- nvinfo : EIATTR_NUM_BARRIERS
	.align		4
        /*0020*/ 	.byte	0x02, 0x4c
        /*0022*/ 	.byte	0x01
	.zero		1


	//----- nvinfo : EIATTR_MERCURY_ISA_VERSION
	.align		4
        /*0024*/ 	.byte	0x03, 0x5f
        /*0026*/ 	.short	0x0101


	//----- nvinfo : EIATTR_INT_WARP_WIDE_INSTR_OFFSETS
	.align		4
        /*0028*/ 	.byte	0x04, 0x31
        /*002a*/ 	.short	(.L_1189 - .L_1188)


	//   ....[0]....
.L_1188:
        /*002c*/ 	.word	0x000056b0


	//   ....[1]....
        /*0030*/ 	.word	0x00009530


	//----- nvinfo : EIATTR_COOP_GROUP_MASK_REGIDS
	.align		4
.L_1189:
        /*0034*/ 	.byte	0x04, 0x29
        /*0036*/ 	.short	(.L_1191 - .L_1190)


	//   ....[0]....
.L_1190:
        /*0038*/ 	.word	0xffffffff


	//   ....[1]....
        /*003c*/ 	.word	0xffffffff


	//   ....[2]....
        /*0040*/ 	.word	0xffffffff


	//   ....[3]....
        /*0044*/ 	.word	0xffffffff


	//   ....[4]....
        /*0048*/ 	.word	0xffffffff


	//   ....[5]....
        /*004c*/ 	.word	0xffffffff


	//   ....[6]....
        /*0050*/ 	.word	0xffffffff


	//   ....[7]....
        /*0054*/ 	.word	0xffffffff


	//   ....[8]....
        /*0058*/ 	.word	0xffffffff


	//   ....[9]....
        /*005c*/ 	.word	0xffffffff


	//----- nvinfo : EIATTR_COOP_GROUP_INSTR_OFFSETS
	.align		4
.L_1191:
        /*0060*/ 	.byte	0x04, 0x28
        /*0062*/ 	.short	(.L_1193 - .L_1192)


	//   ....[0]....
.L_1192:
        /*0064*/ 	.word	0x00004480


	//   ....[1]....
        /*0068*/ 	.word	0x000044c0


	//   ....[2]....
        /*006c*/ 	.word	0x00004650


	//   ....[3]....
        /*0070*/ 	.word	0x00004690


	//   ....[4]....
        /*0074*/ 	.word	0x00004720


	//   ....[5]....
        /*0078*/ 	.word	0x00004740


	//   ....[6]....
        /*007c*/ 	.word	0x00004770


	//   ....[7]....
        /*0080*/ 	.word	0x00004790


	//   ....[8]....
        /*0084*/ 	.word	0x000047c0


	//   ....[9]....
        /*0088*/ 	.word	0x000047e0


	//----- nvinfo : EIATTR_EXIT_INSTR_OFFSETS
	.align		4
.L_1193:
        /*008c*/ 	.byte	0x04, 0x1c
        /*008e*/ 	.short	(.L_1195 - .L_1194)


	//   ....[0]....
.L_1194:
        /*0090*/ 	.word	0x000095c0


	//   ....[1]....
        /*0094*/ 	.word	0x00009700


	//   ....[2]....
        /*0098*/ 	.word	0x00009960


	//----- nvinfo : EIATTR_MAX_THREADS
	.align		4
.L_1195:
        /*009c*/ 	.byte	0x04, 0x05
        /*009e*/ 	.short	(.L_1197 - .L_1196)
.L_1196:
        /*00a0*/ 	.word	0x000001a0
        /*00a4*/ 	.word	0x00000001
        /*00a8*/ 	.word	0x00000001


	//----- nvinfo : EIATTR_CRS_STACK_SIZE
	.align		4
.L_1197:
        /*00ac*/ 	.byte	0x04, 0x1e
        /*00ae*/ 	.short	(.L_1199 - .L_1198)
.L_1198:
        /*00b0*/ 	.word	0x00000000


	//----- nvinfo : EIATTR_CBANK_PARAM_SIZE
	.align		4
.L_1199:
        /*00b4*/ 	.byte	0x03, 0x19
        /*00b6*/ 	.short	0x00b8


	//----- nvinfo : EIATTR_PARAM_CBANK
	.align		4
        /*00b8*/ 	.byte	0x04, 0x0a
        /*00ba*/ 	.short	(.L_1201 - .L_1200)
	.align		4
.L_1200:
        /*00bc*/ 	.word	index@(.nv.constant0._Z35group_norm_nhwc_bwd_one_pass_kernelI11Fp32IOFp16WLi512ELi26ELi416EEv26Group_norm_nhwc_bwd_params)
        /*00c0*/ 	.short	0x0210
        /*00c2*/ 	.short	0x00b8


	//----- nvinfo : EIATTR_SW_WAR
	.align		4
.L_1201:
        /*00c4*/ 	.byte	0x04, 0x36
        /*00c6*/ 	.short	(.L_1203 - .L_1202)
.L_1202:
        /*00c8*/ 	.word	0x00000008
.L_1203:


//--------------------- .nv.info._Z35group_norm_nhwc_fwd_one_pass_kernelI11Bf16IOFp32WLi64ELi26ELi416EEv26Group_norm_nhwc_fwd_params --------------------------
	.section	.nv.info._Z35group_norm_nhwc_fwd_one_pass_kernelI11Bf16IOFp32WLi64ELi26ELi416EEv26Group_norm_nhwc_fwd_params,"",@"SHT_CUDA_INFO"
	.sectionflags	@""
	.align	4


	//----- nvinfo : EIATTR_CUDA_API_VERSION
	.align		4
        /*0000*/ 	.byte	0x04, 0x37
        /*0002*/ 	.short	(.L_1205 - .L_1204)
.L_1204:
        /*0004*/ 	.word	0x00000082


	//----- nvinfo : EIATTR_KPARAM_INFO
	.align		4
.L_1205:
        /*0008*/ 	.byte	0x04, 0x17
        /*000a*/ 	.short	(.L_1207 - .L_1206)
.L_1206:
        /*000c*/ 	.word	0x00000000
        /*0010*/ 	.short	0x0000
        /*0012*/ 	.short	0x0000
        /*0014*/ 	.byte	0x00, 0xf0, 0x81, 0x02


	//----- nvinfo : EIATTR_SPARSE_MMA_MASK
	.align		4
.L_1207:
        /*0018*/ 	.byte	0x03, 0x50
        /*001a*/ 	.short	0x0000


	//----- nvinfo : EIATTR_MAXREG_COUNT
	.align		4
        /*001c*/ 	.byte	0x03, 0x1b
        /*001e*/ 	.short	0x0080


	//----- nvinfo : EIATTR_NUM_BARRIERS
	.align		4
        /*0020*/ 	.byte	0x02, 0x4c
        /*0022*/ 	.byte	0x01
	.zero		1


	//----- nvinfo : EIATTR_MERCURY_ISA_VERSION
	.align		4
        /*0024*/ 	.byte	0x03, 0x5f
        /*0026*/ 	.short	0x0101


	//----- nvinfo : EIATTR_COOP_GROUP_MASK_REGIDS
	.align		4
        /*0028*/ 	.byte	0x04, 0x29
        /*002a*/ 	.short	(.L_1209 - .L_1208)


	//   ....[0]....
.L_1208:
        /*002c*/ 	.word	0xffffffff


	//   ....[1]....
        /*0030*/ 	.word	0xffffffff


	//   ....[2]....
        /*0034*/ 	.word	0xffffffff


	//   ....[3]....
        /*0038*/ 	.word	0xffffffff


	//   ....[4]....
        /*003c*/ 	.word	0xffffffff


	//   ....[5]....
        /*0040*/ 	.word	0xffffffff


	//   ....[6]....
        /*0044*/ 	.word	0xffffffff


	//   ....[7]....
        /*0048*/ 	.word	0xffffffff


	//   ....[8]....
        /*004c*/ 	.word	0xffffffff


	//   ....[9]....
        /*0050*/ 	.word	0xffffffff


	//----- nvinfo : EIATTR_COOP_GROUP_INSTR_OFFSETS
	.align		4
.L_1209:
        /*0054*/ 	.byte	0x04, 0x28
        /*0056*/ 	.short	(.L_1211 - .L_1210)


	//   ....[0]....
.L_1210:
        /*0058*/ 	.word	0x00000760


	//   ....[1]....
        /*005c*/ 	.word	0x00000770


	//   ....[2]....
        /*0060*/ 	.word	0x000007a0


	//   ....[3]....
        /*0064*/ 	.word	0x000007c0


	//   ....[4]....
        /*0068*/ 	.word	0x000007f0


	//   ....[5]....
        /*006c*/ 	.word	0x00000810


	//   ....[6]....
        /*0070*/ 	.word	0x00000840


	//   ....[7]....
        /*0074*/ 	.word	0x00000860


	//   ....[8]....
        /*0078*/ 	.word	0x00000890


	//   ....[9]....
        /*007c*/ 	.word	0x000008b0


	//----- nvinfo : EIATTR_EXIT_INSTR_OFFSETS
	.align		4
.L_1211:
        /*0080*/ 	.byte	0x04, 0x1c
        /*0082*/ 	.short	(.L_1213 - .L_1212)


	//   ....[0]....
.L_1212:
        /*0084*/ 	.word	0x00000060


	//   ....[1]....
        /*0088*/ 	.word	0x00001c70


	//----- nvinfo : EIATTR_MAX_THREADS
	.align		4
.L_1213:
        /*008c*/ 	.byte	0x04, 0x05
        /*008e*/ 	.short	(.L_1215 - .L_1214)
.L_1214:
        /*0090*/ 	.word	0x000001a0
        /*0094*/ 	.word	0x00000001
        /*0098*/ 	.word	0x00000001


	//----- nvinfo : EIATTR_CRS_STACK_SIZE
	.align		4
.L_1215:
        /*009c*/ 	.byte	0x04, 0x1e
        /*009e*/ 	.short	(.L_1217 - .L_1216)
.L_1216:
        /*00a0*/ 	.word	0x00000000


	//----- nvinfo : EIATTR_CBANK_PARAM_SIZE
	.align		4
.L_1217:
        /*00a4*/ 	.byte	0x03, 0x19
        /*00a6*/ 	.short	0x00a0


	//----- nvinfo : EIATTR_PARAM_CBANK
	.align		4
        /*00a8*/ 	.byte	0x04, 0x0a
        /*00aa*/ 	.short	(.L_1219 - .L_1218)
	.align		4
.L_1218:
        /*00ac*/ 	.word	index@(.nv.constant0._Z35group_norm_nhwc_fwd_one_pass_kernelI11Bf16IOFp32WLi64ELi26ELi416EEv26Group_norm_nhwc_fwd_params)
        /*00b0*/ 	.short	0x0210
        /*00b2*/ 	.short	0x00a0


	//----- nvinfo : EIATTR_SW_WAR
	.align		4
.L_1219:
        /*00b4*/ 	.byte	0x04, 0x36
        /*00b6*/ 	.short	(.L_1221 - .L_1220)
.L_1220:
        /*00b8*/ 	.word	0x00000008
.L_1221:


//--------------------- .nv.info._Z35group_norm_nhwc_fwd_one_pass_kernelI11Bf16IOFp32WLi128ELi26ELi416EEv26Group_norm_nhwc_fwd_params --------------------------
	.section	.nv.info._Z35group_norm_nhwc_fwd_one_pass_kernelI11Bf16IOFp32WLi128ELi26ELi416EEv26Group_norm_nhwc_fwd_params,"",@"SHT_CUDA_INFO"
	.sectionflags	@""
	.align	4


	//----- nvinfo : EIATTR_CUDA_API_VERSION
	.align		4
        /*0000*/ 	.byte	0x04, 0x37
        /*0002*/ 	.short	(.L_1223 - .L_1222)
.L_1222:
        /*0004*/ 	.word	0x00000082


	//----- nvinfo : EIATTR_KPARAM_INFO
	.align		4
.L_1223:
        /*0008*/ 	.byte	0x04, 0x17
        /*000a*/ 	.short	(.L_1225 - .L_1224)
.L_1224:
        /*000c*/ 	.word	0x00000000
        /*0010*/ 	.short	0x0000
        /*0012*/ 	.short	0x0000
        /*0014*/ 	.byte	0x00, 0xf0, 0x81, 0x02


	//----- nvinfo : EIATTR_SPARSE_MMA_MASK
	.align		4
.L_1225:
        /*0018*/ 	.byte	0x03, 0x50
        /*001a*/ 	.short	0x0000


	//----- nvinfo : EIATTR_MAXREG_COUNT
	.align		4
        /*001c*/ 	.byte	0x03, 0x1b
        /*001e*/ 	.short	0x0080


	//----- nvinfo : EIATTR_NUM_BARRIERS
	.align		4
        /*0020*/ 	.byte	0x02, 0x4c
        /*0022*/ 	.byte	0x01
	.zero		1


	//----- nvinfo : EIATTR_MERCURY_ISA_VERSION
	.align		4
        /*0024*/ 	.byte	0x03, 0x5f
        /*0026*/ 	.short	0x0101


	//----- nvinfo : EIATTR_COOP_GROUP_MASK_REGIDS
	.align		4
        /*0028*/ 	.byte	0x04, 0x29
        /*002a*/ 	.short	(.L_1227 - .L_1226)


	//   ....[0]....
.L_1226:
        /*002c*/ 	.word	0xffffffff


	//   ....[1]....
        /*0030*/ 	.word	0xffffffff


	//   ....[2]....
        /*0034*/ 	.word	0xffffffff


	//   ....[3]....
        /*0038*/ 	.word	0xffffffff


	//   ....[4]....
        /*003c*/ 	.word	0xffffffff


	//   ....[5]....
        /*0040*/ 	.word	0xffffffff


	//   ....[6]....
        /*0044*/ 	.word	0xffffffff


	//   ....[7]....
        /*0048*/ 	.word	0xffffffff


	//   ....[8]....
        /*004c*/ 	.word	0xffffffff


	//   ....[9]....
        /*0050*/ 	.word	0xffffffff


	//----- nvinfo : EIATTR_COOP_GROUP_INSTR_OFFSETS
	.align		4
.L_1227:
        /*0054*/ 	.byte	0x04, 0x28
        /*0056*/ 	.short	(.L_1229 - .L_1228)


	//   ....[0]....
.L_1228:
        /*0058*/ 	.word	0x00000a60


	//   ....[1]....
        /*005c*/ 	.word	0x00000a70


	//   ....[2]....
        /*0060*/ 	.word	0x00000aa0


	//   ....[3]....
        /*0064*/ 	.word	0x00000ab0


	//   ....[4]....
        /*0068*/ 	.word	0x00000af0


	//   ....[5]....
        /*006c*/ 	.word	0x00000b00


	//   ....[6]....
        /*0070*/ 	.word	0x00000b40


	//   ....[7]....
        /*0074*/ 	.word	0x00000b50


	//   ....[8]....
        /*0078*/ 	.word	0x00000b90


	//   ....[9]....
        /*007c*/ 	.word	0x00000ba0


	//----- nvinfo : EIATTR_EXIT_INSTR_OFFSETS
	.align		4
.L_1229:
        /*0080*/ 	.byte	0x04, 0x1c
        /*0082*/ 	.short	(.L_1231 - .L_1230)


	//   ....[0]....
.L_1230:
        /*0084*/ 	.word	0x00000060


	//   ....[1]....
        /*0088*/ 	.word	0x000023d0


	//----- nvinfo : EIATTR_MAX_THREADS
	.align		4
.L_1231:
        /*008c*/ 	.byte	0x04, 0x05
        /*008e*/ 	.short	(.L_1233 - .L_1232)
.L_1232:
        /*0090*/ 	.word	0x000001a0
        /*0094*/ 	.word	0x00000001
        /*0098*/ 	.word	0x00000001


	//----- nvinfo : EIATTR_CRS_STACK_SIZE
	.align		4
.L_1233:
        /*009c*/ 	.byte	0x04, 0x1e
        /*009e*/ 	.short	(.L_1235 - .L_1234)
.L_1234:
        /*00a0*/ 	.word	0x00000000


	//----- nvinfo : EIATTR_CBANK_PARAM_SIZE
	.align		4
.L_1235:
        /*00a4*/ 	.byte	0x03, 0x19
        /*00a6*/ 	.short	0x00a0


	//----- nvinfo : EIATTR_PARAM_CBANK
	.align		4
        /*00a8*/ 	.byte	0x04, 0x0a
        /*00aa*/ 	.short	(.L_1237 - .L_1236)
	.align		4
.L_1236:
        /*00ac*/ 	.word	index@(.nv.constant0._Z35group_norm_nhwc_fwd_one_pass_kernelI11Bf16IOFp32WLi128ELi26ELi416EEv26Group_norm_nhwc_fwd_params)
        /*00b0*/ 	.short	0x0210
        /*00b2*/ 	.short	0x00a0


	//----- nvinfo : EIATTR_SW_WAR
	.align		4
.L_1237:
        /*00b4*/ 	.byte	0x04, 0x36
        /*00b6*/ 	.short	(.L_1239 - .L_1238)
.L_1238:
        /*00b8*/ 	.word	0x00000008
.L_1239:


//--------------------- .nv.info._Z35group_norm_nhwc_fwd_one_pass_kernelI11Bf16IOFp32WLi256ELi26ELi416EEv26Group_norm_nhwc_fwd_params --------------------------
	.section	.nv.info._Z35group_norm_nhwc_fwd_one_pass_kernelI11Bf16IOFp32WLi256ELi26ELi416EEv26Group_norm_nhwc_fwd_params,"",@"SHT_CUDA_INFO"
	.sectionflags	@""
	.align	4


	//----- nvinfo : EIATTR_CUDA_API_VERSION
	.align		4
        /*0000*/ 	.byte	0x04, 0x37
        /*0002*/ 	.short	(.L_1241 - .L_1240)
.L_1240:
        /*0004*/ 	.word	0x00000082


	//----- nvinfo : EIATTR_KPARAM_INFO
	.align		4
.L_1241:
        /*0008*/ 	.byte	0x04, 0x17
        /*000a*/ 	.short	(.L_1243 - .L_1242)
.L_1242:
        /*000c*/ 	.word	0x00000000
        /*0010*/ 	.short	0x0000
        /*0012*/ 	.short	0x0000
        /*0014*/ 	.byte	0x00, 0xf0, 0x81, 0x02


	//----- nvinfo : EIATTR_SPARSE_MMA_MASK
	.align		4
.L_1243:
        /*0018*/ 	.byte	0x03, 0x50
        /*001a*/ 	.short	0x0000


	//----- nvinfo : EIATTR_MAXREG_COUNT
	.align		4
        /*001c*/ 	.byte	0x03, 0x1b
        /*001e*/ 	.short	0x0080


	//----- nvinfo : EIATTR_NUM_BARRIERS
	.align		4
        /*0020*/ 	.byte	0x02, 0x4c
        /*0022*/ 	.byte	0x01
	.zero		1


	//----- nvinfo : EIATTR_MERCURY_ISA_VERSION
	.align		4
        /*0024*/ 	.byte	0x03, 0x5f
        /*0026*/ 	.short	0x0101


	//----- nvinfo : EIATTR_COOP_GROUP_MASK_REGIDS
	.align		4
        /*0028*/ 	.byte	0x04, 0x29
        /*002a*/ 	.short	(.L_1245 - .L_1244)


	//   ....[0]....
.L_1244:
        /*002c*/ 	.word	0xffffffff


	//   ....[1]....
        /*0030*/ 	.word	0xffffffff


	//   ....[2]....
        /*0034*/ 	.word	0xffffffff


	//   ....[3]....
        /*0038*/ 	.word	0xffffffff


	//   ....[4]....
        /*003c*/ 	.word	0xffffffff


	//   ....[5]....
        /*0040*/ 	.word	0xffffffff


	//   ....[6]....
        /*0044*/ 	.word	0xffffffff


	//   ....[7]....
        /*0048*/ 	.word	0xffffffff


	//   ....[8]....
        /*004c*/ 	.word	0xffffffff


	//   ....[9]....
        /*0050*/ 	.word	0xffffffff


	//----- nvinfo : EIATTR_COOP_GROUP_INSTR_OFFSETS
	.align		4
.L_1245:
        /*0054*/ 	.byte	0x04, 0x28
        /*0056*/ 	.short	(.L_1247 - .L_1246)


	//   ....[0]....
.L_1246:
        /*0058*/ 	.word	0x00001060


	//   ....[1]....
        /*005c*/ 	.word	0x00001070


	//   ....[2]....
        /*0060*/ 	.word	0x000010a0


	//   ....[3]....
        /*0064*/ 	.word	0x000010b0


	//   ....[4]....
        /*0068*/ 	.word	0x000010f0


	//   ....[5]....
        /*006c*/ 	.word	0x00001100


	//   ....[6]....
        /*0070*/ 	.word	0x00001140


	//   ....[7]....
        /*0074*/ 	.word	0x00001150


	//   ....[8]....
        /*0078*/ 	.word	0x00001190


	//   ....[9]....
        /*007c*/ 	.word	0x000011a0


	//----- nvinfo : EIATTR_EXIT_INSTR_OFFSETS
	.align		4
.L_1247:
        /*0080*/ 	.byte	0x04, 0x1c
        /*0082*/ 	.short	(.L_1249 - .L_1248)


	//   ....[0]....
.L_1248:
        /*0084*/ 	.word	0x00000060


	//   ....[1]....
        /*0088*/ 	.word	0x00003440


	//----- nvinfo : EIATTR_MAX_THREADS
	.align		4
.L_1249:
        /*008c*/ 	.byte	0x04, 0x05
        /*008e*/ 	.short	(.L_1251 - .L_1250)
.L_1250:
        /*0090*/ 	.word	0x000001a0
        /*0094*/ 	.word	0x00000001
        /*0098*/ 	.word	0x00000001


	//----- nvinfo : EIATTR_CRS_STACK_SIZE
	.align		4
.L_1251:
        /*009c*/ 	.byte	0x04, 0x1e
        /*009e*/ 	.short	(.L_1253 - .L_1252)
.L_1252:
        /*00a0*/ 	.word	0x00000000


	//----- nvinfo : EIATTR_CBANK_PARAM_SIZE
	.align		4
.L_1253:
        /*00a4*/ 	.byte	0x03, 0x19
        /*00a6*/ 	.short	0x00a0


	//----- nvinfo : EIATTR_PARAM_CBANK
	.align		4
        /*00a8*/ 	.byte	0x04, 0x0a
        /*00aa*/ 	.short	(.L_1255 - .L_1254)
	.align		4
.L_1254:
        /*00ac*/ 	.word	index@(.nv.constant0._Z35group_norm_nhwc_fwd_one_pass_kernelI11Bf16IOFp32WLi256ELi26ELi416EEv26Group_norm_nhwc_fwd_params)
        /*00b0*/ 	.short	0x0210
        /*00b2*/ 	.short	0x00a0


	//----- nvinfo : EIATTR_SW_WAR
	.align		4
.L_1255:
        /*00b4*/ 	.byte	0x04, 0x36
        /*00b6*/ 	.short	(.L_1257 - .L_1256)
.L_1256:
        /*00b8*/ 	.word	0x00000008
.L_1257:


//--------------------- .nv.info._Z35group_norm_nhwc_fwd_one_pass_kernelI11Bf16IOFp32WLi512ELi26ELi416EEv26Group_norm_nhwc_fwd_params --------------------------
	.section	.nv.info._Z35group_norm_nhwc_fwd_one_pass_kernelI11Bf16IOFp32WLi512ELi26ELi416EEv26Group_norm_nhwc_fwd_params,"",@"SHT_CUDA_INFO"
	.sectionflags	@""
	.align	4


	//----- nvinfo : EIATTR_CUDA_API_VERSION
	.align		4
        /*0000*/ 	.byte	0x04, 0x37
        /*0002*/ 	.short	(.L_1259 - .L_1258)
.L_1258:
        /*0004*/ 	.word	0x00000082


	//----- nvinfo : EIATTR_KPARAM_INFO
	.align		4
.L_1259:
        /*0008*/ 	.byte	0x04, 0x17
        /*000a*/ 	.short	(.L_1261 - .L_1260)
.L_1260:
        /*000c*/ 	.word	0x00000000
        /*0010*/ 	.short	0x0000
        /*0012*/ 	.short	0x0000
        /*0014*/ 	.byte	0x00, 0xf0, 0x81, 0x02


	//----- nvinfo : EIATTR_SPARSE_MMA_MASK
	.align		4
.L_1261:
        /*0018*/ 	.byte	0x03, 0x50
        /*001a*/ 	.short	0x0000


	//----- nvinfo : EIATTR_MAXREG_COUNT
	.align		4
        /*001c*/ 	.byte	0x03, 0x1b
        /*001e*/ 	.short	0x0080


	//----- nvinfo : EIATTR_NUM_BARRIERS
	.align		4
        /*0020*/ 	.byte	0x02, 0x4c
        /*0022*/ 	.byte	0x01
	.zero		1


	//----- nvinfo : EIATTR_MERCURY_ISA_VERSION
	.align		4
        /*0024*/ 	.byte	0x03, 0x5f
        /*0026*/ 	.short	0x0101


	//----- nvinfo : EIATTR_COOP_GROUP_MASK_REGIDS
	.align		4
        /*0028*/ 	.byte	0x04, 0x29
        /*002a*/ 	.short	(.L_1263 - .L_1262)


	//   ....[0]....
.L_1262:
        /*002c*/ 	.word	0xffffffff


	//   ....[1]....
        /*0030*/ 	.word	0xffffffff


	//   ....[2]....
        /*0034*/ 	.word	0xffffffff


	//   ....[3]....
        /*0038*/ 	.word	0xffffffff


	//   ....[4]....
        /*003c*/ 	.word	0xffffffff


	//   ....[5]....
        /*0040*/ 	.word	0xffffffff


	//   ....[6]....
        /*0044*/ 	.word	0xffffffff


	//   ....[7]....
        /*0048*/ 	.word	0xffffffff


	//   ....[8]....
        /*004c*/ 	.word	0xffffffff


	//   ....[9]....
        /*0050*/ 	.word	0xffffffff


	//----- nvinfo : EIATTR_COOP_GROUP_INSTR_OFFSETS
	.align		4
.L_1263:
        /*0054*/ 	.byte	0x04, 0x28
        /*0056*/ 	.short	(.L_1265 - .L_1264)


	//   ....[0]....
.L_1264:
        /*0058*/ 	.word	0x00001d60


	//   ....[1]....
        /*005c*/ 	.word	0x00001d70


	//   ....[2]....
        /*0060*/ 	.word	0x00001da0


	//   ....[3]....
        /*0064*/ 	.word	0x00001db0


	//   ....[4]....
        /*0068*/ 	.word	0x00001df0


	//   ....[5]....
        /*006c*/ 	.word	0x00001e00


	//   ....[6]....
        /*0070*/ 	.word	0x00001e40


	//   ....[7]....
        /*0074*/ 	.word	0x00001e50


	//   ....[8]....
        /*0078*/ 	.word	0x00001e90


	//   ....[9]....
        /*007c*/ 	.word	0x00001ea0


	//----- nvinfo : EIATTR_EXIT_INSTR_OFFSETS
	.align		4
.L_1265:
        /*0080*/ 	.byte	0x04, 0x1c
        /*0082*/ 	.short	(.L_1267 - .L_1266)


	//   ....[0]....
.L_1266:
        /*0084*/ 	.word	0x00000060


	//   ....[1]....
        /*0088*/ 	.word	0x000052a0


	//----- nvinfo : EIATTR_MAX_THREADS
	.align		4
.L_1267:
        /*008c*/ 	.byte	0x04, 0x05
        /*008e*/ 	.short	(.L_1269 - .L_1268)
.L_1268:
        /*0090*/ 	.word	0x000001a0
        /*0094*/ 	.word	0x00000001
        /*0098*/ 	.word	0x00000001


	//----- nvinfo : EIATTR_CRS_STACK_SIZE
	.align		4
.L_1269:
        /*009c*/ 	.byte	0x04, 0x1e
        /*009e*/ 	.short	(.L_1271 - .L_1270)
.L_1270:
        /*00a0*/ 	.word	0x00000000


	//----- nvinfo : EIATTR_CBANK_PARAM_SIZE
	.align		4
.L_1271:
        /*00a4*/ 	.byte	0x03, 0x19
        /*00a6*/ 	.short	0x00a0


	//----- nvinfo : EIATTR_PARAM_CBANK
	.align		4
        /*00a8*/ 	.byte	0x04, 0x0a
        /*00aa*/ 	.short	(.L_1273 - .L_1272)
	.align		4
.L_1272:
        /*00ac*/ 	.word	index@(.nv.constant0._Z35group_norm_nhwc_fwd_one_pass_kernelI11Bf16IOFp32WLi512ELi26ELi416EEv26Group_norm_nhwc_fwd_params)
        /*00b0*/ 	.short	0x0210
        /*00b2*/ 	.short	0x00a0


	//----- nvinfo : EIATTR_SW_WAR
	.align		4
.L_1273:
        /*00b4*/ 	.byte	0x04, 0x36
        /*00b6*/ 	.short	(.L_1275 - .L_1274)
.L_1274:
        /*00b8*/ 	.word	0x00000008
.L_1275:


//--------------------- .nv.info._Z35group_norm_nhwc_fwd_one_pass_kernelI11Bf16IOBf16WLi64ELi26ELi416EEv26Group_norm_nhwc_fwd_params --------------------------
	.section	.nv.info._Z35group_norm_nhwc_fwd_one_pass_kernelI11Bf16IOBf16WLi64ELi26ELi416EEv26Group_norm_nhwc_fwd_params,"",@"SHT_CUDA_INFO"
	.sectionflags	@""
	.align	4


	//----- nvinfo : EIATTR_CUDA_API_VERSION
	.align		4
        /*0000*/ 	.byte	0x04, 0x37
        /*0002*/ 	.short	(.L_1277 - .L_1276)
.L_1276:
        /*0004*/ 	.word	0x00000082


	//----- nvinfo : EIATTR_KPARAM_INFO
	.align		4
.L_1277:
        /*0008*/ 	.byte	0x04, 0x17
        /*000a*/ 	.short	(.L_1279 - .L_1278)
.L_1278:
        /*000c*/ 	.word	0x00000000
        /*0010*/ 	.short	0x0000
        /*0012*/ 	.short	0x0000
        /*0014*/ 	.byte	0x00, 0xf0, 0x81, 0x02


	//----- nvinfo : EIATTR_SPARSE_MMA_MASK
	.align		4
.L_1279:
        /*0018*/ 	.byte	0x03, 0x50
        /*001a*/ 	.short	0x0000


	//----- nvinfo : EIATTR_MAXREG_COUNT
	.align		4
        /*001c*/ 	.byte	0x03, 0x1b
        /*001e*/ 	.short	0x0080


	//----- nvinfo : EIATTR_NUM_BARRIERS
	.align		4
        /*0020*/ 	.byte	0x02, 0x4c
        /*0022*/ 	.byte	0x01
	.zero		1


	//----- nvinfo : EIATTR_MERCURY_ISA_VERSION
	.align		4
        /*0024*/ 	.byte	0x03, 0x5f
        /*0026*/ 	.short	0x0101


	//----- nvinfo : EIATTR_COOP_GROUP_MASK_REGIDS
	.align		4
        /*0028*/ 	.byte	0x04, 0x29
        /*002a*/ 	.short	(.L_1281 - .L_1280)


	//   ....[0]....
.L_1280:
        /*002c*/ 	.word	0xffffffff


	//   ....[1]....
        /*0030*/ 	.word	0xffffffff


	//   ....[2]....
        /*0034*/ 	.word	0xffffffff


	//   ....[3]....
        /*0038*/ 	.word	0xffffffff


	//   ....[4]....
        /*003c*/ 	.word	0xffffffff


	//   ....[5]....
        /*0040*/ 	.word	0xffffffff


	//   ....[6]....
        /*0044*/ 	.word	0xffffffff


	//   ....[7]....
        /*0048*/ 	.word	0xffffffff


	//   ....[8]....
        /*004c*/ 	.word	0xffffffff


	//   ....[9]....
        /*0050*/ 	.word	0xffffffff


	//----- nvinfo : EIATTR_COOP_GROUP_INSTR_OFFSETS
	.align		4
.L_1281:
        /*0054*/ 	.byte	0x04, 0x28
        /*0056*/ 	.short	(.L_1283 - .L_1282)


	//   ....[0]....
.L_1282:
        /*0058*/ 	.word	0x00000760


	//   ....[1]....
        /*005c*/ 	.word	0x00000770


	//   ....[2]....
        /*0060*/ 	.word	0x000007a0


	//   ....[3]....
        /*0064*/ 	.word	0x000007c0


	//   ....[4]....
        /*0068*/ 	.word	0x000007f0


	//   ....[5]....
        /*006c*/ 	.word	0x00000810


	//   ....[6]....
        /*0070*/ 	.word	0x00000840


	//   ....[7]....
        /*0074*/ 	.word	0x00000860


	//   ....[8]....
        /*0078*/ 	.word	0x00000890


	//   ....[9]....
        /*007c*/ 	.word	0x000008b0


	//----- nvinfo : EIATTR_EXIT_INSTR_OFFSETS
	.align		4
.L_1283:
        /*0080*/ 	.byte	0x04, 0x1c
        /*0082*/ 	.short	(.L_1285 - .L_1284)


	//   ....[0]....
.L_1284:
        /*0084*/ 	.word	0x00000060


	//   ....[1]....
        /*0088*/ 	.word	0x00001cb0


	//----- nvinfo : EIATTR_MAX_THREADS
	.align		4
.L_1285:
        /*008c*/ 	.byte	0x04, 0x05
        /*008e*/ 	.short	(.L_1287 - .L_1286)
.L_1286:
        /*0090*/ 	.word	0x000001a0
        /*0094*/ 	.word	0x00000001
        /*0098*/ 	.word	0x00000001


	//----- nvinfo : EIATTR_CRS_STACK_SIZE
	.align		4
.L_1287:
        /*009c*/ 	.byte	0x04, 0x1e
        /*009e*/ 	.short	(.L_1289 - .L_1288)
.L_1288:
        /*00a0*/ 	.word	0x00000000


	//----- nvinfo : EIATTR_CBANK_PARAM_SIZE
	.align		4
.L_1289:
        /*00a4*/ 	.byte	0x03, 0x19
        /*00a6*/ 	.short	0x00a0


	//----- nvinfo : EIATTR_PARAM_CBANK
	.align		4
        /*00a8*/ 	.byte	0x04, 0x0a
        /*00aa*/ 	.short	(.L_1291 - .L_1290)
	.align		4
.L_1290:
        /*00ac*/ 	.word	index@(.nv.constant0._Z35group_norm_nhwc_fwd_one_pass_kernelI11Bf16IOBf16WLi64ELi26ELi416EEv26Group_norm_nhwc_fwd_params)
        /*00b0*/ 	.short	0x0210
        /*00b2*/ 	.short	0x00a0


	//----- nvinfo : EIATTR_SW_WAR
	.align		4
.L_1291:
        /*00b4*/ 	.byte	0x04, 0x36
        /*00b6*/ 	.short	(.L_1293 - .L_1292)
.L_1292:
        /*00b8*/ 	.word	0x00000008
.L_1293:


//--------------------- .nv.info._Z35group_norm_nhwc_fwd_one_pass_kernelI11Bf16IOBf16WLi128ELi26ELi416EEv26Group_norm_nhwc_fwd_params --------------------------
	.section	.nv.info._Z35group_norm_nhwc_fwd_one_pass_kernelI11Bf16IOBf16WLi128ELi26ELi416EEv26Group_norm_nhwc_fwd_params,"",@"SHT_CUDA_INFO"
	.sectionflags	@""
	.align	4


	//----- nvinfo : EIATTR_CUDA_API_VERSION
	.align		4
        /*0000*/ 	.byte	0x04, 0x37
        /*0002*/ 	.short	(.L_1295 - .L_1294)
.L_1294:
        /*0004*/ 	.word	0x00000082


	//----- nvinfo : EIATTR_KPARAM_INFO
	.align		4
.L_1295:
        /*0008*/ 	.byte	0x04, 0x17
        /*000a*/ 	.short	(.L_1297 - .L_1296)
.L_1296:
        /*000c*/ 	.word	0x00000000
        /*0010*/ 	.short	0x0000
        /*0012*/ 	.short	0x0000
        /*0014*/ 	.byte	0x00, 0xf0, 0x81, 0x02


	//----- nvinfo : EIATTR_SPARSE_MMA_MASK
	.align		4
.L_1297:
        /*0018*/ 	.byte	0x03, 0x50
        /*001a*/ 	.short	0x0000


	//----- nvinfo : EIATTR_MAXREG_COUNT
	.align		4
        /*001c*/ 	.byte	0x03, 0x1b
        /*001e*/ 	.short	0x0080


	//----- nvinfo : EIATTR_NUM_BARRIERS
	.align		4
        /*0020*/ 	.byte	0x02, 0x4c
        /*0022*/ 	.byte	0x01
	.zero		1


	//----- nvinfo : EIATTR_MERCURY_ISA_VERSION
	.align		4
        /*0024*/ 	.byte	0x03, 0x5f
        /*0026*/ 	.short	0x0101


	//----- nvinfo : EIATTR_COOP_GROUP_MASK_REGIDS
	.align		4
        /*0028*/ 	.byte	0x04, 0x29
        /*002a*/ 	.short	(.L_1299 - .L_1298)


	//   ....[0]....
.L_1298:
        /*002c*/ 	.word	0xffffffff


	//   ....[1]....
        /*0030*/ 	.word	0xffffffff


	//   ....[2]....
        /*0034*/ 	.word	0xffffffff


	//   ....[3]....
        /*0038*/ 	.word	0xffffffff


	//   ....[4]....
        /*003c*/ 	.word	0xffffffff


	//   ....[5]....
        /*0040*/ 	.word	0xffffffff


	//   ....[6]....
        /*0044*/ 	.word	0xffffffff


	//   ....[7]....
        /*0048*/ 	.word	0xffffffff


	//   ....[8]....
        /*004c*/ 	.word	0xffffffff


	//   ....[9]....
        /*0050*/ 	.word	0xffffffff


	//----- nvinfo : EIATTR_COOP_GROUP_INSTR_OFFSETS
	.align		4
.L_1299:
        /*0054*/ 	.byte	0x04, 0x28
        /*0056*/ 	.short	(.L_1301 - .L_1300)


	//   ....[0]....
.L_1300:
        /*0058*/ 	.word	0x00000a60


	//   ....[1]....
        /*005c*/ 	.word	0x00000a70


	//   ....[2]....
        /*0060*/ 	.word	0x00000aa0


	//   ....[3]....
        /*0064*/ 	.word	0x00000ab0


	//   ....[4]....
        /*0068*/ 	.word	0x00000af0


	//   ....[5]....
        /*006c*/ 	.word	0x00000b00


	//   ....[6]....
        /*0070*/ 	.word	0x00000b40


	//   ....[7]....
        /*0074*/ 	.word	0x00000b50


	//   ....[8]....
        /*0078*/ 	.word	0x00000b90


	//   ....[9]....
        /*007c*/ 	.word	0x00000ba0


	//----- nvinfo : EIATTR_EXIT_INSTR_OFFSETS
	.align		4
.L_1301:
        /*0080*/ 	.byte	0x04, 0x1c
        /*0082*/ 	.short	(.L_1303 - .L_1302)


	//   ....[0]....
.L_1302:
        /*0084*/ 	.word	0x00000060


	//   ....[1]....
        /*0088*/ 	.word	0x00002430


	//----- nvinfo : EIATTR_MAX_THREADS
	.align		4
.L_1303:
        /*008c*/ 	.byte	0x04, 0x05
        /*008e*/ 	.short	(.L_1305 - .L_1304)
.L_1304:
        /*0090*/ 	.word	0x000001a0
        /*0094*/ 	.word	0x00000001
        /*0098*/ 	.word	0x00000001


	//----- nvinfo : EIATTR_CRS_STACK_SIZE
	.align		4
.L_1305:
        /*009c*/ 	.byte	0x04, 0x1e
        /*009e*/ 	.short	(.L_1307 - .L_1306)
.L_1306:
        /*00a0*/ 	.word	0x00000000


	//----- nvinfo : EIATTR_CBANK_PARAM_SIZE
	.align		4
.L_1307:
        /*00a4*/ 	.byte	0x03, 0x19
        /*00a6*/ 	.short	0x00a0


	//----- nvinfo : EIATTR_PARAM_CBANK
	.align		4
        /*00a8*/ 	.byte	0x04, 0x0a
        /*00aa*/ 	.short	(.L_1309 - .L_1308)
	.align		4
.L_1308:
        /*00ac*/ 	.word	index@(.nv.constant0._Z35group_norm_nhwc_fwd_one_pass_kernelI11Bf16IOBf16WLi128ELi26ELi416EEv26Group_norm_nhwc_fwd_params)
        /*00b0*/ 	.short	0x0210
        /*00b2*/ 	.short	0x00a0


	//----- nvinfo : EIATTR_SW_WAR
	.align		4
.L_1309:
        /*00b4*/ 	.byte	0x04, 0x36
        /*00b6*/ 	.short	(.L_1311 - .L_1310)
.L_1310:
        /*00b8*/ 	.word	0x00000008
.L_1311:


//--------------------- .nv.info._Z35group_norm_nhwc_fwd_one_pass_kernelI11Bf16IOBf16WLi256ELi26ELi416EEv26Group_norm_nhwc_fwd_params --------------------------
	.section	.nv.info._Z35group_norm_nhwc_fwd_one_pass_kernelI11Bf16IOBf16WLi256ELi26ELi416EEv26Group_norm_nhwc_fwd_params,"",@"SHT_CUDA_INFO"
	.sectionflags	@""
	.align	4


	//----- nvinfo : EIATTR_CUDA_API_VERSION
	.align		4
        /*0000*/ 	.byte	0x04, 0x37
        /*0002*/ 	.short	(.L_1313 - .L_1312)
.L_1312:
        /*0004*/ 	.word	0x00000082


	//----- nvinfo : EIATTR_KPARAM_INFO
	.align		4
.L_1313:
        /*0008*/ 	.byte	0x04, 0x17
        /*000a*/ 	.short	(.L_1315 - .L_1314)
.L_1314:
        /*000c*/ 	.word	0x00000000
        /*0010*/ 	.short	0x0000
        /*0012*/ 	.short	0x0000
        /*0014*/ 	.byte	0x00, 0xf0, 0x81, 0x02


	//----- nvinfo : EIATTR_SPARSE_MMA_MASK
	.align		4
.L_1315:
        /*0018*/ 	.byte	0x03, 0x50
        /*001a*/ 	.short	0x0000


	//----- nvinfo : EIATTR_MAXREG_COUNT
	.align		4
        /*001c*/ 	.byte	0x03, 0x1b
        /*001e*/ 	.short	0x0080


	//----- nvinfo : EIATTR_NUM_BARRIERS
	.align		4
        /*0020*/ 	.byte	0x02, 0x4c
        /*0022*/ 	.byte	0x01
	.zero		1


	//----- nvinfo : EIATTR_MERCURY_ISA_VERSION
	.align		4
        /*0024*/ 	.byte	0x03, 0x5f
        /*0026*/ 	.short	0x0101


	//----- nvinfo : EIATTR_COOP_GROUP_MASK_REGIDS
	.align		4
        /*0028*/ 	.byte	0x04, 0x29
        /*002a*/ 	.short	(.L_1317 - .L_1316)


	//   ....[0]....
.L_1316:
        /*002c*/ 	.word	0xffffffff


	//   ....[1]....
        /*0030*/ 	.word	0xffffffff


	//   ....[2]....
        /*0034*/ 	.word	0xffffffff


	//   ....[3]....
        /*0038*/ 	.word	0xffffffff


	//   ....[4]....
        /*003c*/ 	.word	0xffffffff


	//   ....[5]....
        /*0040*/ 	.word	0xffffffff


	//   ....[6]....
        /*0044*/ 	.word	0xffffffff


	//   ....[7]....
        /*0048*/ 	.word	0xffffffff


	//   ....[8]....
        /*004c*/ 	.word	0xffffffff


	//   ....[9]....
        /*0050*/ 	.word	0xffffffff


	//----- nvinfo : EIATTR_COOP_GROUP_INSTR_OFFSETS
	.align		4
.L_1317:
        /*0054*/ 	.byte	0x04, 0x28
        /*0056*/ 	.short	(.L_1319 - .L_1318)


	//   ....[0]....
.L_1318:
        /*0058*/ 	.word	0x00001060


	//   ....[1]....
        /*005c*/ 	.word	0x00001070


	//   ....[2]....
        /*0060*/ 	.word	0x000010a0


	//   ....[3]....
        /*0064*/ 	.word	0x000010b0


	//   ....[4]....
        /*0068*/ 	.word	0x000010f0


	//   ....[5]....
        /*006c*/ 	.word	0x00001100


	//   ....[6]....
        /*0070*/ 	.word	0x00001140


	//   ....[7]....
        /*0074*/ 	.word	0x00001150


	//   ....[8]....
        /*0078*/ 	.word	0x00001190


	//   ....[9]....
        /*007c*/ 	.word	0x000011a0


	//----- nvinfo : EIATTR_EXIT_INSTR_OFFSETS
	.align		4
.L_1319:
        /*0080*/ 	.byte	0x04, 0x1c
        /*0082*/ 	.short	(.L_1321 - .L_1320)


	//   ....[0]....
.L_1320:
        /*0084*/ 	.word	0x00000060


	//   ....[1]....
        /*0088*/ 	.word	0x00003480


	//----- nvinfo : EIATTR_MAX_THREADS
	.align		4
.L_1321:
        /*008c*/ 	.byte	0x04, 0x05
        /*008e*/ 	.short	(.L_1323 - .L_1322)
.L_1322:
        /*0090*/ 	.word	0x000001a0
        /*0094*/ 	.word	0x00000001
        /*0098*/ 	.word	0x00000001


	//----- nvinfo : EIATTR_CRS_STACK_SIZE
	.align		4
.L_1323:
        /*009c*/ 	.byte	0x04, 0x1e
        /*009e*/ 	.short	(.L_1325 - .L_1324)
.L_1324:
        /*00a0*/ 	.word	0x00000000


	//----- nvinfo : EIATTR_CBANK_PARAM_SIZE
	.align		4
.L_1325:
        /*00a4*/ 	.byte	0x03, 0x19
        /*00a6*/ 	.short	0x00a0


	//----- nvinfo : EIATTR_PARAM_CBANK
	.align		4
        /*00a8*/ 	.byte	0x04, 0x0a
        /*00aa*/ 	.short	(.L_1327 - .L_1326)
	.align		4
.L_1326:
        /*00ac*/ 	.word	index@(.nv.constant0._Z35group_norm_nhwc_fwd_one_pass_kernelI11Bf16IOBf16WLi256ELi26ELi416EEv26Group_norm_nhwc_fwd_params)
        /*00b0*/ 	.short	0x0210
        /*00b2*/ 	.short	0x00a0


	//----- nvinfo : EIATTR_SW_WAR
	.align		4
.L_1327:
        /*00b4*/ 	.byte	0x04, 0x36
        /*00b6*/ 	.short	(.L_1329 - .L_1328)
.L_1328:
        /*00b8*/ 	.word	0x00000008
.L_1329:


//--------------------- .nv.info._Z35group_norm_nhwc_fwd_one_pass_kernelI11Bf16IOBf16WLi512ELi26ELi416EEv26Group_norm_nhwc_fwd_params --------------------------
	.section	.nv.info._Z35group_norm_nhwc_fwd_one_pass_kernelI11Bf16IOBf16WLi512ELi26ELi416EEv26Group_norm_nhwc_fwd_params,"",@"SHT_CUDA_INFO"
	.sectionflags	@""
	.align	4


	//----- nvinfo : EIATTR_CUDA_API_VERSION
	.align		4
        /*0000*/ 	.byte	0x04, 0x37
        /*0002*/ 	.short	(.L_1331 - .L_1330)
.L_1330:
        /*0004*/ 	.word	0x00000082


	//----- nvinfo : EIATTR_KPARAM_INFO
	.align		4
.L_1331:
        /*0008*/ 	.byte	0x04, 0x17
        /*000a*/ 	.short	(.L_1333 - .L_1332)
.L_1332:
        /*000c*/ 	.word	0x00000000
        /*0010*/ 	.short	0x0000
        /*0012*/ 	.short	0x0000
        /*0014*/ 	.byte	0x00, 0xf0, 0x81, 0x02


	//----- nvinfo : EIATTR_SPARSE_MMA_MASK
	.align		4
.L_1333:
        /*0018*/ 	.byte	0x03, 0x50
        /*001a*/ 	.short	0x0000


	//----- nvinfo : EIATTR_MAXREG_COUNT
	.align		4
        /*001c*/ 	.byte	0x03, 0x1b
        /*001e*/ 	.short	0x0080


	//----- nvinfo : EIATTR_NUM_BARRIERS
	.align		4
        /*0020*/ 	.byte	0x02, 0x4c
        /*0022*/ 	.byte	0x01
	.zero		1


	//----- nvinfo : EIATTR_MERCURY_ISA_VERSION
	.align		4
        /*0024*/ 	.byte	0x03, 0x5f
        /*0026*/ 	.short	0x0101


	//----- nvinfo : EIATTR_COOP_GROUP_MASK_REGIDS
	.align		4
        /*0028*/ 	.byte	0x04, 0x29
        /*002a*/ 	.short	(.L_1335 - .L_1334)


	//   ....[0]....
.L_1334:
        /*002c*/ 	.word	0xffffffff


	//   ....[1]....
        /*0030*/ 	.word	0xffffffff


	//   ....[2]....
        /*0034*/ 	.word	0xffffffff


	//   ....[3]....
        /*0038*/ 	.word	0xffffffff


	//   ....[4]....
        /*003c*/ 	.word	0xffffffff


	//   ....[5]....
        /*0040*/ 	.word	0xffffffff


	//   ....[6]....
        /*0044*/ 	.word	0xffffffff


	//   ....[7]....
        /*0048*/ 	.word	0xffffffff


	//   ....[8]....
        /*004c*/ 	.word	0xffffffff


	//   ....[9]....
        /*0050*/ 	.word	0xffffffff


	//----- nvinfo : EIATTR_COOP_GROUP_INSTR_OFFSETS
	.align		4
.L_1335:
        /*0054*/ 	.byte	0x04, 0x28
        /*0056*/ 	.short	(.L_1337 - .L_1336)


	//   ....[0]....
.L_1336:
        /*0058*/ 	.word	0x00001d60


	//   ....[1]....
        /*005c*/ 	.word	0x00001d70


	//   ....[2]....
        /*0060*/ 	.word	0x00001da0


	//   ....[3]....
        /*0064*/ 	.word	0x00001db0


	//   ....[4]....
        /*0068*/ 	.word	0x00001df0


	//   ....[5]....
        /*006c*/ 	.word	0x00001e00


	//   ....[6]....
        /*0070*/ 	.word	0x00001e40


	//   ....[7]....
        /*0074*/ 	.word	0x00001e50


	//   ....[8]....
        /*0078*/ 	.word	0x00001e90


	//   ....[9]....
        /*007c*/ 	.word	0x00001ea0


	//----- nvinfo : EIATTR_EXIT_INSTR_OFFSETS
	.align		4
.L_1337:
        /*0080*/ 	.byte	0x04, 0x1c
        /*0082*/ 	.short	(.L_1339 - .L_1338)


	//   ....[0]....
.L_1338:
        /*0084*/ 	.word	0x00000060


	//   ....[1]....
        /*0088*/ 	.word	0x00005300


	//----- nvinfo : EIATTR_MAX_THREADS
	.align		4
.L_1339:
        /*008c*/ 	.byte	0x04, 0x05
        /*008e*/ 	.short	(.L_1341 - .L_1340)
.L_1340:
        /*0090*/ 	.word	0x000001a0
        /*0094*/ 	.word	0x00000001
        /*0098*/ 	.word	0x00000001


	//----- nvinfo : EIATTR_CRS_STACK_SIZE
	.align		4
.L_1341:
        /*009c*/ 	.byte	0x04, 0x1e
        /*009e*/ 	.short	(.L_1343 - .L_1342)
.L_1342:
        /*00a0*/ 	.word	0x00000000


	//----- nvinfo : EIATTR_CBANK_PARAM_SIZE
	.align		4
.L_1343:
        /*00a4*/ 	.byte	0x03, 0x19
        /*00a6*/ 	.short	0x00a0


	//----- nvinfo : EIATTR_PARAM_CBANK
	.align		4
        /*00a8*/ 	.byte	0x04, 0x0a
        /*00aa*/ 	.short	(.L_1345 - .L_1344)
	.align		4
.L_1344:
        /*00ac*/ 	.word	index@(.nv.constant0._Z35group_norm_nhwc_fwd_one_pass_kernelI11Bf16IOBf16WLi512ELi26ELi416EEv26Group_norm_nhwc_fwd_params)
        /*00b0*/ 	.short	0x0210
        /*00b2*/ 	.short	0x00a0


	//----- nvinfo : EIATTR_SW_WAR
	.align		4
.L_1345:
        /*00b4*/ 	.byte	0x04, 0x36
        /*00b6*/ 	.short	(.L_1347 - .L_1346)
.L_1346:
        /*00b8*/ 	.word	0x00000008
.L_1347:


//--------------------- .nv.info._Z35group_norm_nhwc_fwd_one_pass_kernelI11Bf16IOFp16WLi64ELi26ELi416EEv26Group_norm_nhwc_fwd_params --------------------------
	.section	.nv.info._Z35group_norm_nhwc_fwd_one_pass_kernelI11Bf16IOFp16WLi64ELi26ELi416EEv26Group_norm_nhwc_fwd_params,"",@"SHT_CUDA_INFO"
	.sectionflags	@""
	.align	4


	//----- nvinfo : EIATTR_CUDA_API_VERSION
	.align		4
        /*0000*/ 	.byte	0x04, 0x37
        /*0002*/ 	.short	(.L_1349 - .L_1348)
.L_1348:
        /*0004*/ 	.word	0x00000082


	//----- nvinfo : EIATTR_KPARAM_INFO
	.align		4
.L_1349:
        /*0008*/ 	.byte	0x04, 0x17
        /*000a*/ 	.short	(.L_1351 - .L_1350)
.L_1350:
        /*000c*/ 	.word	0x00000000
        /*0010*/ 	.short	0x0000
        /*0012*/ 	.short	0x0000
        /*0014*/ 	.byte	0x00, 0xf0, 0x81, 0x02


	//----- nvinfo : EIATTR_SPARSE_MMA_MASK
	.align		4
.L_1351:
        /*0018*/ 	.byte	0x03, 0x50
        /*001a*/ 	.short	0x0000


	//----- nvinfo : EIATTR_MAXREG_COUNT
	.align		4
        /*001c*/ 	.byte	0x03, 0x1b
        /*001e*/ 	.short	0x0080


	//----- nvinfo : EIATTR_NUM_BARRIERS
	.align		4
        /*0020*/ 	.byte	0x02, 0x4c
        /*0022*/ 	.byte	0x01
	.zero		1


	//----- nvinfo : EIATTR_MERCURY_ISA_VERSION
	.align		4
        /*0024*/ 	.byte	0x03, 0x5f
        /*0026*/ 	.short	0x0101


	//----- nvinfo : EIATTR_COOP_GROUP_MASK_REGIDS
	.align		4
        /*0028*/ 	.byte	0x04, 0x29
        /*002a*/ 	.short	(.L_1353 - .L_1352)


	//   ....[0]....
.L_1352:
        /*002c*/ 	.word	0xffffffff


	//   ....[1]....
        /*0030*/ 	.word	0xffffffff


	//   ....[2]....
        /*0034*/ 	.word	0xffffffff


	//   ....[3]....
        /*0038*/ 	.word	0xffffffff


	//   ....[4]....
        /*003c*/ 	.word	0xffffffff


	//   ....[5]....
        /*0040*/ 	.word	0xffffffff


	//   ....[6]....
        /*0044*/ 	.word	0xffffffff


	//   ....[7]....
        /*0048*/ 	.word	0xffffffff


	//   ....[8]....
        /*004c*/ 	.word	0xffffffff


	//   ....[9]....
        /*0050*/ 	.word	0xffffffff


	//----- nvinfo : EIATTR_COOP_GROUP_INSTR_OFFSETS
	.align		4
.L_1353:
        /*0054*/ 	.byte	0x04, 0x28
        /*0056*/ 	.short	(.L_1355 - .L_1354)


	//   ....[0]....
.L_1354:
        /*0058*/ 	.word	0x00000760


	//   ....[1]....
        /*005c*/ 	.word	0x00000770


	//   ....[2]....
        /*0060*/ 	.word	0x000007a0


	//   ....[3]....
        /*0064*/ 	.word	0x000007c0


	//   ....[4]....
        /*0068*/ 	.word	0x000007f0


	//   ....[5]....
        /*006c*/ 	.word	0x00000810


	//   ....[6]....
        /*0070*/ 	.word	0x00000840


	//   ....[7]....
        /*0074*/ 	.word	0x00000860


	//   ....[8]....
        /*0078*/ 	.word	0x00000890


	//   ....[9]....
        /*007c*/ 	.word	0x000008b0


	//----- nvinfo : EIATTR_EXIT_INSTR_OFFSETS
	.align		4
.L_1355:
        /*0080*/ 	.byte	0x04, 0x1c
        /*0082*/ 	.short	(.L_1357 - .L_1356)


	//   ....[0]....
.L_1356:
        /*0084*/ 	.word	0x00000060


	//   ....[1]....
        /*0088*/ 	.word	0x00001cb0


	//----- nvinfo : EIATTR_MAX_THREADS
	.align		4
.L_1357:
        /*008c*/ 	.byte	0x04, 0x05
        /*008e*/ 	.short	(.L_1359 - .L_1358)
.L_1358:
        /*0090*/ 	.word	0x000001a0
        /*0094*/ 	.word	0x00000001
        /*0098*/ 	.word	0x00000001


	//----- nvinfo : EIATTR_CRS_STACK_SIZE
	.align		4
.L_1359:
        /*009c*/ 	.byte	0x04, 0x1e
        /*009e*/ 	.short	(.L_1361 - .L_1360)
.L_1360:
        /*00a0*/ 	.word	0x00000000


	//----- nvinfo : EIATTR_CBANK_PARAM_SIZE
	.align		4
.L_1361:
        /*00a4*/ 	.byte	0x03, 0x19
        /*00a6*/ 	.short	0x00a0


	//----- nvinfo : EIATTR_PARAM_CBANK
	.align		4
        /*00a8*/ 	.byte	0x04, 0x0a
        /*00aa*/ 	.short	(.L_1363 - .L_1362)
	.align		4
.L_1362:
        /*00ac*/ 	.word	index@(.nv.constant0._Z35group_norm_nhwc_fwd_one_pass_kernelI11Bf16IOFp16WLi64ELi26ELi416EEv26Group_norm_nhwc_fwd_params)
        /*00b0*/ 	.short	0x0210
        /*00b2*/ 	.short	0x00a0


	//----- nvinfo : EIATTR_SW_WAR
	.align		4
.L_1363:
        /*00b4*/ 	.byte	0x04, 0x36
        /*00b6*/ 	.short	(.L_1365 - .L_1364)
.L_1364:
        /*00b8*/ 	.word	0x00000008
.L_1365:


//--------------------- .nv.info._Z35group_norm_nhwc_fwd_one_pass_kernelI11Bf16IOFp16WLi128ELi26ELi416EEv26Group_norm_nhwc_fwd_params --------------------------
	.section	.nv.info._Z35group_norm_nhwc_fwd_one_pass_kernelI11Bf16IOFp16WLi128ELi26ELi416EEv26Group_norm_nhwc_fwd_params,"",@"SHT_CUDA_INFO"
	.sectionflags	@""
	.align	4


	//----- nvinfo : EIATTR_CUDA_API_VERSION
	.align		4
        /*0000*/ 	.byte	0x04, 0x37
        /*0002*/ 	.short	(.L_1367 - .L_1366)
.L_1366:
        /*0004*/ 	.word	0x00000082


	//----- nvinfo : EIATTR_KPARAM_INFO
	.align		4
.L_1367:
        /*0008*/ 	.byte	0x04, 0x17
        /*000a*/ 	.short	(.L_1369 - .L_1368)
.L_1368:
        /*000c*/ 	.word	0x00000000
        /*0010*/ 	.short	0x0000
        /*0012*/ 	.short	0x0000
        /*0014*/ 	.byte	0x00, 0xf0, 0x81, 0x02


	//----- nvinfo : EIATTR_SPARSE_MMA_MASK
	.align		4
.L_1369:
        /*0018*/ 	.byte	0x03, 0x50
        /*001a*/ 	.short	0x0000


	//----- nvinfo : EIATTR_MAXREG_COUNT
	.align		4
        /*001c*/ 	.byte	0x03, 0x1b
        /*001e*/ 	.short	0x0080


	//----- nvinfo : EIATTR_NUM_BARRIERS
	.align		4
        /*0020*/ 	.byte	0x02, 0x4c
        /*0022*/ 	.byte	0x01
	.zero		1


	//----- nvinfo : EIATTR_MERCURY_ISA_VERSION
	.align		4
        /*0024*/ 	.byte	0x03, 0x5f
        /*0026*/ 	.short	0x0101


	//----- nvinfo : EIATTR_COOP_GROUP_MASK_REGIDS
	.align		4
        /*0028*/ 	.byte	0x04, 0x29
        /*002a*/ 	.short	(.L_1371 - .L_1370)


	//   ....[0]....
.L_1370:
        /*002c*/ 	.word	0xffffffff


	//   ....[1]....
        /*0030*/ 	.word	0xffffffff


	//   ....[2]....
        /*0034*/ 	.word	0xffffffff


	//   ....[3]....
        /*0038*/ 	.word	0xffffffff


	//   ....[4]....
        /*003c*/ 	.word	0xffffffff


	//   ....[5]....
        /*0040*/ 	.word	0xffffffff


	//   ....[6]....
        /*0044*/ 	.word	0xffffffff


	//   ....[7]....
        /*0048*/ 	.word	0xffffffff


	//   ....[8]....
        /*004c*/ 	.word	0xffffffff


	//   ....[9]....
        /*0050*/ 	.word	0xffffffff


	//----- nvinfo : EIATTR_COOP_GROUP_INSTR_OFFSETS
	.align		4
.L_1371:
        /*0054*/ 	.byte	0x04, 0x28
        /*0056*/ 	.short	(.L_1373 - .L_1372)


	//   ....[0]....
.L_1372:
        /*0058*/ 	.word	0x00000a60


	//   ....[1]....
        /*005c*/ 	.word	0x00000a70


	//   ....[2]....
        /*0060*/ 	.word	0x00000aa0


	//   ....[3]....
        /*0064*/ 	.word	0x00000ab0


	//   ....[4]....
        /*0068*/ 	.word	0x00000af0


	//   ....[5]....
        /*006c*/ 	.word	0x00000b00


	//   ....[6]....
        /*0070*/ 	.word	0x00000b40


	//   ....[7]....
        /*0074*/ 	.word	0x00000b50


	//   ....[8]....
        /*0078*/ 	.word	0x00000b90


	//   ....[9]....
        /*007c*/ 	.word	0x00000ba0


	//----- nvinfo : EIATTR_EXIT_INSTR_OFFSETS
	.align		4
.L_1373:
        /*0080*/ 	.byte	0x04, 0x1c
        /*0082*/ 	.short	(.L_1375 - .L_1374)


	//   ....[0]....
.L_1374:
        /*0084*/ 	.word	0x00000060


	//   ....[1]....
        /*0088*/ 	.word	0x00002430


	//----- nvinfo : EIATTR_MAX_THREADS
	.align		4
.L_1375:
        /*008c*/ 	.byte	0x04, 0x05
        /*008e*/ 	.short	(.L_1377 - .L_1376)
.L_1376:
        /*0090*/ 	.word	0x000001a0
        /*0094*/ 	.word	0x00000001
        /*0098*/ 	.word	0x00000001


	//----- nvinfo : EIATTR_CRS_STACK_SIZE
	.align		4
.L_1377:
        /*009c*/ 	.byte	0x04, 0x1e
        /*009e*/ 	.short	(.L_1379 - .L_1378)
.L_1378:
        /*00a0*/ 	.word	0x00000000


	//----- nvinfo : EIATTR_CBANK_PARAM_SIZE
	.align		4
.L_1379:
        /*00a4*/ 	.byte	0x03, 0x19
        /*00a6*/ 	.short	0x00a0


	//----- nvinfo : EIATTR_PARAM_CBANK
	.align		4
        /*00a8*/ 	.byte	0x04, 0x0a
        /*00aa*/ 	.short	(.L_1381 - .L_1380)
	.align		4
.L_1380:
        /*00ac*/ 	.word	index@(.nv.constant0._Z35group_norm_nhwc_fwd_one_pass_kernelI11Bf16IOFp16WLi128ELi26ELi416EEv26Group_norm_nhwc_fwd_params)
        /*00b0*/ 	.short	0x0210
        /*00b2*/ 	.short	0x00a0


	//----- nvinfo : EIATTR_SW_WAR
	.align		4
.L_1381:
        /*00b4*/ 	.byte	0x04, 0x36
        /*00b6*/ 	.short	(.L_1383 - .L_1382)
.L_1382:
        /*00b8*/ 	.word	0x00000008
.L_1383:


//--------------------- .nv.info._Z35group_norm_nhwc_fwd_one_pass_kernelI11Bf16IOFp16WLi256ELi26ELi416EEv26Group_norm_nhwc_fwd_params --------------------------
	.section	.nv.info._Z35group_norm_nhwc_fwd_one_pass_kernelI11Bf16IOFp16WLi256ELi26ELi416EEv26Group_norm_nhwc_fwd_params,"",@"SHT_CUDA_INFO"
	.sectionflags	@""
	.align	4


	//----- nvinfo : EIATTR_CUDA_API_VERSION
	.align		4
        /*0000*/ 	.byte	0x04, 0x37
        /*0002*/ 	.short	(.L_1385 - .L_1384)
.L_1384:
        /*0004*/ 	.word	0x00000082


	//----- nvinfo : EIATTR_KPARAM_INFO
	.align		4
.L_1385:
        /*0008*/ 	.byte	0x04, 0x17
        /*000a*/ 	.short	(.L_1387 - .L_1386)
.L_1386:
        /*000c*/ 	.word	0x00000000
        /*0010*/ 	.short	0x0000
        /*0012*/ 	.short	0x0000
        /*0014*/ 	.byte	0x00, 0xf0, 0x81, 0x02


	//----- nvinfo : EIATTR_SPARSE_MMA_MASK
	.align		4
.L_1387:
        /*0018*/ 	.byte	0x03, 0x50
        /*001a*/ 	.short	0x0000


	//----- nvinfo : EIATTR_MAXREG_COUNT
	.align		4
        /*001c*/ 	.byte	0x03, 0x1b
        /*001e*/ 	.short	0x0080


	//----- nvinfo : EIATTR_NUM_BARRIERS
	.align		4
        /*0020*/ 	.byte	0x02, 0x4c
        /*0022*/ 	.byte	0x01
	.zero		1


	//----- nvinfo : EIATTR_MERCURY_ISA_VERSION
	.align		4
        /*0024*/ 	.byte	0x03, 0x5f
        /*0026*/ 	.short	0x0101


	//----- nvinfo : EIATTR_COOP_GROUP_MASK_REGIDS
	.align		4
        /*0028*/ 	.byte	0x04, 0x29
        /*002a*/ 	.short	(.L_1389 - .L_1388)


	//   ....[0]....
.L_1388:
        /*002c*/ 	.word	0xffffffff


	//   ....[1]....
        /*0030*/ 	.word	0xffffffff


	//   ....[2]....
        /*0034*/ 	.word	0xffffffff


	//   ....[3]....
        /*0038*/ 	.word	0xffffffff


	//   ....[4]....
        /*003c*/ 	.word	0xffffffff


	//   ....[5]....
        /*0040*/ 	.word	0xffffffff


	//   ....[6]....
        /*0044*/ 	.word	0xffffffff


	//   ....[7]....
        /*0048*/ 	.word	0xffffffff


	//   ....[8]....
        /*004c*/ 	.word	0xffffffff


	//   ....[9]....
        /*0050*/ 	.word	0xffffffff


	//----- nvinfo : EIATTR_COOP_GROUP_INSTR_OFFSETS
	.align		4
.L_1389:
        /*0054*/ 	.byte	0x04, 0x28
        /*0056*/ 	.short	(.L_1391 - .L_1390)


	//   ....[0]....
.L_1390:
        /*0058*/ 	.word	0x00001060


	//   ....[1]....
        /*005c*/ 	.word	0x00001070


	//   ....[2]....
        /*0060*/ 	.word	0x000010a0


	//   ....[3]....
        /*0064*/ 	.word	0x000010b0


	//   ....[4]....
        /*0068*/ 	.word	0x000010f0


	//   ....[5]....
        /*006c*/ 	.word	0x00001100


	//   ....[6]....
        /*0070*/ 	.word	0x00001140


	//   ....[7]....
        /*0074*/ 	.word	0x00001150


	//   ....[8]....
        /*0078*/ 	.word	0x00001190


	//   ....[9]....
        /*007c*/ 	.word	0x000011a0


	//----- nvinfo : EIATTR_EXIT_INSTR_OFFSETS
	.align		4
.L_1391:
        /*0080*/ 	.byte	0x04, 0x1c
        /*0082*/ 	.short	(.L_1393 - .L_1392)


	//   ....[0]....
.L_1392:
        /*0084*/ 	.word	0x00000060


	//   ....[1]....
        /*0088*/ 	.word	0x00003480


	//----- nvinfo : EIATTR_MAX_THREADS
	.align		4
.L_1393:
        /*008c*/ 	.byte	0x04, 0x05
        /*008e*/ 	.short	(.L_1395 - .L_1394)
.L_1394:
        /*0090*/ 	.word	0x000001a0
        /*0094*/ 	.word	0x00000001
        /*0098*/ 	.word	0x00000001


	//----- nvinfo : EIATTR_CRS_STACK_SIZE
	.align		4
.L_1395:
        /*009c*/ 	.byte	0x04, 0x1e
        /*009e*/ 	.short	(.L_1397 - .L_1396)
.L_1396:
        /*00a0*/ 	.word	0x00000000


	//----- nvinfo : EIATTR_CBANK_PARAM_SIZE
	.align		4
.L_1397:
        /*00a4*/ 	.byte	0x03, 0x19
        /*00a6*/ 	.short	0x00a0


	//----- nvinfo : EIATTR_PARAM_CBANK
	.align		4
        /*00a8*/ 	.byte	0x04, 0x0a
        /*00aa*/ 	.short	(.L_1399 - .L_1398)
	.align		4
.L_1398:
        /*00ac*/ 	.word	index@(.nv.constant0._Z35group_norm_nhwc_fwd_one_pass_kernelI11Bf16IOFp16WLi256ELi26ELi416EEv26Group_norm_nhwc_fwd_params)
        /*00b0*/ 	.short	0x0210
        /*00b2*/ 	.short	0x00a0


	//----- nvinfo : EIATTR_SW_WAR
	.align		4
.L_1399:
        /*00b4*/ 	.byte	0x04, 0x36
        /*00b6*/ 	.short	(.L_1401 - .L_1400)
.L_1400:
        /*00b8*/ 	.word	0x00000008
.L_1401:


//--------------------- .nv.info._Z35group_norm_nhwc_fwd_one_pass_kernelI11Bf16IOFp16WLi512ELi26ELi416EEv26Group_norm_nhwc_fwd_params --------------------------
	.section	.nv.info._Z35group_norm_nhwc_fwd_one_pass_kernelI11Bf16IOFp16WLi512ELi26ELi416EEv26Group_norm_nhwc_fwd_params,"",@"SHT_CUDA_INFO"
	.sectionflags	@""
	.align	4


	//----- nvinfo : EIATTR_CUDA_API_VERSION
	.align		4
        /*0000*/ 	.byte	0x04, 0x37
        /*0002*/ 	.short	(.L_1403 - .L_1402)
.L_1402:
        /*0004*/ 	.word	0x00000082


	//----- nvinfo : EIATTR_KPARAM_INFO
	.align		4
.L_1403:
        /*0008*/ 	.byte	0x04, 0x17
        /*000a*/ 	.short	(.L_1405 - .L_1404)
.L_1404:
        /*000c*/ 	.word	0x00000000
        /*0010*/ 	.short	0x0000
        /*0012*/ 	.short	0x0000
        /*0014*/ 	.byte	0x00, 0xf0, 0x81, 0x02


	//----- nvinfo : EIATTR_SPARSE_MMA_MASK
	.align		4
.L_1405:
        /*0018*/ 	.byte	0x03, 0x50
        /*001a*/ 	.short	0x0000


	//----- nvinfo : EIATTR_MAXREG_COUNT
	.align		4
        /*001c*/ 	.byte	0x03, 0x1b
        /*001e*/ 	.short	0x0080


	//----- nvinfo : EIATTR_NUM_BARRIERS
	.align		4
        /*0020*/ 	.byte	0x02, 0x4c
        /*0022*/ 	.byte	0x01
	.zero		1


	//----- nvinfo : EIATTR_MERCURY_ISA_VERSION
	.align		4
        /*0024*/ 	.byte	0x03, 0x5f
        /*0026*/ 	.short	0x0101


	//----- nvinfo : EIATTR_COOP_GROUP_MASK_REGIDS
	.align		4
        /*0028*/ 	.byte	0x04, 0x29
        /*002a*/ 	.short	(.L_1407 - .L_1406)


	//   ....[0]....
.L_1406:
        /*002c*/ 	.word	0xffffffff


	//   ....[1]....
        /*0030*/ 	.word	0xffffffff


	//   ....[2]....
        /*0034*/ 	.word	0xffffffff


	//   ....[3]....
        /*0038*/ 	.word	0xffffffff


	//   ....[4]....
        /*003c*/ 	.word	0xffffffff


	//   ....[5]....
        /*0040*/ 	.word	0xffffffff


	//   ....[6]....
        /*0044*/ 	.word	0xffffffff


	//   ....[7]....
        /*0048*/ 	.word	0xffffffff


	//   ....[8]....
        /*004c*/ 	.word	0xffffffff


	//   ....[9]....
        /*0050*/ 	.word	0xffffffff


	//----- nvinfo : EIATTR_COOP_GROUP_INSTR_OFFSETS
	.align		4
.L_1407:
        /*0054*/ 	.byte	0x04, 0x28
        /*0056*/ 	.short	(.L_1409 - .L_1408)


	//   ....[0]....
.L_1408:
        /*0058*/ 	.word	0x00001d60


	//   ....[1]....
        /*005c*/ 	.word	0x00001d70


	//   ....[2]....
        /*0060*/ 	.word	0x00001da0


	//   ....[3]....
        /*0064*/ 	.word	0x00001db0


	//   ....[4]....
        /*0068*/ 	.word	0x00001df0


	//   ....[5]....
        /*006c*/ 	.word	0x00001e00


	//   ....[6]....
        /*0070*/ 	.word	0x00001e40


	//   ....[7]....
        /*0074*/ 	.word	0x00001e50


	//   ....[8]....
        /*0078*/ 	.word	0x00001e90


	//   ....[9]....
        /*007c*/ 	.word	0x00001ea0


	//----- nvinfo : EIATTR_EXIT_INSTR_OFFSETS
	.align		4
.L_1409:
        /*0080*/ 	.byte	0x04, 0x1c
        /*0082*/ 	.short	(.L_1411 - .L_1410)


	//   ....[0]....
.L_1410:
        /*0084*/ 	.word	0x00000060


	//   ....[1]....
        /*0088*/ 	.word	0x00005300


	//----- nvinfo : EIATTR_MAX_THREADS
	.align		4
.L_1411:
        /*008c*/ 	.byte	0x04, 0x05
        /*008e*/ 	.short	(.L_1413 - .L_1412)
.L_1412:
        /*0090*/ 	.word	0x000001a0
        /*0094*/ 	.word	0x00000001
        /*0098*/ 	.word	0x00000001


	//----- nvinfo : EIATTR_CRS_STACK_SIZE
	.align		4
.L_1413:
        /*009c*/ 	.byte	0x04, 0x1e
        /*009e*/ 	.short	(.L_1415 - .L_1414)
.L_1414:
        /*00a0*/ 	.word	0x00000000


	//----- nvinfo : EIATTR_CBANK_PARAM_SIZE
	.align		4
.L_1415:
        /*00a4*/ 	.byte	0x03, 0x19
        /*00a6*/ 	.short	0x00a0


	//----- nvinfo : EIATTR_PARAM_CBANK
	.align		4
        /*00a8*/ 	.byte	0x04, 0x0a
        /*00aa*/ 	.short	(.L_1417 - .L_1416)
	.align		4
.L_1416:
        /*00ac*/ 	.word	index@(.nv.constant0._Z35group_norm_nhwc_fwd_one_pass_kernelI11Bf16IOFp16WLi512ELi26ELi416EEv26Group_norm_nhwc_fwd_params)
        /*00b0*/ 	.short	0x0210
        /*00b2*/ 	.short	0x00a0


	//----- nvinfo : EIATTR_SW_WAR
	.align		4
.L_1417:
        /*00b4*/ 	.byte	0x04, 0x36
        /*00b6*/ 	.short	(.L_1419 - .L_1418)
.L_1418:
        /*00b8*/ 	.word	0x00000008
.L_1419:


//--------------------- .nv.info._Z35group_norm_nhwc_fwd_one_pass_kernelI11Fp16IOFp32WLi64ELi26ELi416EEv26Group_norm_nhwc_fwd_params --------------------------
	.section	.nv.info._Z35group_norm_nhwc_fwd_one_pass_kernelI11Fp16IOFp32WLi64ELi26ELi416EEv26Group_norm_nhwc_fwd_params,"",@"SHT_CUDA_INFO"
	.sectionflags	@""
	.align	4


	//----- nvinfo : EIATTR_CUDA_API_VERSION
	.align		4
        /*0000*/ 	.byte	0x04, 0x37
        /*0002*/ 	.short	(.L_1421 - .L_1420)
.L_1420:
        /*0004*/ 	.word	0x00000082


	//----- nvinfo : EIATTR_KPARAM_INFO
	.align		4
.L_1421:
        /*0008*/ 	.byte	0x04, 0x17
        /*000a*/ 	.short	(.L_1423 - .L_1422)
.L_1422:
        /*000c*/ 	.word	0x00000000
        /*0010*/ 	.short	0x0000
        /*0012*/ 	.short	0x0000
        /*0014*/ 	.byte	0x00, 0xf0, 0x81, 0x02


	//----- nvinfo : EIATTR_SPARSE_MMA_MASK
	.align		4
.L_1423:
        /*0018*/ 	.byte	0x03, 0x50
        /*001a*/ 	.short	0x0000


	//----- nvinfo : EIATTR_MAXREG_COUNT
	.align		4
        /*001c*/ 	.byte	0x03, 0x1b
        /*001e*/ 	.short	0x0080


	//----- nvinfo : EIATTR_NUM_BARRIERS
	.align		4
        /*0020*/ 	.byte	0x02, 0x4c
        /*0022*/ 	.byte	0x01
	.zero		1


	//----- nvinfo : EIATTR_MERCURY_ISA_VERSION
	.align		4
        /*0024*/ 	.byte	0x03, 0x5f
        /*0026*/ 	.short	0x0101


	//----- nvinfo : EIATTR_COOP_GROUP_MASK_REGIDS
	.align		4
        /*0028*/ 	.byte	0x04, 0x29
        /*002a*/ 	.short	(.L_1425 - .L_1424)


	//   ....[0]....
.L_1424:
        /*002c*/ 	.word	0xffffffff


	//   ....[1]....
        /*0030*/ 	.word	0xffffffff


	//   ....[2]....
        /*0034*/ 	.word	0xffffffff


	//   ....[3]....
        /*0038*/ 	.word	0xffffffff


	//   ....[4]....
        /*003c*/ 	.word	0xffffffff


	//   ....[5]....
        /*0040*/ 	.word	0xffffffff


	//   ....[6]....
        /*0044*/ 	.word	0xffffffff


	//   ....[7]....
        /*0048*/ 	.word	0xffffffff


	//   ....[8]....
        /*004c*/ 	.word	0xffffffff


	//   ....[9]....
        /*0050*/ 	.word	0xffffffff


	//----- nvinfo : EIATTR_COOP_GROUP_INSTR_OFFSETS
	.align		4
.L_1425:
        /*0054*/ 	.byte	0x04, 0x28
        /*0056*/ 	.short	(.L_1427 - .L_1426)


	//   ....[0]....
.L_1426:
        /*0058*/ 	.word	0x00000740


	//   ....[1]....
        /*005c*/ 	.word	0x00000750


	//   ....[2]....
        /*0060*/ 	.word	0x00000780


	//   ....[3]....
        /*0064*/ 	.word	0x000007a0


	//   ....[4]....
        /*0068*/ 	.word	0x000007d0


	//   ....[5]....
        /*006c*/ 	.word	0x000007f0


	//   ....[6]....
        /*0070*/ 	.word	0x00000820


	//   ....[7]....
        /*0074*/ 	.word	0x00000840


	//   ....[8]....
        /*0078*/ 	.word	0x00000870


	//   ....[9]....
        /*007c*/ 	.word	0x00000890


	//----- nvinfo : EIATTR_EXIT_INSTR_OFFSETS
	.align		4
.L_1427:
        /*0080*/ 	.byte	0x04, 0x1c
        /*0082*/ 	.short	(.L_1429 - .L_1428)


	//   ....[0]....
.L_1428:
        /*0084*/ 	.word	0x00000060


	//   ....[1]....
        /*0088*/ 	.word	0x00001c60


	//----- nvinfo : EIATTR_MAX_THREADS
	.align		4
.L_1429:
        /*008c*/ 	.byte	0x04, 0x05
        /*008e*/ 	.short	(.L_1431 - .L_1430)
.L_1430:
        /*0090*/ 	.word	0x000001a0
        /*0094*/ 	.word	0x00000001
        /*0098*/ 	.word	0x00000001


	//----- nvinfo : EIATTR_CRS_STACK_SIZE
	.align		4
.L_1431:
        /*009c*/ 	.byte	0x04, 0x1e
        /*009e*/ 	.short	(.L_1433 - .L_1432)
.L_1432:
        /*00a0*/ 	.word	0x00000000


	//----- nvinfo : EIATTR_CBANK_PARAM_SIZE
	.align		4
.L_1433:
        /*00a4*/ 	.byte	0x03, 0x19
        /*00a6*/ 	.short	0x00a0


	//----- nvinfo : EIATTR_PARAM_CBANK
	.align		4
        /*00a8*/ 	.byte	0x04, 0x0a
        /*00aa*/ 	.short	(.L_1435 - .L_1434)
	.align		4
.L_1434:
        /*00ac*/ 	.word	index@(.nv.constant0._Z35group_norm_nhwc_fwd_one_pass_kernelI11Fp16IOFp32WLi64ELi26ELi416EEv26Group_norm_nhwc_fwd_params)
        /*00b0*/ 	.short	0x0210
        /*00b2*/ 	.short	0x00a0


	//----- nvinfo : EIATTR_SW_WAR
	.align		4
.L_1435:
        /*00b4*/ 	.byte	0x04, 0x36
        /*00b6*/ 	.short	(.L_1437 - .L_1436)
.L_1436:
        /*00b8*/ 	.word	0x00000008
.L_1437:


//--------------------- .nv.info._Z35group_norm_nhwc_fwd_one_pass_kernelI11Fp16IOFp32WLi128ELi26ELi416EEv26Group_norm_nhwc_fwd_params --------------------------
	.section	.nv.info._Z35group_norm_nhwc_fwd_one_pass_kernelI11Fp16IOFp32WLi128ELi26ELi416EEv26Group_norm_nhwc_fwd_params,"",@"SHT_CUDA_INFO"
	.sectionflags	@""
	.align	4


	//----- nvinfo : EIATTR_CUDA_API_VERSION
	.align		4
        /*0000*/ 	.byte	0x04, 0x37
        /*0002*/ 	.short	(.L_1439 - .L_1438)
.L_1438:
        /*0004*/ 	.word	0x00000082


	//----- nvinfo : EIATTR_KPARAM_INFO
	.align		4
.L_1439:
        /*0008*/ 	.byte	0x04, 0x17
        /*000a*/ 	.short	(.L_1441 - .L_1440)
.L_1440:
        /*000c*/ 	.word	0x00000000
        /*0010*/ 	.short	0x0000
        /*0012*/ 	.short	0x0000
        /*0014*/ 	.byte	0x00, 0xf0, 0x81, 0x02


	//----- nvinfo : EIATTR_SPARSE_MMA_MASK
	.align		4
.L_1441:
        /*0018*/ 	.byte	0x03, 0x50
        /*001a*/ 	.short	0x0000


	//----- nvinfo : EIATTR_MAXREG_COUNT
	.align		4
        /*001c*/ 	.byte	0x03, 0x1b
        /*001e*/ 	.short	0x0080


	//----- nvinfo : EIATTR_NUM_BARRIERS
	.align		4
        /*0020*/ 	.byte	0x02, 0x4c
        /*0022*/ 	.byte	0x01
	.zero		1


	//----- nvinfo : EIATTR_MERCURY_ISA_VERSION
	.align		4
        /*0024*/ 	.byte	0x03, 0x5f
        /*0026*/ 	.short	0x0101


	//----- nvinfo : EIATTR_COOP_GROUP_MASK_REGIDS
	.align		4
        /*0028*/ 	.byte	0x04, 0x29
        /*002a*/ 	.short	(.L_1443 - .L_1442)


	//   ....[0]....
.L_1442:
        /*002c*/ 	.word	0xffffffff


	//   ....[1]....
        /*0030*/ 	.word	0xffffffff


	//   ....[2]....
        /*0034*/ 	.word	0xffffffff


	//   ....[3]....
        /*0038*/ 	.word	0xffffffff


	//   ....[4]....
        /*003c*/ 	.word	0xffffffff


	//   ....[5]....
        /*0040*/ 	.word	0xffffffff


	//   ....[6]....
        /*0044*/ 	.word	0xffffffff


	//   ....[7]....
        /*0048*/ 	.word	0xffffffff


	//   ....[8]....
        /*004c*/ 	.word	0xffffffff


	//   ....[9]....
        /*0050*/ 	.word	0xffffffff


	//----- nvinfo : EIATTR_COOP_GROUP_INSTR_OFFSETS
	.align		4
.L_1443:
        /*0054*/ 	.byte	0x04, 0x28
        /*0056*/ 	.short	(.L_1445 - .L_1444)


	//   ....[0]....
.L_1444:
        /*0058*/ 	.word	0x00000a20


	//   ....[1]....
        /*005c*/ 	.word	0x00000a30


	//   ....[2]....
        /*0060*/ 	.word	0x00000a60


	//   ....[3]....
        /*0064*/ 	.word	0x00000a70


	//   ....[4]....
        /*0068*/ 	.word	0x00000ab0


	//   ....[5]....
        /*006c*/ 	.word	0x00000ac0


	//   ....[6]....
        /*0070*/ 	.word	0x00000b00


	//   ....[7]....
        /*0074*/ 	.word	0x00000b10


	//   ....[8]....
        /*0078*/ 	.word	0x00000b50


	//   ....[9]....
        /*007c*/ 	.word	0x00000b60


	//----- nvinfo : EIATTR_EXIT_INSTR_OFFSETS
	.align		4
.L_1445:
        /*0080*/ 	.byte	0x04, 0x1c
        /*0082*/ 	.short	(.L_1447 - .L_1446)


	//   ....[0]....
.L_1446:
        /*0084*/ 	.word	0x00000060


	//   ....[1]....
        /*0088*/ 	.word	0x00002360


	//----- nvinfo : EIATTR_MAX_THREADS
	.align		4
.L_1447:
        /*008c*/ 	.byte	0x04, 0x05
        /*008e*/ 	.short	(.L_1449 - .L_1448)
.L_1448:
        /*0090*/ 	.word	0x000001a0
        /*0094*/ 	.word	0x00000001
        /*0098*/ 	.word	0x00000001


	//----- nvinfo : EIATTR_CRS_STACK_SIZE
	.align		4
.L_1449:
        /*009c*/ 	.byte	0x04, 0x1e
        /*009e*/ 	.short	(.L_1451 - .L_1450)
.L_1450:
        /*00a0*/ 	.word	0x00000000


	//----- nvinfo : EIATTR_CBANK_PARAM_SIZE
	.align		4
.L_1451:
        /*00a4*/ 	.byte	0x03, 0x19
        /*00a6*/ 	.short	0x00a0


	//----- nvinfo : EIATTR_PARAM_CBANK
	.align		4
        /*00a8*/ 	.byte	0x04, 0x0a
        /*00aa*/ 	.short	(.L_1453 - .L_1452)
	.align		4
.L_1452:
        /*00ac*/ 	.word	index@(.nv.constant0._Z35group_norm_nhwc_fwd_one_pass_kernelI11Fp16IOFp32WLi128ELi26ELi416EEv26Group_norm_nhwc_fwd_params)
        /*00b0*/ 	.short	0x0210
        /*00b2*/ 	.short	0x00a0


	//----- nvinfo : EIATTR_SW_WAR
	.align		4
.L_1453:
        /*00b4*/ 	.byte	0x04, 0x36
        /*00b6*/ 	.short	(.L_1455 - .L_1454)
.L_1454:
        /*00b8*/ 	.word	0x00000008
.L_1455:


//--------------------- .nv.info._Z35group_norm_nhwc_fwd_one_pass_kernelI11Fp16IOFp32WLi256ELi26ELi416EEv26Group_norm_nhwc_fwd_params --------------------------
	.section	.nv.info._Z35group_norm_nhwc_fwd_one_pass_kernelI11Fp16IOFp32WLi256ELi26ELi416EEv26Group_norm_nhwc_fwd_params,"",@"SHT_CUDA_INFO"
	.sectionflags	@""
	.align	4


	//----- nvinfo : EIATTR_CUDA_API_VERSION
	.align		4
        /*0000*/ 	.byte	0x04, 0x37
        /*0002*/ 	.short	(.L_1457 - .L_1456)
.L_1456:
        /*0004*/ 	.word	0x00000082


	//----- nvinfo : EIATTR_KPARAM_INFO
	.align		4
.L_1457:
        /*0008*/ 	.byte	0x04, 0x17
        /*000a*/ 	.short	(.L_1459 - .L_1458)
.L_1458:
        /*000c*/ 	.word	0x00000000
        /*0010*/ 	.short	0x0000
        /*0012*/ 	.short	0x0000
        /*0014*/ 	.byte	0x00, 0xf0, 0x81, 0x02


	//----- nvinfo : EIATTR_SPARSE_MMA_MASK
	.align		4
.L_1459:
        /*0018*/ 	.byte	0x03, 0x50
        /*001a*/ 	.short	0x0000


	//----- nvinfo : EIATTR_MAXREG_COUNT
	.align		4
        /*001c*/ 	.byte	0x03, 0x1b
        /*001e*/ 	.short	0x0080


	//----- nvinfo : EIATTR_NUM_BARRIERS
	.align		4
        /*0020*/ 	.byte	0x02, 0x4c
        /*0022*/ 	.byte	0x01
	.zero		1


	//----- nvinfo : EIATTR_MERCURY_ISA_VERSION
	.align		4
        /*0024*/ 	.byte	0x03, 0x5f
        /*0026*/ 	.short	0x0101


	//----- nvinfo : EIATTR_COOP_GROUP_MASK_REGIDS
	.align		4
        /*0028*/ 	.byte	0x04, 0x29
        /*002a*/ 	.short	(.L_1461 - .L_1460)


	//   ....[0]....
.L_1460:
        /*002c*/ 	.word	0xffffffff


	//   ....[1]....
        /*0030*/ 	.word	0xffffffff


	//   ....[2]....
        /*0034*/ 	.word	0xffffffff


	//   ....[3]....
        /*0038*/ 	.word	0xffffffff


	//   ....[4]....
        /*003c*/ 	.word	0xffffffff


	//   ....[5]....
        /*0040*/ 	.word	0xffffffff


	//   ....[6]....
        /*0044*/ 	.word	0xffffffff


	//   ....[7]....
        /*0048*/ 	.word	0xffffffff


	//   ....[8]....
        /*004c*/ 	.word	0xffffffff


	//   ....[9]....
        /*0050*/ 	.word	0xffffffff


	//----- nvinfo : EIATTR_COOP_GROUP_INSTR_OFFSETS
	.align		4
.L_1461:
        /*0054*/ 	.byte	0x04, 0x28
        /*0056*/ 	.short	(.L_1463 - .L_1462)


	//   ....[0]....
.L_1462:
        /*0058*/ 	.word	0x00000ff0


	//   ....[1]....
        /*005c*/ 	.word	0x00001000


	//   ....[2]....
        /*0060*/ 	.word	0x00001030


	//   ....[3]....
        /*0064*/ 	.word	0x00001040


	//   ....[4]....
        /*0068*/ 	.word	0x00001080


	//   ....[5]....
        /*006c*/ 	.word	0x00001090


	//   ....[6]....
        /*0070*/ 	.word	0x000010d0


	//   ....[7]....
        /*0074*/ 	.word	0x000010e0


	//   ....[8]....
        /*0078*/ 	.word	0x00001120


	//   ....[9]....
        /*007c*/ 	.word	0x00001130


	//----- nvinfo : EIATTR_EXIT_INSTR_OFFSETS
	.align		4
.L_1463:
        /*0080*/ 	.byte	0x04, 0x1c
        /*0082*/ 	.short	(.L_1465 - .L_1464)


	//   ....[0]....
.L_1464:
        /*0084*/ 	.word	0x00000060


	//   ....[1]....
        /*0088*/ 	.word	0x00003300


	//----- nvinfo : EIATTR_MAX_THREADS
	.align		4
.L_1465:
        /*008c*/ 	.byte	0x04, 0x05
        /*008e*/ 	.short	(.L_1467 - .L_1466)
.L_1466:
        /*0090*/ 	.word	0x000001a0
        /*0094*/ 	.word	0x00000001
        /*0098*/ 	.word	0x00000001


	//----- nvinfo : EIATTR_CRS_STACK_SIZE
	.align		4
.L_1467:
        /*009c*/ 	.byte	0x04, 0x1e
        /*009e*/ 	.short	(.L_1469 - .L_1468)
.L_1468:
        /*00a0*/ 	.word	0x00000000


	//----- nvinfo : EIATTR_CBANK_PARAM_SIZE
	.align		4
.L_1469:
        /*00a4*/ 	.byte	0x03, 0x19
        /*00a6*/ 	.short	0x00a0


	//----- nvinfo : EIATTR_PARAM_CBANK
	.align		4
        /*00a8*/ 	.byte	0x04, 0x0a
        /*00aa*/ 	.short	(.L_1471 - .L_1470)
	.align		4
.L_1470:
        /*00ac*/ 	.word	index@(.nv.constant0._Z35group_norm_nhwc_fwd_one_pass_kernelI11Fp16IOFp32WLi256ELi26ELi416EEv26Group_norm_nhwc_fwd_params)
        /*00b0*/ 	.short	0x0210
        /*00b2*/ 	.short	0x00a0


	//----- nvinfo : EIATTR_SW_WAR
	.align		4
.L_1471:
        /*00b4*/ 	.byte	0x04, 0x36
        /*00b6*/ 	.short	(.L_1473 - .L_1472)
.L_1472:
        /*00b8*/ 	.word	0x00000008
.L_1473:


//--------------------- .nv.info._Z35group_norm_nhwc_fwd_one_pass_kernelI11Fp16IOFp32WLi512ELi26ELi416EEv26Group_norm_nhwc_fwd_params --------------------------
	.section	.nv.info._Z35group_norm_nhwc_fwd_one_pass_kernelI11Fp16IOFp32WLi512ELi26ELi416EEv26Group_norm_nhwc_fwd_params,"",@"SHT_CUDA_INFO"
	.sectionflags	@""
	.align	4


	//----- nvinfo : EIATTR_CUDA_API_VERSION
	.align		4
        /*0000*/ 	.byte	0x04, 0x37
        /*0002*/ 	.short	(.L_1475 - .L_1474)
.L_1474:
        /*0004*/ 	.word	0x00000082


	//----- nvinfo : EIATTR_KPARAM_INFO
	.align		4
.L_1475:
        /*0008*/ 	.byte	0x04, 0x17
        /*000a*/ 	.short	(.L_1477 - .L_1476)
.L_1476:
        /*000c*/ 	.word	0x00000000
        /*0010*/ 	.short	0x0000
        /*0012*/ 	.short	0x0000
        /*0014*/ 	.byte	0x00, 0xf0, 0x81, 0x02


	//----- nvinfo : EIATTR_SPARSE_MMA_MASK
	.align		4
.L_1477:
        /*0018*/ 	.byte	0x03, 0x50
        /*001a*/ 	.short	0x0000


	//----- nvinfo : EIATTR_MAXREG_COUNT
	.align		4
        /*001c*/ 	.byte	0x03, 0x1b
        /*001e*/ 	.short	0x0080


	//----- nvinfo : EIATTR_NUM_BARRIERS
	.align		4
        /*0020*/ 	.byte	0x02, 0x4c
        /*0022*/ 	.byte	0x01
	.zero		1


	//----- nvinfo : EIATTR_MERCURY_ISA_VERSION
	.align		4
        /*0024*/ 	.byte	0x03, 0x5f
        /*0026*/ 	.short	0x0101


	//----- nvinfo : EIATTR_COOP_GROUP_MASK_REGIDS
	.align		4
        /*0028*/ 	.byte	0x04, 0x29
        /*002a*/ 	.short	(.L_1479 - .L_1478)


	//   ....[0]....
.L_1478:
        /*002c*/ 	.word	0xffffffff


	//   ....[1]....
        /*0030*/ 	.word	0xffffffff


	//   ....[2]....
        /*0034*/ 	.word	0xffffffff


	//   ....[3]....
        /*0038*/ 	.word	0xffffffff


	//   ....[4]....
        /*003c*/ 	.word	0xffffffff


	//   ....[5]....
        /*0040*/ 	.word	0xffffffff


	//   ....[6]....
        /*0044*/ 	.word	0xffffffff


	//   ....[7]....
        /*0048*/ 	.word	0xffffffff


	//   ....[8]....
        /*004c*/ 	.word	0xffffffff


	//   ....[9]....
        /*0050*/ 	.word	0xffffffff


	//----- nvinfo : EIATTR_COOP_GROUP_INSTR_OFFSETS
	.align		4
.L_1479:
        /*0054*/ 	.byte	0x04, 0x28
        /*0056*/ 	.short	(.L_1481 - .L_1480)


	//   ....[0]....
.L_1480:
        /*0058*/ 	.word	0x00001cb0


	//   ....[1]....
        /*005c*/ 	.word	0x00001cc0


	//   ....[2]....
        /*0060*/ 	.word	0x00001cf0


	//   ....[3]....
        /*0064*/ 	.word	0x00001d00


	//   ....[4]....
        /*0068*/ 	.word	0x00001d40


	//   ....[5]....
        /*006c*/ 	.word	0x00001d50


	//   ....[6]....
        /*0070*/ 	.word	0x00001d90


	//   ....[7]....
        /*0074*/ 	.word	0x00001da0


	//   ....[8]....
        /*0078*/ 	.word	0x00001de0


	//   ....[9]....
        /*007c*/ 	.word	0x00001df0


	//----- nvinfo : EIATTR_EXIT_INSTR_OFFSETS
	.align		4
.L_1481:
        /*0080*/ 	.byte	0x04, 0x1c
        /*0082*/ 	.short	(.L_1483 - .L_1482)


	//   ....[0]....
.L_1482:
        /*0084*/ 	.word	0x00000060


	//   ....[1]....
        /*0088*/ 	.word	0x000051b0


	//----- nvinfo : EIATTR_MAX_THREADS
	.align		4
.L_1483:
        /*008c*/ 	.byte	0x04, 0x05
        /*008e*/ 	.short	(.L_1485 - .L_1484)
.L_1484:
        /*0090*/ 	.word	0x000001a0
        /*0094*/ 	.word	0x00000001
        /*0098*/ 	.word	0x00000001


	//----- nvinfo : EIATTR_CRS_STACK_SIZE
	.align		4
.L_1485:
        /*009c*/ 	.byte	0x04, 0x1e
        /*009e*/ 	.short	(.L_1487 - .L_1486)
.L_1486:
        /*00a0*/ 	.word	0x00000000


	//----- nvinfo : EIATTR_CBANK_PARAM_SIZE
	.align		4
.L_1487:
        /*00a4*/ 	.byte	0x03, 0x19
        /*00a6*/ 	.short	0x00a0


	//----- nvinfo : EIATTR_PARAM_CBANK
	.align		4
        /*00a8*/ 	.byte	0x04, 0x0a
        /*00aa*/ 	.short	(.L_1489 - .L_1488)
	.align		4
.L_1488:
        /*00ac*/ 	.word	index@(.nv.constant0._Z35group_norm_nhwc_fwd_one_pass_kernelI11Fp16IOFp32WLi512ELi26ELi416EEv26Group_norm_nhwc_fwd_params)
        /*00b0*/ 	.short	0x0210
        /*00b2*/ 	.short	0x00a0


	//----- nvinfo : EIATTR_SW_WAR
	.align		4
.L_1489:
        /*00b4*/ 	.byte	0x04, 0x36
        /*00b6*/ 	.short	(.L_1491 - .L_1490)
.L_1490:
        /*00b8*/ 	.word	0x00000008
.L_1491:


//--------------------- .nv.info._Z35group_norm_nhwc_fwd_one_pass_kernelI11Fp16IOBf16WLi64ELi26ELi416EEv26Group_norm_nhwc_fwd_params --------------------------
	.section	.nv.info._Z35group_norm_nhwc_fwd_one_pass_kernelI11Fp16IOBf16WLi64ELi26ELi416EEv26Group_norm_nhwc_fwd_params,"",@"SHT_CUDA_INFO"
	.sectionflags	@""
	.align	4


	//----- nvinfo : EIATTR_CUDA_API_VERSION
	.align		4
        /*0000*/ 	.byte	0x04, 0x37
        /*0002*/ 	.short	(.L_1493 - .L_1492)
.L_1492:
        /*0004*/ 	.word	0x00000082


	//----- nvinfo : EIATTR_KPARAM_INFO
	.align		4
.L_1493:
        /*0008*/ 	.byte	0x04, 0x17
        /*000a*/ 	.short	(.L_1495 - .L_1494)
.L_1494:
        /*000c*/ 	.word	0x00000000
        /*0010*/ 	.short	0x0000
        /*0012*/ 	.short	0x0000
        /*0014*/ 	.byte	0x00, 0xf0, 0x81, 0x02


	//----- nvinfo : EIATTR_SPARSE_MMA_MASK
	.align		4
.L_1495:
        /*0018*/ 	.byte	0x03, 0x50
        /*001a*/ 	.short	0x0000


	//----- nvinfo : EIATTR_MAXREG_COUNT
	.align		4
        /*001c*/ 	.byte	0x03, 0x1b
        /*001e*/ 	.short	0x0080


	//----- nvinfo : EIATTR_NUM_BARRIERS
	.align		4
        /*0020*/ 	.byte	0x02, 0x4c
        /*0022*/ 	.byte	0x01
	.zero		1


	//----- nvinfo : EIATTR_MERCURY_ISA_VERSION
	.align		4
        /*0024*/ 	.byte	0x03, 0x5f
        /*0026*/ 	.short	0x0101


	//----- nvinfo : EIATTR_COOP_GROUP_MASK_REGIDS
	.align		4
        /*0028*/ 	.byte	0x04, 0x29
        /*002a*/ 	.short	(.L_1497 - .L_1496)


	//   ....[0]....
.L_1496:
        /*002c*/ 	.word	0xffffffff


	//   ....[1]....
        /*0030*/ 	.word	0xffffffff


	//   ....[2]....
        /*0034*/ 	.word	0xffffffff


	//   ....[3]....
        /*0038*/ 	.word	0xffffffff


	//   ....[4]....
        /*003c*/ 	.word	0xffffffff


	//   ....[5]....
        /*0040*/ 	.word	0xffffffff


	//   ....[6]....
        /*0044*/ 	.word	0xffffffff


	//   ....[7]....
        /*0048*/ 	.word	0xffffffff


	//   ....[8]....
        /*004c*/ 	.word	0xffffffff


	//   ....[9]....
        /*0050*/ 	.word	0xffffffff


	//----- nvinfo : EIATTR_COOP_GROUP_INSTR_OFFSETS
	.align		4
.L_1497:
        /*0054*/ 	.byte	0x04, 0x28
        /*0056*/ 	.short	(.L_1499 - .L_1498)


	//   ....[0]....
.L_1498:
        /*0058*/ 	.word	0x00000740


	//   ....[1]....
        /*005c*/ 	.word	0x00000750


	//   ....[2]....
        /*0060*/ 	.word	0x00000780


	//   ....[3]....
        /*0064*/ 	.word	0x000007a0


	//   ....[4]....
        /*0068*/ 	.word	0x000007d0


	//   ....[5]....
        /*006c*/ 	.word	0x000007f0


	//   ....[6]....
        /*0070*/ 	.word	0x00000820


	//   ....[7]....
        /*0074*/ 	.word	0x00000840


	//   ....[8]....
        /*0078*/ 	.word	0x00000870


	//   ....[9]....
        /*007c*/ 	.word	0x00000890


	//----- nvinfo : EIATTR_EXIT_INSTR_OFFSETS
	.align		4
.L_1499:
        /*0080*/ 	.byte	0x04, 0x1c
        /*0082*/ 	.short	(.L_1501 - .L_1500)


	//   ....[0]....
.L_1500:
        /*0084*/ 	.word	0x00000060


	//   ....[1]....
        /*0088*/ 	.word	0x00001c80


	//----- nvinfo : EIATTR_MAX_THREADS
	.align		4
.L_1501:
        /*008c*/ 	.byte	0x04, 0x05
        /*008e*/ 	.short	(.L_1503 - .L_1502)
.L_1502:
        /*0090*/ 	.word	0x000001a0
        /*0094*/ 	.word	0x00000001
        /*0098*/ 	.word	0x00000001


	//----- nvinfo : EIATTR_CRS_STACK_SIZE
	.align		4
.L_1503:
        /*009c*/ 	.byte	0x04, 0x1e
        /*009e*/ 	.short	(.L_1505 - .L_1504)
.L_1504:
        /*00a0*/ 	.word	0x00000000


	//----- nvinfo : EIATTR_CBANK_PARAM_SIZE
	.align		4
.L_1505:
        /*00a4*/ 	.byte	0x03, 0x19
        /*00a6*/ 	.short	0x00a0


	//----- nvinfo : EIATTR_PARAM_CBANK
	.align		4
        /*00a8*/ 	.byte	0x04, 0x0a
        /*00aa*/ 	.short	(.L_1507 - .L_1506)
	.align		4
.L_1506:
        /*00ac*/ 	.word	index@(.nv.constant0._Z35group_norm_nhwc_fwd_one_pass_kernelI11Fp16IOBf16WLi64ELi26ELi416EEv26Group_norm_nhwc_fwd_params)
        /*00b0*/ 	.short	0x0210
        /*00b2*/ 	.short	0x00a0


	//----- nvinfo : EIATTR_SW_WAR
	.align		4
.L_1507:
        /*00b4*/ 	.byte	0x04, 0x36
        /*00b6*/ 	.short	(.L_1509 - .L_1508)
.L_1508:
        /*00b8*/ 	.word	0x00000008
.L_1509:


//--------------------- .nv.info._Z35group_norm_nhwc_fwd_one_pass_kernelI11Fp16IOBf16WLi128ELi26ELi416EEv26Group_norm_nhwc_fwd_params --------------------------
	.section	.nv.info._Z35group_norm_nhwc_fwd_one_pass_kernelI11Fp16IOBf16WLi128ELi26ELi416EEv26Group_norm_nhwc_fwd_params,"",@"SHT_CUDA_INFO"
	.sectionflags	@""
	.align	4


	//----- nvinfo : EIATTR_CUDA_API_VERSION
	.align		4
        /*0000*/ 	.byte	0x04, 0x37
        /*0002*/ 	.short	(.L_1511 - .L_1510)
.L_1510:
        /*0004*/ 	.word	0x00000082


	//----- nvinfo : EIATTR_KPARAM_INFO
	.align		4
.L_1511:
        /*0008*/ 	.byte	0x04, 0x17
        /*000a*/ 	.short	(.L_1513 - .L_1512)
.L_1512:
        /*000c*/ 	.word	0x00000000
        /*0010*/ 	.short	0x0000
        /*0012*/ 	.short	0x0000
        /*0014*/ 	.byte	0x00, 0xf0, 0x81, 0x02


	//----- nvinfo : EIATTR_SPARSE_MMA_MASK
	.align		4
.L_1513:
        /*0018*/ 	.byte	0x03, 0x50
        /*001a*/ 	.short	0x0000


	//----- nvinfo : EIATTR_MAXREG_COUNT
	.align		4
        /*001c*/ 	.byte	0x03, 0x1b
        /*001e*/ 	.short	0x0080


	//----- nvinfo : EIATTR_NUM_BARRIERS
	.align		4
        /*0020*/ 	.byte	0x02, 0x4c
        /*0022*/ 	.byte	0x01
	.zero		1


	//----- nvinfo : EIATTR_MERCURY_ISA_VERSION
	.align		4
        /*0024*/ 	.byte	0x03, 0x5f
        /*0026*/ 	.short	0x0101


	//----- nvinfo : EIATTR_COOP_GROUP_MASK_REGIDS
	.align		4
        /*0028*/ 	.byte	0x04, 0x29
        /*002a*/ 	.short	(.L_1515 - .L_1514)


	//   ....[0]....
.L_1514:
        /*002c*/ 	.word	0xffffffff


	//   ....[1]....
        /*0030*/ 	.word	0xffffffff


	//   ....[2]....
        /*0034*/ 	.word	0xffffffff


	//   ....[3]....
        /*0038*/ 	.word	0xffffffff


	//   ....[4]....
        /*003c*/ 	.word	0xffffffff


	//   ....[5]....
        /*0040*/ 	.word	0xffffffff


	//   ....[6]....
        /*0044*/ 	.word	0xffffffff


	//   ....[7]....
        /*0048*/ 	.word	0xffffffff


	//   ....[8]....
        /*004c*/ 	.word	0xffffffff


	//   ....[9]....
        /*0050*/ 	.word	0xffffffff


	//----- nvinfo : EIATTR_COOP_GROUP_INSTR_OFFSETS
	.align		4
.L_1515:
        /*0054*/ 	.byte	0x04, 0x28
        /*0056*/ 	.short	(.L_1517 - .L_1516)


	//   ....[0]....
.L_1516:
        /*0058*/ 	.word	0x00000a20


	//   ....[1]....
        /*005c*/ 	.word	0x00000a30


	//   ....[2]....
        /*0060*/ 	.word	0x00000a60


	//   ....[3]....
        /*0064*/ 	.word	0x00000a70


	//   ....[4]....
        /*0068*/ 	.word	0x00000ab0


	//   ....[5]....
        /*006c*/ 	.word	0x00000ac0


	//   ....[6]....
        /*0070*/ 	.word	0x00000b00


	//   ....[7]....
        /*0074*/ 	.word	0x00000b10


	//   ....[8]....
        /*0078*/ 	.word	0x00000b50


	//   ....[9]....
        /*007c*/ 	.word	0x00000b60


	//----- nvinfo : EIATTR_EXIT_INSTR_OFFSETS
	.align		4
.L_1517:
        /*0080*/ 	.byte	0x04, 0x1c
        /*0082*/ 	.short	(.L_1519 - .L_1518)


	//   ....[0]....
.L_1518:
        /*0084*/ 	.word	0x00000060


	//   ....[1]....
        /*0088*/ 	.word	0x000023c0


	//----- nvinfo : EIATTR_MAX_THREADS
	.align		4
.L_1519:
        /*008c*/ 	.byte	0x04, 0x05
        /*008e*/ 	.short	(.L_1521 - .L_1520)
.L_1520:
        /*0090*/ 	.word	0x000001a0
        /*0094*/ 	.word	0x00000001
        /*0098*/ 	.word	0x00000001


	//----- nvinfo : EIATTR_CRS_STACK_SIZE
	.align		4
.L_1521:
        /*009c*/ 	.byte	0x04, 0x1e
        /*009e*/ 	.short	(.L_1523 - .L_1522)
.L_1522:
        /*00a0*/ 	.word	0x00000000


	//----- nvinfo : EIATTR_CBANK_PARAM_SIZE
	.align		4
.L_1523:
        /*00a4*/ 	.byte	0x03, 0x19
        /*00a6*/ 	.short	0x00a0


	//----- nvinfo : EIATTR_PARAM_CBANK
	.align		4
        /*00a8*/ 	.byte	0x04, 0x0a
        /*00aa*/ 	.short	(.L_1525 - .L_1524)
	.align		4
.L_1524:
        /*00ac*/ 	.word	index@(.nv.constant0._Z35group_norm_nhwc_fwd_one_pass_kernelI11Fp16IOBf16WLi128ELi26ELi416EEv26Group_norm_nhwc_fwd_params)
        /*00b0*/ 	.short	0x0210
        /*00b2*/ 	.short	0x00a0


	//----- nvinfo : EIATTR_SW_WAR
	.align		4
.L_1525:
        /*00b4*/ 	.byte	0x04, 0x36
        /*00b6*/ 	.short	(.L_1527 - .L_1526)
.L_1526:
        /*00b8*/ 	.word	0x00000008
.L_1527:


//--------------------- .nv.info._Z35group_norm_nhwc_fwd_one_pass_kernelI11Fp16IOBf16WLi256ELi26ELi416EEv26Group_norm_nhwc_fwd_params --------------------------
	.section	.nv.info._Z35group_norm_nhwc_fwd_one_pass_kernelI11Fp16IOBf16WLi256ELi26ELi416EEv26Group_norm_nhwc_fwd_params,"",@"SHT_CUDA_INFO"
	.sectionflags	@""
	.align	4


	//----- nvinfo : EIATTR_CUDA_API_VERSION
	.align		4
        /*0000*/ 	.byte	0x04, 0x37
        /*0002*/ 	.short	(.L_1529 - .L_1528)
.L_1528:
        /*0004*/ 	.word	0x00000082


	//----- nvinfo : EIATTR_KPARAM_INFO
	.align		4
.L_1529:
        /*0008*/ 	.byte	0x04, 0x17
        /*000a*/ 	.short	(.L_1531 - .L_1530)
.L_1530:
        /*000c*/ 	.word	0x00000000
        /*0010*/ 	.short	0x0000
        /*0012*/ 	.short	0x0000
        /*0014*/ 	.byte	0x00, 0xf0, 0x81, 0x02


	//----- nvinfo : EIATTR_SPARSE_MMA_MASK
	.align		4
.L_1531:
        /*0018*/ 	.byte	0x03, 0x50
        /*001a*/ 	.short	0x0000


	//----- nvinfo : EIATTR_MAXREG_COUNT
	.align		4
        /*001c*/ 	.byte	0x03, 0x1b
        /*001e*/ 	.short	0x0080


	//----- nvinfo : EIATTR_NUM_BARRIERS
	.align		4
        /*0020*/ 	.byte	0x02, 0x4c
        /*0022*/ 	.byte	0x01
	.zero		1


	//----- nvinfo : EIATTR_MERCURY_ISA_VERSION
	.align		4
        /*0024*/ 	.byte	0x03, 0x5f
        /*0026*/ 	.short	0x0101


	//----- nvinfo : EIATTR_COOP_GROUP_MASK_REGIDS
	.align		4
        /*0028*/ 	.byte	0x04, 0x29
        /*002a*/ 	.short	(.L_1533 - .L_1532)


	//   ....[0]....
.L_1532:
        /*002c*/ 	.word	0xffffffff


	//   ....[1]....
        /*0030*/ 	.word	0xffffffff


	//   ....[2]....
        /*0034*/ 	.word	0xffffffff


	//   ....[3]....
        /*0038*/ 	.word	0xffffffff


	//   ....[4]....
        /*003c*/ 	.word	0xffffffff


	//   ....[5]....
        /*0040*/ 	.word	0xffffffff


	//   ....[6]....
        /*0044*/ 	.word	0xffffffff


	//   ....[7]....
        /*0048*/ 	.word	0xffffffff


	//   ....[8]....
        /*004c*/ 	.word	0xffffffff


	//   ....[9]....
        /*0050*/ 	.word	0xffffffff


	//----- nvinfo : EIATTR_COOP_GROUP_INSTR_OFFSETS
	.align		4
.L_1533:
        /*0054*/ 	.byte	0x04, 0x28
        /*0056*/ 	.short	(.L_1535 - .L_1534)


	//   ....[0]....
.L_1534:
        /*0058*/ 	.word	0x00000ff0


	//   ....[1]....
        /*005c*/ 	.word	0x00001000


	//   ....[2]....
        /*0060*/ 	.word	0x00001030


	//   ....[3]....
        /*0064*/ 	.word	0x00001040


	//   ....[4]....
        /*0068*/ 	.word	0x00001080


	//   ....[5]....
        /*006c*/ 	.word	0x00001090


	//   ....[6]....
        /*0070*/ 	.word	0x000010d0


	//   ....[7]....
        /*0074*/ 	.word	0x000010e0


	//   ....[8]....
        /*0078*/ 	.word	0x00001120


	//   ....[9]....
        /*007c*/ 	.word	0x00001130


	//----- nvinfo : EIATTR_EXIT_INSTR_OFFSETS
	.align		4
.L_1535:
        /*0080*/ 	.byte	0x04, 0x1c
        /*0082*/ 	.short	(.L_1537 - .L_1536)


	//   ....[0]....
.L_1536:
        /*0084*/ 	.word	0x00000060


	//   ....[1]....
        /*0088*/ 	.word	0x00003340


	//----- nvinfo : EIATTR_MAX_THREADS
	.align		4
.L_1537:
        /*008c*/ 	.byte	0x04, 0x05
        /*008e*/ 	.short	(.L_1539 - .L_1538)
.L_1538:
        /*0090*/ 	.word	0x000001a0
        /*0094*/ 	.word	0x00000001
        /*0098*/ 	.word	0x00000001


	//----- nvinfo : EIATTR_CRS_STACK_SIZE
	.align		4
.L_1539:
        /*009c*/ 	.byte	0x04, 0x1e
        /*009e*/ 	.short	(.L_1541 - .L_1540)
.L_1540:
        /*00a0*/ 	.word	0x00000000


	//----- nvinfo : EIATTR_CBANK_PARAM_SIZE
	.align		4
.L_1541:
        /*00a4*/ 	.byte	0x03, 0x19
        /*00a6*/ 	.short	0x00a0


	//----- nvinfo : EIATTR_PARAM_CBANK
	.align		4
        /*00a8*/ 	.byte	0x04, 0x0a
        /*00aa*/ 	.short	(.L_1543 - .L_1542)
	.align		4
.L_1542:
        /*00ac*/ 	.word	index@(.nv.constant0._Z35group_norm_nhwc_fwd_one_pass_kernelI11Fp16IOBf16WLi256ELi26ELi416EEv26Group_norm_nhwc_fwd_params)
        /*00b0*/ 	.short	0x0210
        /*00b2*/ 	.short	0x00a0


	//----- nvinfo : EIATTR_SW_WAR
	.align		4
.L_1543:
        /*00b4*/ 	.byte	0x04, 0x36
        /*00b6*/ 	.short	(.L_1545 - .L_1544)
.L_1544:
        /*00b8*/ 	.word	0x00000008
.L_1545:


//--------------------- .nv.info._Z35group_norm_nhwc_fwd_one_pass_kernelI11Fp16IOBf16WLi512ELi26ELi416EEv26Group_norm_nhwc_fwd_params --------------------------
	.section	.nv.info._Z35group_norm_nhwc_fwd_one_pass_kernelI11Fp16IOBf16WLi512ELi26ELi416EEv26Group_norm_nhwc_fwd_params,"",@"SHT_CUDA_INFO"
	.sectionflags	@""
	.align	4


	//----- nvinfo : EIATTR_CUDA_API_VERSION
	.align		4
        /*0000*/ 	.byte	0x04, 0x37
        /*0002*/ 	.short	(.L_1547 - .L_1546)
.L_1546:
        /*0004*/ 	.word	0x00000082


	//----- nvinfo : EIATTR_KPARAM_INFO
	.align		4
.L_1547:
        /*0008*/ 	.byte	0x04, 0x17
        /*000a*/ 	.short	(.L_1549 - .L_1548)
.L_1548:
        /*000c*/ 	.word	0x00000000
        /*0010*/ 	.short	0x0000
        /*0012*/ 	.short	0x0000
        /*0014*/ 	.byte	0x00, 0xf0, 0x81, 0x02


	//----- nvinfo : EIATTR_SPARSE_MMA_MASK
	.align		4
.L_1549:
        /*0018*/ 	.byte	0x03, 0x50
        /*001a*/ 	.short	0x0000


	//----- nvinfo : EIATTR_MAXREG_COUNT
	.align		4
        /*001c*/ 	.byte	0x03, 0x1b
        /*001e*/ 	.short	0x0080


	//----- nvinfo : EIATTR_NUM_BARRIERS
	.align		4
        /*0020*/ 	.byte	0x02, 0x4c
        /*0022*/ 	.byte	0x01
	.zero		1


	//----- nvinfo : EIATTR_MERCURY_ISA_VERSION
	.align		4
        /*0024*/ 	.byte	0x03, 0x5f
        /*0026*/ 	.short	0x0101


	//----- nvinfo : EIATTR_COOP_GROUP_MASK_REGIDS
	.align		4
        /*0028*/ 	.byte	0x04, 0x29
        /*002a*/ 	.short	(.L_1551 - .L_1550)


	//   ....[0]....
.L_1550:
        /*002c*/ 	.word	0xffffffff


	//   ....[1]....
        /*0030*/ 	.word	0xffffffff


	//   ....[2]....
        /*0034*/ 	.word	0xffffffff


	//   ....[3]....
        /*0038*/ 	.word	0xffffffff


	//   ....[4]....
        /*003c*/ 	.word	0xffffffff


	//   ....[5]....
        /*0040*/ 	.word	0xffffffff


	//   ....[6]....
        /*0044*/ 	.word	0xffffffff


	//   ....[7]....
        /*0048*/ 	.word	0xffffffff


	//   ....[8]....
        /*004c*/ 	.word	0xffffffff


	//   ....[9]....
        /*0050*/ 	.word	0xffffffff


	//----- nvinfo : EIATTR_COOP_GROUP_INSTR_OFFSETS
	.align		4
.L_1551:
        /*0054*/ 	.byte	0x04, 0x28
        /*0056*/ 	.short	(.L_1553 - .L_1552)


	//   ....[0]....
.L_1552:
        /*0058*/ 	.word	0x00001cb0


	//   ....[1]....
        /*005c*/ 	.word	0x00001cc0


	//   ....[2]....
        /*0060*/ 	.word	0x00001cf0


	//   ....[3]....
        /*0064*/ 	.word	0x00001d00


	//   ....[4]....
        /*0068*/ 	.word	0x00001d40


	//   ....[5]....
        /*006c*/ 	.word	0x00001d50


	//   ....[6]....
        /*0070*/ 	.word	0x00001d90


	//   ....[7]....
        /*0074*/ 	.word	0x00001da0


	//   ....[8]....
        /*0078*/ 	.word	0x00001de0


	//   ....[9]....
        /*007c*/ 	.word	0x00001df0


	//----- nvinfo : EIATTR_EXIT_INSTR_OFFSETS
	.align		4
.L_1553:
        /*0080*/ 	.byte	0x04, 0x1c
        /*0082*/ 	.short	(.L_1555 - .L_1554)


	//   ....[0]....
.L_1554:
        /*0084*/ 	.word	0x00000060


	//   ....[1]....
        /*0088*/ 	.word	0x00005210


	//----- nvinfo : EIATTR_MAX_THREADS
	.align		4
.L_1555:
        /*008c*/ 	.byte	0x04, 0x05
        /*008e*/ 	.short	(.L_1557 - .L_1556)
.L_1556:
        /*0090*/ 	.word	0x000001a0
        /*0094*/ 	.word	0x00000001
        /*0098*/ 	.word	0x00000001


	//----- nvinfo : EIATTR_CRS_STACK_SIZE
	.align		4
.L_1557:
        /*009c*/ 	.byte	0x04, 0x1e
        /*009e*/ 	.short	(.L_1559 - .L_1558)
.L_1558:
        /*00a0*/ 	.word	0x00000000


	//----- nvinfo : EIATTR_CBANK_PARAM_SIZE
	.align		4
.L_1559:
        /*00a4*/ 	.byte	0x03, 0x19
        /*00a6*/ 	.short	0x00a0


	//----- nvinfo : EIATTR_PARAM_CBANK
	.align		4
        /*00a8*/ 	.byte	0x04, 0x0a
        /*00aa*/ 	.short	(.L_1561 - .L_1560)
	.align		4
.L_1560:
        /*00ac*/ 	.word	index@(.nv.constant0._Z35group_norm_nhwc_fwd_one_pass_kernelI11Fp16IOBf16WLi512ELi26ELi416EEv26Group_norm_nhwc_fwd_params)
        /*00b0*/ 	.short	0x0210
        /*00b2*/ 	.short	0x00a0


	//----- nvinfo : EIATTR_SW_WAR
	.align		4
.L_1561:
        /*00b4*/ 	.byte	0x04, 0x36
        /*00b6*/ 	.short	(.L_1563 - .L_1562)
.L_1562:
        /*00b8*/ 	.word	0x00000008
.L_1563:


//--------------------- .nv.info._Z35group_norm_nhwc_fwd_one_pass_kernelI11Fp16IOFp16WLi64ELi26ELi416EEv26Group_norm_nhwc_fwd_params --------------------------
	.section	.nv.info._Z35group_norm_nhwc_fwd_one_pass_kernelI11Fp16IOFp16WLi64ELi26ELi416EEv26Group_norm_nhwc_fwd_params,"",@"SHT_CUDA_INFO"
	.sectionflags	@""
	.align	4


	//----- nvinfo : EIATTR_CUDA_API_VERSION
	.align		4
        /*0000*/ 	.byte	0x04, 0x37
        /*0002*/ 	.short	(.L_1565 - .L_1564)
.L_1564:
        /*0004*/ 	.word	0x00000082


	//----- nvinfo : EIATTR_KPARAM_INFO
	.align		4
.L_1565:
        /*0008*/ 	.byte	0x04, 0x17
        /*000a*/ 	.short	(.L_1567 - .L_1566)
.L_1566:
        /*000c*/ 	.word	0x00000000
        /*0010*/ 	.short	0x0000
        /*0012*/ 	.short	0x0000
        /*0014*/ 	.byte	0x00, 0xf0, 0x81, 0x02


	//----- nvinfo : EIATTR_SPARSE_MMA_MASK
	.align		4
.L_1567:
        /*0018*/ 	.byte	0x03, 0x50
        /*001a*/ 	.short	0x0000


	//----- nvinfo : EIATTR_MAXREG_COUNT
	.align		4
        /*001c*/ 	.byte	0x03, 0x1b
        /*001e*/ 	.short	0x0080


	//----- nvinfo : EIATTR_NUM_BARRIERS
	.align		4
        /*0020*/ 	.byte	0x02, 0x4c
        /*0022*/ 	.byte	0x01
	.zero		1


	//----- nvinfo : EIATTR_MERCURY_ISA_VERSION
	.align		4
        /*0024*/ 	.byte	0x03, 0x5f
        /*0026*/ 	.short	0x0101


	//----- nvinfo : EIATTR_COOP_GROUP_MASK_REGIDS
	.align		4
        /*0028*/ 	.byte	0x04, 0x29
        /*002a*/ 	.short	(.L_1569 - .L_1568)


	//   ....[0]....
.L_1568:
        /*002c*/ 	.word	0xffffffff


	//   ....[1]....
        /*0030*/ 	.word	0xffffffff


	//   ....[2]....
        /*0034*/ 	.word	0xffffffff


	//   ....[3]....
        /*0038*/ 	.word	0xffffffff


	//   ....[4]....
        /*003c*/ 	.word	0xffffffff


	//   ....[5]....
        /*0040*/ 	.word	0xffffffff


	//   ....[6]....
        /*0044*/ 	.word	0xffffffff


	//   ....[7]....
        /*0048*/ 	.word	0xffffffff


	//   ....[8]....
        /*004c*/ 	.word	0xffffffff


	//   ....[9]....
        /*0050*/ 	.word	0xffffffff


	//----- nvinfo : EIATTR_COOP_GROUP_INSTR_OFFSETS
	.align		4
.L_1569:
        /*0054*/ 	.byte	0x04, 0x28
        /*0056*/ 	.short	(.L_1571 - .L_1570)


	//   ....[0]....
.L_1570:
        /*0058*/ 	.word	0x00000740


	//   ....[1]....
        /*005c*/ 	.word	0x00000750


	//   ....[2]....
        /*0060*/ 	.word	0x00000780


	//   ....[3]....
        /*0064*/ 	.word	0x000007a0


	//   ....[4]....
        /*0068*/ 	.word	0x000007d0


	//   ....[5]....
        /*006c*/ 	.word	0x000007f0


	//   ....[6]....
        /*0070*/ 	.word	0x00000820


	//   ....[7]....
        /*0074*/ 	.word	0x00000840


	//   ....[8]....
        /*0078*/ 	.word	0x00000870


	//   ....[9]....
        /*007c*/ 	.word	0x00000890


	//----- nvinfo : EIATTR_EXIT_INSTR_OFFSETS
	.align		4
.L_1571:
        /*0080*/ 	.byte	0x04, 0x1c
        /*0082*/ 	.short	(.L_1573 - .L_1572)


	//   ....[0]....
.L_1572:
        /*0084*/ 	.word	0x00000060


	//   ....[1]....
        /*0088*/ 	.word	0x00001c80


	//----- nvinfo : EIATTR_MAX_THREADS
	.align		4
.L_1573:
        /*008c*/ 	.byte	0x04, 0x05
        /*008e*/ 	.short	(.L_1575 - .L_1574)
.L_1574:
        /*0090*/ 	.word	0x000001a0
        /*0094*/ 	.word	0x00000001
        /*0098*/ 	.word	0x00000001


	//----- nvinfo : EIATTR_CRS_STACK_SIZE
	.align		4
.L_1575:
        /*009c*/ 	.byte	0x04, 0x1e
        /*009e*/ 	.short	(.L_1577 - .L_1576)
.L_1576:
        /*00a0*/ 	.word	0x00000000


	//----- nvinfo : EIATTR_CBANK_PARAM_SIZE
	.align		4
.L_1577:
        /*00a4*/ 	.byte	0x03, 0x19
        /*00a6*/ 	.short	0x00a0


	//----- nvinfo : EIATTR_PARAM_CBANK
	.align		4
        /*00a8*/ 	.byte	0x04, 0x0a
        /*00aa*/ 	.short	(.L_1579 - .L_1578)
	.align		4
.L_1578:
        /*00ac*/ 	.word	index@(.nv.constant0._Z35group_norm_nhwc_fwd_one_pass_kernelI11Fp16IOFp16WLi64ELi26ELi416EEv26Group_norm_nhwc_fwd_params)
        /*00b0*/ 	.short	0x0210
        /*00b2*/ 	.short	0x00a0


	//----- nvinfo : EIATTR_SW_WAR
	.align		4
.L_1579:
        /*00b4*/ 	.byte	0x04, 0x36
        /*00b6*/ 	.short	(.L_1581 - .L_1580)
.L_1580:
        /*00b8*/ 	.word	0x00000008
.L_1581:


//--------------------- .nv.info._Z35group_norm_nhwc_fwd_one_pass_kernelI11Fp16IOFp16WLi128ELi26ELi416EEv26Group_norm_nhwc_fwd_params --------------------------
	.section	.nv.info._Z35group_norm_nhwc_fwd_one_pass_kernelI11Fp16IOFp16WLi128ELi26ELi416EEv26Group_norm_nhwc_fwd_params,"",@"SHT_CUDA_INFO"
	.sectionflags	@""
	.align	4


	//----- nvinfo : EIATTR_CUDA_API_VERSION
	.align		4
        /*0000*/ 	.byte	0x04, 0x37
        /*0002*/ 	.short	(.L_1583 - .L_1582)
.L_1582:
        /*0004*/ 	.word	0x00000082


	//----- nvinfo : EIATTR_KPARAM_INFO
	.align		4
.L_1583:
        /*0008*/ 	.byte	0x04, 0x17
        /*000a*/ 	.short	(.L_1585 - .L_1584)
.L_1584:
        /*000c*/ 	.word	0x00000000
        /*0010*/ 	.short	0x0000
        /*0012*/ 	.short	0x0000
        /*0014*/ 	.byte	0x00, 0xf0, 0x81, 0x02


	//----- nvinfo : EIATTR_SPARSE_MMA_MASK
	.align		4
.L_1585:
        /*0018*/ 	.byte	0x03, 0x50
        /*001a*/ 	.short	0x0000


	//----- nvinfo : EIATTR_MAXREG_COUNT
	.align		4
        /*001c*/ 	.byte	0x03, 0x1b
        /*001e*/ 	.short	0x0080


	//----- nvinfo : EIATTR_NUM_BARRIERS
	.align		4
        /*0020*/ 	.byte	0x02, 0x4c
        /*0022*/ 	.byte	0x01
	.zero		1


	//----- nvinfo : EIATTR_MERCURY_ISA_VERSION
	.align		4
        /*0024*/ 	.byte	0x03, 0x5f
        /*0026*/ 	.short	0x0101


	//----- nvinfo : EIATTR_COOP_GROUP_MASK_REGIDS
	.align		4
        /*0028*/ 	.byte	0x04, 0x29
        /*002a*/ 	.short	(.L_1587 - .L_1586)


	//   ....[0]....
.L_1586:
        /*002c*/ 	.word	0xffffffff


	//   ....[1]....
        /*0030*/ 	.word	0xffffffff


	//   ....[2]....
        /*0034*/ 	.word	0xffffffff


	//   ....[3]....
        /*0038*/ 	.word	0xffffffff


	//   ....[4]....
        /*003c*/ 	.word	0xffffffff


	//   ....[5]....
        /*0040*/ 	.word	0xffffffff


	//   ....[6]....
        /*0044*/ 	.word	0xffffffff


	//   ....[7]....
        /*0048*/ 	.word	0xffffffff


	//   ....[8]....
        /*004c*/ 	.word	0xffffffff


	//   ....[9]....
        /*0050*/ 	.word	0xffffffff


	//----- nvinfo : EIATTR_COOP_GROUP_INSTR_OFFSETS
	.align		4
.L_1587:
        /*0054*/ 	.byte	0x04, 0x28
        /*0056*/ 	.short	(.L_1589 - .L_1588)


	//   ....[0]....
.L_1588:
        /*0058*/ 	.word	0x00000a20


	//   ....[1]....
        /*005c*/ 	.word	0x00000a30


	//   ....[2]....
        /*0060*/ 	.word	0x00000a60


	//   ....[3]....
        /*0064*/ 	.word	0x00000a70


	//   ....[4]....
        /*0068*/ 	.word	0x00000ab0


	//   ....[5]....
        /*006c*/ 	.word	0x00000ac0


	//   ....[6]....
        /*0070*/ 	.word	0x00000b00


	//   ....[7]....
        /*0074*/ 	.word	0x00000b10


	//   ....[8]....
        /*0078*/ 	.word	0x00000b50


	//   ....[9]....
        /*007c*/ 	.word	0x00000b60


	//----- nvinfo : EIATTR_EXIT_INSTR_OFFSETS
	.align		4
.L_1589:
        /*0080*/ 	.byte	0x04, 0x1c
        /*0082*/ 	.short	(.L_1591 - .L_1590)


	//   ....[0]....
.L_1590:
        /*0084*/ 	.word	0x00000060


	//   ....[1]....
        /*0088*/ 	.word	0x000023c0


	//----- nvinfo : EIATTR_MAX_THREADS
	.align		4
.L_1591:
        /*008c*/ 	.byte	0x04, 0x05
        /*008e*/ 	.short	(.L_1593 - .L_1592)
.L_1592:
        /*0090*/ 	.word	0x000001a0
        /*0094*/ 	.word	0x00000001
        /*0098*/ 	.word	0x00000001


	//----- nvinfo : EIATTR_CRS_STACK_SIZE
	.align		4
.L_1593:
        /*009c*/ 	.byte	0x04, 0x1e
        /*009e*/ 	.short	(.L_1595 - .L_1594)
.L_1594:
        /*00a0*/ 	.word	0x00000000


	//----- nvinfo : EIATTR_CBANK_PARAM_SIZE
	.align		4
.L_1595:
        /*00a4*/ 	.byte	0x03, 0x19
        /*00a6*/ 	.short	0x00a0


	//----- nvinfo : EIATTR_PARAM_CBANK
	.align		4
        /*00a8*/ 	.byte	0x04, 0x0a
        /*00aa*/ 	.short	(.L_1597 - .L_1596)
	.align		4
.L_1596:
        /*00ac*/ 	.word	index@(.nv.constant0._Z35group_norm_nhwc_fwd_one_pass_kernelI11Fp16IOFp16WLi128ELi26ELi416EEv26Group_norm_nhwc_fwd_params)
        /*00b0*/ 	.short	0x0210
        /*00b2*/ 	.short	0x00a0


	//----- nvinfo : EIATTR_SW_WAR
	.align		4
.L_1597:
        /*00b4*/ 	.byte	0x04, 0x36
        /*00b6*/ 	.short	(.L_1599 - .L_1598)
.L_1598:
        /*00b8*/ 	.word	0x00000008
.L_1599:


//--------------------- .nv.info._Z35group_norm_nhwc_fwd_one_pass_kernelI11Fp16IOFp16WLi256ELi26ELi416EEv26Group_norm_nhwc_fwd_params --------------------------
	.section	.nv.info._Z35group_norm_nhwc_fwd_one_pass_kernelI11Fp16IOFp16WLi256ELi26ELi416EEv26Group_norm_nhwc_fwd_params,"",@"SHT_CUDA_INFO"
	.sectionflags	@""
	.align	4


	//----- nvinfo : EIATTR_CUDA_API_VERSION
	.align		4
        /*0000*/ 	.byte	0x04, 0x37
        /*0002*/ 	.short	(.L_1601 - .L_1600)
.L_1600:
        /*0004*/ 	.word	0x00000082


	//----- nvinfo : EIATTR_KPARAM_INFO
	.align		4
.L_1601:
        /*0008*/ 	.byte	0x04, 0x17
        /*000a*/ 	.short	(.L_1603 - .L_1602)
.L_1602:
        /*000c*/ 	.word	0x00000000
        /*0010*/ 	.short	0x0000
        /*0012*/ 	.short	0x0000
        /*0014*/ 	.byte	0x00, 0xf0, 0x81, 0x02


	//----- nvinfo : EIATTR_SPARSE_MMA_MASK
	.align		4
.L_1603:
        /*0018*/ 	.byte	0x03, 0x50
        /*001a*/ 	.short	0x0000


	//----- nvinfo : EIATTR_MAXREG_COUNT
	.align		4
        /*001c*/ 	.byte	0x03, 0x1b
        /*001e*/ 	.short	0x0080


	//----- nvinfo : EIATTR_NUM_BARRIERS
	.align		4
        /*0020*/ 	.byte	0x02, 0x4c
        /*0022*/ 	.byte	0x01
	.zero		1


	//----- nvinfo : EIATTR_MERCURY_ISA_VERSION
	.align		4
        /*0024*/ 	.byte	0x03, 0x5f
        /*0026*/ 	.short	0x0101


	//----- nvinfo : EIATTR_COOP_GROUP_MASK_REGIDS
	.align		4
        /*0028*/ 	.byte	0x04, 0x29
        /*002a*/ 	.short	(.L_1605 - .L_1604)


	//   ....[0]....
.L_1604:
        /*002c*/ 	.word	0xffffffff


	//   ....[1]....
        /*0030*/ 	.word	0xffffffff


	//   ....[2]....
        /*0034*/ 	.word	0xffffffff


	//   ....[3]....
        /*0038*/ 	.word	0xffffffff


	//   ....[4]....
        /*003c*/ 	.word	0xffffffff


	//   ....[5]....
        /*0040*/ 	.word	0xffffffff


	//   ....[6]....
        /*0044*/ 	.word	0xffffffff


	//   ....[7]....
        /*0048*/ 	.word	0xffffffff


	//   ....[8]....
        /*004c*/ 	.word	0xffffffff


	//   ....[9]....
        /*0050*/ 	.word	0xffffffff


	//----- nvinfo : EIATTR_COOP_GROUP_INSTR_OFFSETS
	.align		4
.L_1605:
        /*0054*/ 	.byte	0x04, 0x28
        /*0056*/ 	.short	(.L_1607 - .L_1606)


	//   ....[0]....
.L_1606:
        /*0058*/ 	.word	0x00000ff0


	//   ....[1]....
        /*005c*/ 	.word	0x00001000


	//   ....[2]....
        /*0060*/ 	.word	0x00001030


	//   ....[3]....
        /*0064*/ 	.word	0x00001040


	//   ....[4]....
        /*0068*/ 	.word	0x00001080


	//   ....[5]....
        /*006c*/ 	.word	0x00001090


	//   ....[6]....
        /*0070*/ 	.word	0x000010d0


	//   ....[7]....
        /*0074*/ 	.word	0x000010e0


	//   ....[8]....
        /*0078*/ 	.word	0x00001120


	//   ....[9]....
        /*007c*/ 	.word	0x00001130


	//----- nvinfo : EIATTR_EXIT_INSTR_OFFSETS
	.align		4
.L_1607:
        /*0080*/ 	.byte	0x04, 0x1c
        /*0082*/ 	.short	(.L_1609 - .L_1608)


	//   ....[0]....
.L_1608:
        /*0084*/ 	.word	0x00000060


	//   ....[1]....
        /*0088*/ 	.word	0x00003340


	//----- nvinfo : EIATTR_MAX_THREADS
	.align		4
.L_1609:
        /*008c*/ 	.byte	0x04, 0x05
        /*008e*/ 	.short	(.L_1611 - .L_1610)
.L_1610:
        /*0090*/ 	.word	0x000001a0
        /*0094*/ 	.word	0x00000001
        /*0098*/ 	.word	0x00000001


	//----- nvinfo : EIATTR_CRS_STACK_SIZE
	.align		4
.L_1611:
        /*009c*/ 	.byte	0x04, 0x1e
        /*009e*/ 	.short	(.L_1613 - .L_1612)
.L_1612:
        /*00a0*/ 	.word	0x00000000


	//----- nvinfo : EIATTR_CBANK_PARAM_SIZE
	.align		4
.L_1613:
        /*00a4*/ 	.byte	0x03, 0x19
        /*00a6*/ 	.short	0x00a0


	//----- nvinfo : EIATTR_PARAM_CBANK
	.align		4
        /*00a8*/ 	.byte	0x04, 0x0a
        /*00aa*/ 	.short	(.L_1615 - .L_1614)
	.align		4
.L_1614:
        /*00ac*/ 	.word	index@(.nv.constant0._Z35group_norm_nhwc_fwd_one_pass_kernelI11Fp16IOFp16WLi256ELi26ELi416EEv26Group_norm_nhwc_fwd_params)
        /*00b0*/ 	.short	0x0210
        /*00b2*/ 	.short	0x00a0


	//----- nvinfo : EIATTR_SW_WAR
	.align		4
.L_1615:
        /*00b4*/ 	.byte	0x04, 0x36
        /*00b6*/ 	.short	(.L_1617 - .L_1616)
.L_1616:
        /*00b8*/ 	.word	0x00000008
.L_1617:


//--------------------- .nv.info._Z35group_norm_nhwc_fwd_one_pass_kernelI11Fp16IOFp16WLi512ELi26ELi416EEv26Group_norm_nhwc_fwd_params --------------------------
	.section	.nv.info._Z35group_norm_nhwc_fwd_one_pass_kernelI11Fp16IOFp16WLi512ELi26ELi416EEv26Group_norm_nhwc_fwd_params,"",@"SHT_CUDA_INFO"
	.sectionflags	@""
	.align	4


	//----- nvinfo : EIATTR_CUDA_API_VERSION
	.align		4
        /*0000*/ 	.byte	0x04, 0x37
        /*0002*/ 	.short	(.L_1619 - .L_1618)
.L_1618:
        /*0004*/ 	.word	0x00000082


	//----- nvinfo : EIATTR_KPARAM_INFO
	.align		4
.L_1619:
        /*0008*/ 	.byte	0x04, 0x17
        /*000a*/ 	.short	(.L_1621 - .L_1620)
.L_1620:
        /*000c*/ 	.word	0x00000000
        /*0010*/ 	.short	0x0000
        /*0012*/ 	.short	0x0000
        /*0014*/ 	.byte	0x00, 0xf0, 0x81, 0x02


	//----- nvinfo : EIATTR_SPARSE_MMA_MASK
	.align		4
.L_1621:
        /*0018*/ 	.byte	0x03, 0x50
        /*001a*/ 	.short	0x0000


	//----- nvinfo : EIATTR_MAXREG_COUNT
	.align		4
        /*001c*/ 	.byte	0x03, 0x1b
        /*001e*/ 	.short	0x0080


	//----- nvinfo : EIATTR_NUM_BARRIERS
	.align		4
        /*0020*/ 	.byte	0x02, 0x4c
        /*0022*/ 	.byte	0x01
	.zero		1


	//----- nvinfo : EIATTR_MERCURY_ISA_VERSION
	.align		4
        /*0024*/ 	.byte	0x03, 0x5f
        /*0026*/ 	.short	0x0101


	//----- nvinfo : EIATTR_COOP_GROUP_MASK_REGIDS
	.align		4
        /*0028*/ 	.byte	0x04, 0x29
        /*002a*/ 	.short	(.L_1623 - .L_1622)


	//   ....[0]....
.L_1622:
        /*002c*/ 	.word	0xffffffff


	//   ....[1]....
        /*0030*/ 	.word	0xffffffff


	//   ....[2]....
        /*0034*/ 	.word	0xffffffff


	//   ....[3]....
        /*0038*/ 	.word	0xffffffff


	//   ....[4]....
        /*003c*/ 	.word	0xffffffff


	//   ....[5]....
        /*0040*/ 	.word	0xffffffff


	//   ....[6]....
        /*0044*/ 	.word	0xffffffff


	//   ....[7]....
        /*0048*/ 	.word	0xffffffff


	//   ....[8]....
        /*004c*/ 	.word	0xffffffff


	//   ....[9]....
        /*0050*/ 	.word	0xffffffff


	//----- nvinfo : EIATTR_COOP_GROUP_INSTR_OFFSETS
	.align		4
.L_1623:
        /*0054*/ 	.byte	0x04, 0x28
        /*0056*/ 	.short	(.L_1625 - .L_1624)


	//   ....[0]....
.L_1624:
        /*0058*/ 	.word	0x00001cb0


	//   ....[1]....
        /*005c*/ 	.word	0x00001cc0


	//   ....[2]....
        /*0060*/ 	.word	0x00001cf0


	//   ....[3]....
        /*0064*/ 	.word	0x00001d00


	//   ....[4]....
        /*0068*/ 	.word	0x00001d40


	//   ....[5]....
        /*006c*/ 	.word	0x00001d50


	//   ....[6]....
        /*0070*/ 	.word	0x00001d90


	//   ....[7]....
        /*0074*/ 	.word	0x00001da0


	//   ....[8]....
        /*0078*/ 	.word	0x00001de0


	//   ....[9]....
        /*007c*/ 	.word	0x00001df0


	//----- nvinfo : EIATTR_EXIT_INSTR_OFFSETS
	.align		4
.L_1625:
        /*0080*/ 	.byte	0x04, 0x1c
        /*0082*/ 	.short	(.L_1627 - .L_1626)


	//   ....[0]....
.L_1626:
        /*0084*/ 	.word	0x00000060


	//   ....[1]....
        /*0088*/ 	.word	0x00005210


	//----- nvinfo : EIATTR_MAX_THREADS
	.align		4
.L_1627:
        /*008c*/ 	.byte	0x04, 0x05
        /*008e*/ 	.short	(.L_1629 - .L_1628)
.L_1628:
        /*0090*/ 	.word	0x000001a0
        /*0094*/ 	.word	0x00000001
        /*0098*/ 	.word	0x00000001


	//----- nvinfo : EIATTR_CRS_STACK_SIZE
	.align		4
.L_1629:
        /*009c*/ 	.byte	0x04, 0x1e
        /*009e*/ 	.short	(.L_1631 - .L_1630)
.L_1630:
        /*00a0*/ 	.word	0x00000000


	//----- nvinfo : EIATTR_CBANK_PARAM_SIZE
	.align		4
.L_1631:
        /*00a4*/ 	.byte	0x03, 0x19
        /*00a6*/ 	.short	0x00a0


	//----- nvinfo : EIATTR_PARAM_CBANK
	.align		4
        /*00a8*/ 	.byte	0x04, 0x0a
        /*00aa*/ 	.short	(.L_1633 - .L_1632)
	.align		4
.L_1632:
        /*00ac*/ 	.word	index@(.nv.constant0._Z35group_norm_nhwc_fwd_one_pass_kernelI11Fp16IOFp16WLi512ELi26ELi416EEv26Group_norm_nhwc_fwd_params)
        /*00b0*/ 	.short	0x0210
        /*00b2*/ 	.short	0x00a0


	//----- nvinfo : EIATTR_SW_WAR
	.align		4
.L_1633:
        /*00b4*/ 	.byte	0x04, 0x36
        /*00b6*/ 	.short	(.L_1635 - .L_1634)
.L_1634:
        /*00b8*/ 	.word	0x00000008
.L_1635:


//--------------------- .nv.info._Z35group_norm_nhwc_fwd_one_pass_kernelI11Fp32IOFp32WLi64ELi26ELi416EEv26Group_norm_nhwc_fwd_params --------------------------
	.section	.nv.info._Z35group_norm_nhwc_fwd_one_pass_kernelI11Fp32IOFp32WLi64ELi26ELi416EEv26Group_norm_nhwc_fwd_params,"",@"SHT_CUDA_INFO"
	.sectionflags	@""
	.align	4


	//----- nvinfo : EIATTR_CUDA_API_VERSION
	.align		4
        /*0000*/ 	.byte	0x04, 0x37
        /*0002*/ 	.short	(.L_1637 - .L_1636)
.L_1636:
        /*0004*/ 	.word	0x00000082


	//----- nvinfo : EIATTR_KPARAM_INFO
	.align		4
.L_1637:
        /*0008*/ 	.byte	0x04, 0x17
        /*000a*/ 	.short	(.L_1639 - .L_1638)
.L_1638:
        /*000c*/ 	.word	0x00000000
        /*0010*/ 	.short	0x0000
        /*0012*/ 	.short	0x0000
        /*0014*/ 	.byte	0x00, 0xf0, 0x81, 0x02


	//----- nvinfo : EIATTR_SPARSE_MMA_MASK
	.align		4
.L_1639:
        /*0018*/ 	.byte	0x03, 0x50
        /*001a*/ 	.short	0x0000


	//----- nvinfo : EIATTR_MAXREG_COUNT
	.align		4
        /*001c*/ 	.byte	0x03, 0x1b
        /*001e*/ 	.short	0x0080


	//----- nvinfo : EIATTR_NUM_BARRIERS
	.align		4
        /*0020*/ 	.byte	0x02, 0x4c
        /*0022*/ 	.byte	0x01
	.zero		1


	//----- nvinfo : EIATTR_MERCURY_ISA_VERSION
	.align		4
        /*0024*/ 	.byte	0x03, 0x5f
        /*0026*/ 	.short	0x0101


	//----- nvinfo : EIATTR_COOP_GROUP_MASK_REGIDS
	.align		4
        /*0028*/ 	.byte	0x04, 0x29
        /*002a*/ 	.short	(.L_1641 - .L_1640)


	//   ....[0]....
.L_1640:
        /*002c*/ 	.word	0xffffffff


	//   ....[1]....
        /*0030*/ 	.word	0xffffffff


	//   ....[2]....
        /*0034*/ 	.word	0xffffffff


	//   ....[3]....
        /*0038*/ 	.word	0xffffffff


	//   ....[4]....
        /*003c*/ 	.word	0xffffffff


	//   ....[5]....
        /*0040*/ 	.word	0xffffffff


	//   ....[6]....
        /*0044*/ 	.word	0xffffffff


	//   ....[7]....
        /*0048*/ 	.word	0xffffffff


	//   ....[8]....
        /*004c*/ 	.word	0xffffffff


	//   ....[9]....
        /*0050*/ 	.word	0xffffffff


	//----- nvinfo : EIATTR_COOP_GROUP_INSTR_OFFSETS
	.align		4
.L_1641:
        /*0054*/ 	.byte	0x04, 0x28
        /*0056*/ 	.short	(.L_1643 - .L_1642)


	//   ....[0]....
.L_1642:
        /*0058*/ 	.word	0x00000730


	//   ....[1]....
        /*005c*/ 	.word	0x00000740


	//   ....[2]....
        /*0060*/ 	.word	0x00000770


	//   ....[3]....
        /*0064*/ 	.word	0x00000790


	//   ....[4]....
        /*0068*/ 	.word	0x000007c0


	//   ....[5]....
        /*006c*/ 	.word	0x000007e0


	//   ....[6]....
        /*0070*/ 	.word	0x00000810


	//   ....[7]....
        /*0074*/ 	.word	0x00000830


	//   ....[8]....
        /*0078*/ 	.word	0x00000860


	//   ....[9]....
        /*007c*/ 	.word	0x00000880


	//----- nvinfo : EIATTR_EXIT_INSTR_OFFSETS
	.align		4
.L_1643:
        /*0080*/ 	.byte	0x04, 0x1c
        /*0082*/ 	.short	(.L_1645 - .L_1644)


	//   ....[0]....
.L_1644:
        /*0084*/ 	.word	0x00000060


	//   ....[1]....
        /*0088*/ 	.word	0x00001c00


	//----- nvinfo : EIATTR_MAX_THREADS
	.align		4
.L_1645:
        /*008c*/ 	.byte	0x04, 0x05
        /*008e*/ 	.short	(.L_1647 - .L_1646)
.L_1646:
        /*0090*/ 	.word	0x000001a0
        /*0094*/ 	.word	0x00000001
        /*0098*/ 	.word	0x00000001


	//----- nvinfo : EIATTR_CRS_STACK_SIZE
	.align		4
.L_1647:
        /*009c*/ 	.byte	0x04, 0x1e
        /*009e*/ 	.short	(.L_1649 - .L_1648)
.L_1648:
        /*00a0*/ 	.word	0x00000000


	//----- nvinfo : EIATTR_CBANK_PARAM_SIZE
	.align		4
.L_1649:
        /*00a4*/ 	.byte	0x03, 0x19
        /*00a6*/ 	.short	0x00a0


	//----- nvinfo : EIATTR_PARAM_CBANK
	.align		4
        /*00a8*/ 	.byte	0x04, 0x0a
        /*00aa*/ 	.short	(.L_1651 - .L_1650)
	.align		4
.L_1650:
        /*00ac*/ 	.word	index@(.nv.constant0._Z35group_norm_nhwc_fwd_one_pass_kernelI11Fp32IOFp32WLi64ELi26ELi416EEv26Group_norm_nhwc_fwd_params)
        /*00b0*/ 	.short	0x0210
        /*00b2*/ 	.short	0x00a0


	//----- nvinfo : EIATTR_SW_WAR
	.align		4
.L_1651:
        /*00b4*/ 	.byte	0x04, 0x36
        /*00b6*/ 	.short	(.L_1653 - .L_1652)
.L_1652:
        /*00b8*/ 	.word	0x00000008
.L_1653:


//--------------------- .nv.info._Z35group_norm_nhwc_fwd_one_pass_kernelI11Fp32IOFp32WLi128ELi26ELi416EEv26Group_norm_nhwc_fwd_params --------------------------
	.section	.nv.info._Z35group_norm_nhwc_fwd_one_pass_kernelI11Fp32IOFp32WLi128ELi26ELi416EEv26Group_norm_nhwc_fwd_params,"",@"SHT_CUDA_INFO"
	.sectionflags	@""
	.align	4


	//----- nvinfo : EIATTR_CUDA_API_VERSION
	.align		4
        /*0000*/ 	.byte	0x04, 0x37
        /*0002*/ 	.short	(.L_1655 - .L_1654)
.L_1654:
        /*0004*/ 	.word	0x00000082


	//----- nvinfo : EIATTR_KPARAM_INFO
	.align		4
.L_1655:
        /*0008*/ 	.byte	0x04, 0x17
        /*000a*/ 	.short	(.L_1657 - .L_1656)
.L_1656:
        /*000c*/ 	.word	0x00000000
        /*0010*/ 	.short	0x0000
        /*0012*/ 	.short	0x0000
        /*0014*/ 	.byte	0x00, 0xf0, 0x81, 0x02


	//----- nvinfo : EIATTR_SPARSE_MMA_MASK
	.align		4
.L_1657:
        /*0018*/ 	.byte	0x03, 0x50
        /*001a*/ 	.short	0x0000


	//----- nvinfo : EIATTR_MAXREG_COUNT
	.align		4
        /*001c*/ 	.byte	0x03, 0x1b
        /*001e*/ 	.short	0x0080


	//----- nvinfo : EIATTR_NUM_BARRIERS
	.align		4
        /*0020*/ 	.byte	0x02, 0x4c
        /*0022*/ 	.byte	0x01
	.zero		1


	//----- nvinfo : EIATTR_MERCURY_ISA_VERSION
	.align		4
        /*0024*/ 	.byte	0x03, 0x5f
        /*0026*/ 	.short	0x0101


	//----- nvinfo : EIATTR_COOP_GROUP_MASK_REGIDS
	.align		4
        /*0028*/ 	.byte	0x04, 0x29
        /*002a*/ 	.short	(.L_1659 - .L_1658)


	//   ....[0]....
.L_1658:
        /*002c*/ 	.word	0xffffffff


	//   ....[1]....
        /*0030*/ 	.word	0xffffffff


	//   ....[2]....
        /*0034*/ 	.word	0xffffffff


	//   ....[3]....
        /*0038*/ 	.word	0xffffffff


	//   ....[4]....
        /*003c*/ 	.word	0xffffffff


	//   ....[5]....
        /*0040*/ 	.word	0xffffffff


	//   ....[6]....
        /*0044*/ 	.word	0xffffffff


	//   ....[7]....
        /*0048*/ 	.word	0xffffffff


	//   ....[8]....
        /*004c*/ 	.word	0xffffffff


	//   ....[9]....
        /*0050*/ 	.word	0xffffffff


	//----- nvinfo : EIATTR_COOP_GROUP_INSTR_OFFSETS
	.align		4
.L_1659:
        /*0054*/ 	.byte	0x04, 0x28
        /*0056*/ 	.short	(.L_1661 - .L_1660)


	//   ....[0]....
.L_1660:
        /*0058*/ 	.word	0x000009b0


	//   ....[1]....
        /*005c*/ 	.word	0x000009c0


	//   ....[2]....
        /*0060*/ 	.word	0x000009f0


	//   ....[3]....
        /*0064*/ 	.word	0x00000a00


	//   ....[4]....
        /*0068*/ 	.word	0x00000a40


	//   ....[5]....
        /*006c*/ 	.word	0x00000a50


	//   ....[6]....
        /*0070*/ 	.word	0x00000a90


	//   ....[7]....
        /*0074*/ 	.word	0x00000aa0


	//   ....[8]....
        /*0078*/ 	.word	0x00000ae0


	//   ....[9]....
        /*007c*/ 	.word	0x00000af0


	//----- nvinfo : EIATTR_EXIT_INSTR_OFFSETS
	.align		4
.L_1661:
        /*0080*/ 	.byte	0x04, 0x1c
        /*0082*/ 	.short	(.L_1663 - .L_1662)


	//   ....[0]....
.L_1662:
        /*0084*/ 	.word	0x00000060


	//   ....[1]....
        /*0088*/ 	.word	0x00002250


	//----- nvinfo : EIATTR_MAX_THREADS
	.align		4
.L_1663:
        /*008c*/ 	.byte	0x04, 0x05
        /*008e*/ 	.short	(.L_1665 - .L_1664)
.L_1664:
        /*0090*/ 	.word	0x000001a0
        /*0094*/ 	.word	0x00000001
        /*0098*/ 	.word	0x00000001


	//----- nvinfo : EIATTR_CRS_STACK_SIZE
	.align		4
.L_1665:
        /*009c*/ 	.byte	0x04, 0x1e
        /*009e*/ 	.short	(.L_1667 - .L_1666)
.L_1666:
        /*00a0*/ 	.word	0x00000000


	//----- nvinfo : EIATTR_CBANK_PARAM_SIZE
	.align		4
.L_1667:
        /*00a4*/ 	.byte	0x03, 0x19
        /*00a6*/ 	.short	0x00a0


	//----- nvinfo : EIATTR_PARAM_CBANK
	.align		4
        /*00a8*/ 	.byte	0x04, 0x0a
        /*00aa*/ 	.short	(.L_1669 - .L_1668)
	.align		4
.L_1668:
        /*00ac*/ 	.word	index@(.nv.constant0._Z35group_norm_nhwc_fwd_one_pass_kernelI11Fp32IOFp32WLi128ELi26ELi416EEv26Group_norm_nhwc_fwd_params)
        /*00b0*/ 	.short	0x0210
        /*00b2*/ 	.short	0x00a0


	//----- nvinfo : EIATTR_SW_WAR
	.align		4
.L_1669:
        /*00b4*/ 	.byte	0x04, 0x36
        /*00b6*/ 	.short	(.L_1671 - .L_1670)
.L_1670:
        /*00b8*/ 	.word	0x00000008
.L_1671:


//--------------------- .nv.info._Z35group_norm_nhwc_fwd_one_pass_kernelI11Fp32IOFp32WLi256ELi26ELi416EEv26Group_norm_nhwc_fwd_params --------------------------
	.section	.nv.info._Z35group_norm_nhwc_fwd_one_pass_kernelI11Fp32IOFp32WLi256ELi26ELi416EEv26Group_norm_nhwc_fwd_params,"",@"SHT_CUDA_INFO"
	.sectionflags	@""
	.align	4


	//----- nvinfo : EIATTR_CUDA_API_VERSION
	.align		4
        /*0000*/ 	.byte	0x04, 0x37
        /*0002*/ 	.short	(.L_1673 - .L_1672)
.L_1672:
        /*0004*/ 	.word	0x00000082


	//----- nvinfo : EIATTR_KPARAM_INFO
	.align		4
.L_1673:
        /*0008*/ 	.byte	0x04, 0x17
        /*000a*/ 	.short	(.L_1675 - .L_1674)
.L_1674:
        /*000c*/ 	.word	0x00000000
        /*0010*/ 	.short	0x0000
        /*0012*/ 	.short	0x0000
        /*0014*/ 	.byte	0x00, 0xf0, 0x81, 0x02


	//----- nvinfo : EIATTR_SPARSE_MMA_MASK
	.align		4
.L_1675:
        /*0018*/ 	.byte	0x03, 0x50
        /*001a*/ 	.short	0x0000


	//----- nvinfo : EIATTR_MAXREG_COUNT
	.align		4
        /*001c*/ 	.byte	0x03, 0x1b
        /*001e*/ 	.short	0x0080


	//----- nvinfo : EIATTR_NUM_BARRIERS
	.align		4
        /*0020*/ 	.byte	0x02, 0x4c
        /*0022*/ 	.byte	0x01
	.zero		1


	//----- nvinfo : EIATTR_MERCURY_ISA_VERSION
	.align		4
        /*0024*/ 	.byte	0x03, 0x5f
        /*0026*/ 	.short	0x0101


	//----- nvinfo : EIATTR_COOP_GROUP_MASK_REGIDS
	.align		4
        /*0028*/ 	.byte	0x04, 0x29
        /*002a*/ 	.short	(.L_1677 - .L_1676)


	//   ....[0]....
.L_1676:
        /*002c*/ 	.word	0xffffffff


	//   ....[1]....
        /*0030*/ 	.word	0xffffffff


	//   ....[2]....
        /*0034*/ 	.word	0xffffffff


	//   ....[3]....
        /*0038*/ 	.word	0xffffffff


	//   ....[4]....
        /*003c*/ 	.word	0xffffffff


	//   ....[5]....
        /*0040*/ 	.word	0xffffffff


	//   ....[6]....
        /*0044*/ 	.word	0xffffffff


	//   ....[7]....
        /*0048*/ 	.word	0xffffffff


	//   ....[8]....
        /*004c*/ 	.word	0xffffffff


	//   ....[9]....
        /*0050*/ 	.word	0xffffffff


	//----- nvinfo : EIATTR_COOP_GROUP_INSTR_OFFSETS
	.align		4
.L_1677:
        /*0054*/ 	.byte	0x04, 0x28
        /*0056*/ 	.short	(.L_1679 - .L_1678)


	//   ....[0]....
.L_1678:
        /*0058*/ 	.word	0x00000ef0


	//   ....[1]....
        /*005c*/ 	.word	0x00000f00


	//   ....[2]....
        /*0060*/ 	.word	0x00000f40


	//   ....[3]....
        /*0064*/ 	.word	0x00000f50


	//   ....[4]....
        /*0068*/ 	.word	0x00000f90


	//   ....[5]....
        /*006c*/ 	.word	0x00000fa0


	//   ....[6]....
        /*0070*/ 	.word	0x00000fe0


	//   ....[7]....
        /*0074*/ 	.word	0x00000ff0


	//   ....[8]....
        /*0078*/ 	.word	0x00001040


	//   ....[9]....
        /*007c*/ 	.word	0x00001050


	//----- nvinfo : EIATTR_EXIT_INSTR_OFFSETS
	.align		4
.L_1679:
        /*0080*/ 	.byte	0x04, 0x1c
        /*0082*/ 	.short	(.L_1681 - .L_1680)


	//   ....[0]....
.L_1680:
        /*0084*/ 	.word	0x00000060


	//   ....[1]....
        /*0088*/ 	.word	0x00003100


	//----- nvinfo : EIATTR_MAX_THREADS
	.align		4
.L_1681:
        /*008c*/ 	.byte	0x04, 0x05
        /*008e*/ 	.short	(.L_1683 - .L_1682)
.L_1682:
        /*0090*/ 	.word	0x000001a0
        /*0094*/ 	.word	0x00000001
        /*0098*/ 	.word	0x00000001


	//----- nvinfo : EIATTR_CRS_STACK_SIZE
	.align		4
.L_1683:
        /*009c*/ 	.byte	0x04, 0x1e
        /*009e*/ 	.short	(.L_1685 - .L_1684)
.L_1684:
        /*00a0*/ 	.word	0x00000000


	//----- nvinfo : EIATTR_CBANK_PARAM_SIZE
	.align		4
.L_1685:
        /*00a4*/ 	.byte	0x03, 0x19
        /*00a6*/ 	.short	0x00a0


	//----- nvinfo : EIATTR_PARAM_CBANK
	.align		4
        /*00a8*/ 	.byte	0x04, 0x0a
        /*00aa*/ 	.short	(.L_1687 - .L_1686)
	.align		4
.L_1686:
        /*00ac*/ 	.word	index@(.nv.constant0._Z35group_norm_nhwc_fwd_one_pass_kernelI11Fp32IOFp32WLi256ELi26ELi416EEv26Group_norm_nhwc_fwd_params)
        /*00b0*/ 	.short	0x0210
        /*00b2*/ 	.short	0x00a0


	//----- nvinfo : EIATTR_SW_WAR
	.align		4
.L_1687:
        /*00b4*/ 	.byte	0x04, 0x36
        /*00b6*/ 	.short	(.L_1689 - .L_1688)
.L_1688:
        /*00b8*/ 	.word	0x00000008
.L_1689:


//--------------------- .nv.info._Z35group_norm_nhwc_fwd_one_pass_kernelI11Fp32IOFp32WLi512ELi26ELi416EEv26Group_norm_nhwc_fwd_params --------------------------
	.section	.nv.info._Z35group_norm_nhwc_fwd_one_pass_kernelI11Fp32IOFp32WLi512ELi26ELi416EEv26Group_norm_nhwc_fwd_params,"",@"SHT_CUDA_INFO"
	.sectionflags	@""
	.align	4


	//----- nvinfo : EIATTR_CUDA_API_VERSION
	.align		4
        /*0000*/ 	.byte	0x04, 0x37
        /*0002*/ 	.short	(.L_1691 - .L_1690)
.L_1690:
        /*0004*/ 	.word	0x00000082


	//----- nvinfo : EIATTR_KPARAM_INFO
	.align		4
.L_1691:
        /*0008*/ 	.byte	0x04, 0x17
        /*000a*/ 	.short	(.L_1693 - .L_1692)
.L_1692:
        /*000c*/ 	.word	0x00000000
        /*0010*/ 	.short	0x0000
        /*0012*/ 	.short	0x0000
        /*0014*/ 	.byte	0x00, 0xf0, 0x81, 0x02


	//----- nvinfo : EIATTR_SPARSE_MMA_MASK
	.align		4
.L_1693:
        /*0018*/ 	.byte	0x03, 0x50
        /*001a*/ 	.short	0x0000


	//----- nvinfo : EIATTR_MAXREG_COUNT
	.align		4
        /*001c*/ 	.byte	0x03, 0x1b
        /*001e*/ 	.short	0x0080


	//----- nvinfo : EIATTR_NUM_BARRIERS
	.align		4
        /*0020*/ 	.byte	0x02, 0x4c
        /*0022*/ 	.byte	0x01
	.zero		1


	//----- nvinfo : EIATTR_MERCURY_ISA_VERSION
	.align		4
        /*0024*/ 	.byte	0x03, 0x5f
        /*0026*/ 	.short	0x0101


	//----- nvinfo : EIATTR_COOP_GROUP_MASK_REGIDS
	.align		4
        /*0028*/ 	.byte	0x04, 0x29
        /*002a*/ 	.short	(.L_1695 - .L_1694)


	//   ....[0]....
.L_1694:
        /*002c*/ 	.word	0xffffffff


	//   ....[1]....
        /*0030*/ 	.word	0xffffffff


	//   ....[2]....
        /*0034*/ 	.word	0xffffffff


	//   ....[3]....
        /*0038*/ 	.word	0xffffffff


	//   ....[4]....
        /*003c*/ 	.word	0xffffffff


	//   ....[5]....
        /*0040*/ 	.word	0xffffffff


	//   ....[6]....
        /*0044*/ 	.word	0xffffffff


	//   ....[7]....
        /*0048*/ 	.word	0xffffffff


	//   ....[8]....
        /*004c*/ 	.word	0xffffffff


	//   ....[9]....
        /*0050*/ 	.word	0xffffffff


	//----- nvinfo : EIATTR_COOP_GROUP_INSTR_OFFSETS
	.align		4
.L_1695:
        /*0054*/ 	.byte	0x04, 0x28
        /*0056*/ 	.short	(.L_1697 - .L_1696)


	//   ....[0]....
.L_1696:
        /*0058*/ 	.word	0x00001bb0


	//   ....[1]....
        /*005c*/ 	.word	0x00001bc0


	//   ....[2]....
        /*0060*/ 	.word	0x00001bf0


	//   ....[3]....
        /*0064*/ 	.word	0x00001c00


	//   ....[4]....
        /*0068*/ 	.word	0x00001c40


	//   ....[5]....
        /*006c*/ 	.word	0x00001c50


	//   ....[6]....
        /*0070*/ 	.word	0x00001c90


	//   ....[7]....
        /*0074*/ 	.word	0x00001ca0


	//   ....[8]....
        /*0078*/ 	.word	0x00001ce0


	//   ....[9]....
        /*007c*/ 	.word	0x00001cf0


	//----- nvinfo : EIATTR_EXIT_INSTR_OFFSETS
	.align		4
.L_1697:
        /*0080*/ 	.byte	0x04, 0x1c
        /*0082*/ 	.short	(.L_1699 - .L_1698)


	//   ....[0]....
.L_1698:
        /*0084*/ 	.word	0x00000060


	//   ....[1]....
        /*0088*/ 	.word	0x00004d20


	//----- nvinfo : EIATTR_MAX_THREADS
	.align		4
.L_1699:
        /*008c*/ 	.byte	0x04, 0x05
        /*008e*/ 	.short	(.L_1701 - .L_1700)
.L_1700:
        /*0090*/ 	.word	0x000001a0
        /*0094*/ 	.word	0x00000001
        /*0098*/ 	.word	0x00000001


	//----- nvinfo : EIATTR_CRS_STACK_SIZE
	.align		4
.L_1701:
        /*009c*/ 	.byte	0x04, 0x1e
        /*009e*/ 	.short	(.L_1703 - .L_1702)
.L_1702:
        /*00a0*/ 	.word	0x00000000


	//----- nvinfo : EIATTR_CBANK_PARAM_SIZE
	.align		4
.L_1703:
        /*00a4*/ 	.byte	0x03, 0x19
        /*00a6*/ 	.short	0x00a0


	//----- nvinfo : EIATTR_PARAM_CBANK
	.align		4
        /*00a8*/ 	.byte	0x04, 0x0a
        /*00aa*/ 	.short	(.L_1705 - .L_1704)
	.align		4
.L_1704:
        /*00ac*/ 	.word	index@(.nv.constant0._Z35group_norm_nhwc_fwd_one_pass_kernelI11Fp32IOFp32WLi512ELi26ELi416EEv26Group_norm_nhwc_fwd_params)
        /*00b0*/ 	.short	0x0210
        /*00b2*/ 	.short	0x00a0


	//----- nvinfo : EIATTR_SW_WAR
	.align		4
.L_1705:
        /*00b4*/ 	.byte	0x04, 0x36
        /*00b6*/ 	.short	(.L_1707 - .L_1706)
.L_1706:
        /*00b8*/ 	.word	0x00000008
.L_1707:


//--------------------- .nv.info._Z35group_norm_nhwc_fwd_one_pass_kernelI11Fp32IOBf16WLi64ELi26ELi416EEv26Group_norm_nhwc_fwd_params --------------------------
	.section	.nv.info._Z35group_norm_nhwc_fwd_one_pass_kernelI11Fp32IOBf16WLi64ELi26ELi416EEv26Group_norm_nhwc_fwd_params,"",@"SHT_CUDA_INFO"
	.sectionflags	@""
	.align	4


	//----- nvinfo : EIATTR_CUDA_API_VERSION
	.align		4
        /*0000*/ 	.byte	0x04, 0x37
        /*0002*/ 	.short	(.L_1709 - .L_1708)
.L_1708:
        /*0004*/ 	.word	0x00000082


	//----- nvinfo : EIATTR_KPARAM_INFO
	.align		4
.L_1709:
        /*0008*/ 	.byte	0x04, 0x17
        /*000a*/ 	.short	(.L_1711 - .L_1710)
.L_1710:
        /*000c*/ 	.word	0x00000000
        /*0010*/ 	.short	0x0000
        /*0012*/ 	.short	0x0000
        /*0014*/ 	.byte	0x00, 0xf0, 0x81, 0x02


	//----- nvinfo : EIATTR_SPARSE_MMA_MASK
	.align		4
.L_1711:
        /*0018*/ 	.byte	0x03, 0x50
        /*001a*/ 	.short	0x0000


	//----- nvinfo : EIATTR_MAXREG_COUNT
	.align		4
        /*001c*/ 	.byte	0x03, 0x1b
        /*001e*/ 	.short	0x0080


	//----- nvinfo : EIATTR_NUM_BARRIERS
	.align		4
        /*0020*/ 	.byte	0x02, 0x4c
        /*0022*/ 	.byte	0x01
	.zero		1


	//----- nvinfo : EIATTR_MERCURY_ISA_VERSION
	.align		4
        /*0024*/ 	.byte	0x03, 0x5f
        /*0026*/ 	.short	0x0101


	//----- nvinfo : EIATTR_COOP_GROUP_MASK_REGIDS
	.align		4
        /*0028*/ 	.byte	0x04, 0x29
        /*002a*/ 	.short	(.L_1713 - .L_1712)


	//   ....[0]....
.L_1712:
        /*002c*/ 	.word	0xffffffff


	//   ....[1]....
        /*0030*/ 	.word	0xffffffff


	//   ....[2]....
        /*0034*/ 	.word	0xffffffff


	//   ....[3]....
        /*0038*/ 	.word	0xffffffff


	//   ....[4]....
        /*003c*/ 	.word	0xffffffff


	//   ....[5]....
        /*0040*/ 	.word	0xffffffff


	//   ....[6]....
        /*0044*/ 	.word	0xffffffff


	//   ....[7]....
        /*0048*/ 	.word	0xffffffff


	//   ....[8]....
        /*004c*/ 	.word	0xffffffff


	//   ....[9]....
        /*0050*/ 	.word	0xffffffff


	//----- nvinfo : EIATTR_COOP_GROUP_INSTR_OFFSETS
	.align		4
.L_1713:
        /*0054*/ 	.byte	0x04, 0x28
        /*0056*/ 	.short	(.L_1715 - .L_1714)


	//   ....[0]....
.L_1714:
        /*0058*/ 	.word	0x00000730


	//   ....[1]....
        /*005c*/ 	.word	0x00000740


	//   ....[2]....
        /*0060*/ 	.word	0x00000770


	//   ....[3]....
        /*0064*/ 	.word	0x00000790


	//   ....[4]....
        /*0068*/ 	.word	0x000007c0


	//   ....[5]....
        /*006c*/ 	.word	0x000007e0


	//   ....[6]....
        /*0070*/ 	.word	0x00000810


	//   ....[7]....
        /*0074*/ 	.word	0x00000830


	//   ....[8]....
        /*0078*/ 	.word	0x00000860


	//   ....[9]....
        /*007c*/ 	.word	0x00000880


	//----- nvinfo : EIATTR_EXIT_INSTR_OFFSETS
	.align		4
.L_1715:
        /*0080*/ 	.byte	0x04, 0x1c
        /*0082*/ 	.short	(.L_1717 - .L_1716)


	//   ....[0]....
.L_1716:
        /*0084*/ 	.word	0x00000060


	//   ....[1]....
        /*0088*/ 	.word	0x00001c40


	//----- nvinfo : EIATTR_MAX_THREADS
	.align		4
.L_1717:
        /*008c*/ 	.byte	0x04, 0x05
        /*008e*/ 	.short	(.L_1719 - .L_1718)
.L_1718:
        /*0090*/ 	.word	0x000001a0
        /*0094*/ 	.word	0x00000001
        /*0098*/ 	.word	0x00000001


	//----- nvinfo : EIATTR_CRS_STACK_SIZE
	.align		4
.L_1719:
        /*009c*/ 	.byte	0x04, 0x1e
        /*009e*/ 	.short	(.L_1721 - .L_1720)
.L_1720:
        /*00a0*/ 	.word	0x00000000


	//----- nvinfo : EIATTR_CBANK_PARAM_SIZE
	.align		4
.L_1721:
        /*00a4*/ 	.byte	0x03, 0x19
        /*00a6*/ 	.short	0x00a0


	//----- nvinfo : EIATTR_PARAM_CBANK
	.align		4
        /*00a8*/ 	.byte	0x04, 0x0a
        /*00aa*/ 	.short	(.L_1723 - .L_1722)
	.align		4
.L_1722:
        /*00ac*/ 	.word	index@(.nv.constant0._Z35group_norm_nhwc_fwd_one_pass_kernelI11Fp32IOBf16WLi64ELi26ELi416EEv26Group_norm_nhwc_fwd_params)
        /*00b0*/ 	.short	0x0210
        /*00b2*/ 	.short	0x00a0


	//----- nvinfo : EIATTR_SW_WAR
	.align		4
.L_1723:
        /*00b4*/ 	.byte	0x04, 0x36
        /*00b6*/ 	.short	(.L_1725 - .L_1724)
.L_1724:
        /*00b8*/ 	.word	0x00000008
.L_1725:


//--------------------- .nv.info._Z35group_norm_nhwc_fwd_one_pass_kernelI11Fp32IOBf16WLi128ELi26ELi416EEv26Group_norm_nhwc_fwd_params --------------------------
	.section	.nv.info._Z35group_norm_nhwc_fwd_one_pass_kernelI11Fp32IOBf16WLi128ELi26ELi416EEv26Group_norm_nhwc_fwd_params,"",@"SHT_CUDA_INFO"
	.sectionflags	@""
	.align	4


	//----- nvinfo : EIATTR_CUDA_API_VERSION
	.align		4
        /*0000*/ 	.byte	0x04, 0x37
        /*0002*/ 	.short	(.L_1727 - .L_1726)
.L_1726:
        /*0004*/ 	.word	0x00000082


	//----- nvinfo : EIATTR_KPARAM_INFO
	.align		4
.L_1727:
        /*0008*/ 	.byte	0x04, 0x17
        /*000a*/ 	.short	(.L_1729 - .L_1728)
.L_1728:
        /*000c*/ 	.word	0x00000000
        /*0010*/ 	.short	0x0000
        /*0012*/ 	.short	0x0000
        /*0014*/ 	.byte	0x00, 0xf0, 0x81, 0x02


	//----- nvinfo : EIATTR_SPARSE_MMA_MASK
	.align		4
.L_1729:
        /*0018*/ 	.byte	0x03, 0x50
        /*001a*/ 	.short	0x0000


	//----- nvinfo : EIATTR_MAXREG_COUNT
	.align		4
        /*001c*/ 	.byte	0x03, 0x1b
        /*001e*/ 	.short	0x0080


	//----- nvinfo : EIATTR_NUM_BARRIERS
	.align		4
        /*0020*/ 	.byte	0x02, 0x4c
        /*0022*/ 	.byte	0x01
	.zero		1


	//----- nvinfo : EIATTR_MERCURY_ISA_VERSION
	.align		4
        /*0024*/ 	.byte	0x03, 0x5f
        /*0026*/ 	.short	0x0101


	//----- nvinfo : EIATTR_COOP_GROUP_MASK_REGIDS
	.align		4
        /*0028*/ 	.byte	0x04, 0x29
        /*002a*/ 	.short	(.L_1731 - .L_1730)


	//   ....[0]....
.L_1730:
        /*002c*/ 	.word	0xffffffff


	//   ....[1]....
        /*0030*/ 	.word	0xffffffff


	//   ....[2]....
        /*0034*/ 	.word	0xffffffff


	//   ....[3]....
        /*0038*/ 	.word	0xffffffff


	//   ....[4]....
        /*003c*/ 	.word	0xffffffff


	//   ....[5]....
        /*0040*/ 	.word	0xffffffff


	//   ....[6]....
        /*0044*/ 	.word	0xffffffff


	//   ....[7]....
        /*0048*/ 	.word	0xffffffff


	//   ....[8]....
        /*004c*/ 	.word	0xffffffff


	//   ....[9]....
        /*0050*/ 	.word	0xffffffff


	//----- nvinfo : EIATTR_COOP_GROUP_INSTR_OFFSETS
	.align		4
.L_1731:
        /*0054*/ 	.byte	0x04, 0x28
        /*0056*/ 	.short	(.L_1733 - .L_1732)


	//   ....[0]....
.L_1732:
        /*0058*/ 	.word	0x000009b0


	//   ....[1]....
        /*005c*/ 	.word	0x000009c0


	//   ....[2]....
        /*0060*/ 	.word	0x000009f0


	//   ....[3]....
        /*0064*/ 	.word	0x00000a00


	//   ....[4]....
        /*0068*/ 	.word	0x00000a40


	//   ....[5]....
        /*006c*/ 	.word	0x00000a50


	//   ....[6]....
        /*0070*/ 	.word	0x00000a90


	//   ....[7]....
        /*0074*/ 	.word	0x00000aa0


	//   ....[8]....
        /*0078*/ 	.word	0x00000ae0


	//   ....[9]....
        /*007c*/ 	.word	0x00000af0


	//----- nvinfo : EIATTR_EXIT_INSTR_OFFSETS
	.align		4
.L_1733:
        /*0080*/ 	.byte	0x04, 0x1c
        /*0082*/ 	.short	(.L_1735 - .L_1734)


	//   ....[0]....
.L_1734:
        /*0084*/ 	.word	0x00000060


	//   ....[1]....
        /*0088*/ 	.word	0x00002290


	//----- nvinfo : EIATTR_MAX_THREADS
	.align		4
.L_1735:
        /*008c*/ 	.byte	0x04, 0x05
        /*008e*/ 	.short	(.L_1737 - .L_1736)
.L_1736:
        /*0090*/ 	.word	0x000001a0
        /*0094*/ 	.word	0x00000001
        /*0098*/ 	.word	0x00000001


	//----- nvinfo : EIATTR_CRS_STACK_SIZE
	.align		4
.L_1737:
        /*009c*/ 	.byte	0x04, 0x1e
        /*009e*/ 	.short	(.L_1739 - .L_1738)
.L_1738:
        /*00a0*/ 	.word	0x00000000


	//----- nvinfo : EIATTR_CBANK_PARAM_SIZE
	.align		4
.L_1739:
        /*00a4*/ 	.byte	0x03, 0x19
        /*00a6*/ 	.short	0x00a0


	//----- nvinfo : EIATTR_PARAM_CBANK
	.align		4
        /*00a8*/ 	.byte	0x04, 0x0a
        /*00aa*/ 	.short	(.L_1741 - .L_1740)
	.align		4
.L_1740:
        /*00ac*/ 	.word	index@(.nv.constant0._Z35group_norm_nhwc_fwd_one_pass_kernelI11Fp32IOBf16WLi128ELi26ELi416EEv26Group_norm_nhwc_fwd_params)
        /*00b0*/ 	.short	0x0210
        /*00b2*/ 	.short	0x00a0


	//----- nvinfo : EIATTR_SW_WAR
	.align		4
.L_1741:
        /*00b4*/ 	.byte	0x04, 0x36
        /*00b6*/ 	.short	(.L_1743 - .L_1742)
.L_1742:
        /*00b8*/ 	.word	0x00000008
.L_1743:


//--------------------- .nv.info._Z35group_norm_nhwc_fwd_one_pass_kernelI11Fp32IOBf16WLi256ELi26ELi416EEv26Group_norm_nhwc_fwd_params --------------------------
	.section	.nv.info._Z35group_norm_nhwc_fwd_one_pass_kernelI11Fp32IOBf16WLi256ELi26ELi416EEv26Group_norm_nhwc_fwd_params,"",@"SHT_CUDA_INFO"
	.sectionflags	@""
	.align	4


	//----- nvinfo : EIATTR_CUDA_API_VERSION
	.align		4
        /*0000*/ 	.byte	0x04, 0x37
        /*0002*/ 	.short	(.L_1745 - .L_1744)
.L_1744:
        /*0004*/ 	.word	0x00000082


	//----- nvinfo : EIATTR_KPARAM_INFO
	.align		4
.L_1745:
        /*0008*/ 	.byte	0x04, 0x17
        /*000a*/ 	.short	(.L_1747 - .L_1746)
.L_1746:
        /*000c*/ 	.word	0x00000000
        /*0010*/ 	.short	0x0000
        /*0012*/ 	.short	0x0000
        /*0014*/ 	.byte	0x00, 0xf0, 0x81, 0x02


	//----- nvinfo : EIATTR_SPARSE_MMA_MASK
	.align		4
.L_1747:
        /*0018*/ 	.byte	0x03, 0x50
        /*001a*/ 	.short	0x0000


	//----- nvinfo : EIATTR_MAXREG_COUNT
	.align		4
        /*001c*/ 	.byte	0x03, 0x1b
        /*001e*/ 	.short	0x0080


	//----- nvinfo : EIATTR_NUM_BARRIERS
	.align		4
        /*0020*/ 	.byte	0x02, 0x4c
        /*0022*/ 	.byte	0x01
	.zero		1


	//----- nvinfo : EIATTR_MERCURY_ISA_VERSION
	.align		4
        /*0024*/ 	.byte	0x03, 0x5f
        /*0026*/ 	.short	0x0101


	//----- nvinfo : EIATTR_COOP_GROUP_MASK_REGIDS
	.align		4
        /*0028*/ 	.byte	0x04, 0x29
        /*002a*/ 	.short	(.L_1749 - .L_1748)


	//   ....[0]....
.L_1748:
        /*002c*/ 	.word	0xffffffff


	//   ....[1]....
        /*0030*/ 	.word	0xffffffff


	//   ....[2]....
        /*0034*/ 	.word	0xffffffff


	//   ....[3]....
        /*0038*/ 	.word	0xffffffff


	//   ....[4]....
        /*003c*/ 	.word	0xffffffff


	//   ....[5]....
        /*0040*/ 	.word	0xffffffff


	//   ....[6]....
        /*0044*/ 	.word	0xffffffff


	//   ....[7]....
        /*0048*/ 	.word	0xffffffff


	//   ....[8]....
        /*004c*/ 	.word	0xffffffff


	//   ....[9]....
        /*0050*/ 	.word	0xffffffff


	//----- nvinfo : EIATTR_COOP_GROUP_INSTR_OFFSETS
	.align		4
.L_1749:
        /*0054*/ 	.byte	0x04, 0x28
        /*0056*/ 	.short	(.L_1751 - .L_1750)


	//   ....[0]....
.L_1750:
        /*0058*/ 	.word	0x00000ef0


	//   ....[1]....
        /*005c*/ 	.word	0x00000f00


	//   ....[2]....
        /*0060*/ 	.word	0x00000f40


	//   ....[3]....
        /*0064*/ 	.word	0x00000f50


	//   ....[4]....
        /*0068*/ 	.word	0x00000f90


	//   ....[5]....
        /*006c*/ 	.word	0x00000fa0


	//   ....[6]....
        /*0070*/ 	.word	0x00000fe0


	//   ....[7]....
        /*0074*/ 	.word	0x00000ff0


	//   ....[8]....
        /*0078*/ 	.word	0x00001040


	//   ....[9]....
        /*007c*/ 	.word	0x00001050


	//----- nvinfo : EIATTR_EXIT_INSTR_OFFSETS
	.align		4
.L_1751:
        /*0080*/ 	.byte	0x04, 0x1c
        /*0082*/ 	.short	(.L_1753 - .L_1752)


	//   ....[0]....
.L_1752:
        /*0084*/ 	.word	0x00000060


	//   ....[1]....
        /*0088*/ 	.word	0x00003140


	//----- nvinfo : EIATTR_MAX_THREADS
	.align		4
.L_1753:
        /*008c*/ 	.byte	0x04, 0x05
        /*008e*/ 	.short	(.L_1755 - .L_1754)
.L_1754:
        /*0090*/ 	.word	0x000001a0
        /*0094*/ 	.word	0x00000001
        /*0098*/ 	.word	0x00000001


	//----- nvinfo : EIATTR_CRS_STACK_SIZE
	.align		4
.L_1755:
        /*009c*/ 	.byte	0x04, 0x1e
        /*009e*/ 	.short	(.L_1757 - .L_1756)
.L_1756:
        /*00a0*/ 	.word	0x00000000


	//----- nvinfo : EIATTR_CBANK_PARAM_SIZE
	.align		4
.L_1757:
        /*00a4*/ 	.byte	0x03, 0x19
        /*00a6*/ 	.short	0x00a0


	//----- nvinfo : EIATTR_PARAM_CBANK
	.align		4
        /*00a8*/ 	.byte	0x04, 0x0a
        /*00aa*/ 	.short	(.L_1759 - .L_1758)
	.align		4
.L_1758:
        /*00ac*/ 	.word	index@(.nv.constant0._Z35group_norm_nhwc_fwd_one_pass_kernelI11Fp32IOBf16WLi256ELi26ELi416EEv26Group_norm_nhwc_fwd_params)
        /*00b0*/ 	.short	0x0210
        /*00b2*/ 	.short	0x00a0


	//----- nvinfo : EIATTR_SW_WAR
	.align		4
.L_1759:
        /*00b4*/ 	.byte	0x04, 0x36
        /*00b6*/ 	.short	(.L_1761 - .L_1760)
.L_1760:
        /*00b8*/ 	.word	0x00000008
.L_1761:


//--------------------- .nv.info._Z35group_norm_nhwc_fwd_one_pass_kernelI11Fp32IOBf16WLi512ELi26ELi416EEv26Group_norm_nhwc_fwd_params --------------------------
	.section	.nv.info._Z35group_norm_nhwc_fwd_one_pass_kernelI11Fp32IOBf16WLi512ELi26ELi416EEv26Group_norm_nhwc_fwd_params,"",@"SHT_CUDA_INFO"
	.sectionflags	@""
	.align	4


	//----- nvinfo : EIATTR_CUDA_API_VERSION
	.align		4
        /*0000*/ 	.byte	0x04, 0x37
        /*0002*/ 	.short	(.L_1763 - .L_1762)
.L_1762:
        /*0004*/ 	.word	0x00000082


	//----- nvinfo : EIATTR_KPARAM_INFO
	.align		4
.L_1763:
        /*0008*/ 	.byte	0x04, 0x17
        /*000a*/ 	.short	(.L_1765 - .L_1764)
.L_1764:
        /*000c*/ 	.word	0x00000000
        /*0010*/ 	.short	0x0000
        /*0012*/ 	.short	0x0000
        /*0014*/ 	.byte	0x00, 0xf0, 0x81, 0x02


	//----- nvinfo : EIATTR_SPARSE_MMA_MASK
	.align		4
.L_1765:
        /*0018*/ 	.byte	0x03, 0x50
        /*001a*/ 	.short	0x0000


	//----- nvinfo : EIATTR_MAXREG_COUNT
	.align		4
        /*001c*/ 	.byte	0x03, 0x1b
        /*001e*/ 	.short	0x0080


	//----- nvinfo : EIATTR_NUM_BARRIERS
	.align		4
        /*0020*/ 	.byte	0x02, 0x4c
        /*0022*/ 	.byte	0x01
	.zero		1


	//----- nvinfo : EIATTR_MERCURY_ISA_VERSION
	.align		4
        /*0024*/ 	.byte	0x03, 0x5f
        /*0026*/ 	.short	0x0101


	//----- nvinfo : EIATTR_COOP_GROUP_MASK_REGIDS
	.align		4
        /*0028*/ 	.byte	0x04, 0x29
        /*002a*/ 	.short	(.L_1767 - .L_1766)


	//   ....[0]....
.L_1766:
        /*002c*/ 	.word	0xffffffff


	//   ....[1]....
        /*0030*/ 	.word	0xffffffff


	//   ....[2]....
        /*0034*/ 	.word	0xffffffff


	//   ....[3]....
        /*0038*/ 	.word	0xffffffff


	//   ....[4]....
        /*003c*/ 	.word	0xffffffff


	//   ....[5]....
        /*0040*/ 	.word	0xffffffff


	//   ....[6]....
        /*0044*/ 	.word	0xffffffff


	//   ....[7]....
        /*0048*/ 	.word	0xffffffff


	//   ....[8]....
        /*004c*/ 	.word	0xffffffff


	//   ....[9]....
        /*0050*/ 	.word	0xffffffff


	//----- nvinfo : EIATTR_COOP_GROUP_INSTR_OFFSETS
	.align		4
.L_1767:
        /*0054*/ 	.byte	0x04, 0x28
        /*0056*/ 	.short	(.L_1769 - .L_1768)


	//   ....[0]....
.L_1768:
        /*0058*/ 	.word	0x00001bb0


	//   ....[1]....
        /*005c*/ 	.word	0x00001bc0


	//   ....[2]....
        /*0060*/ 	.word	0x00001bf0


	//   ....[3]....
        /*0064*/ 	.word	0x00001c00


	//   ....[4]....
        /*0068*/ 	.word	0x00001c40


	//   ....[5]....
        /*006c*/ 	.word	0x00001c50


	//   ....[6]....
        /*0070*/ 	.word	0x00001c90


	//   ....[7]....
        /*0074*/ 	.word	0x00001ca0


	//   ....[8]....
        /*0078*/ 	.word	0x00001ce0


	//   ....[9]....
        /*007c*/ 	.word	0x00001cf0


	//----- nvinfo : EIATTR_EXIT_INSTR_OFFSETS
	.align		4
.L_1769:
        /*0080*/ 	.byte	0x04, 0x1c
        /*0082*/ 	.short	(.L_1771 - .L_1770)


	//   ....[0]....
.L_1770:
        /*0084*/ 	.word	0x00000060


	//   ....[1]....
        /*0088*/ 	.word	0x00004d80


	//----- nvinfo : EIATTR_MAX_THREADS
	.align		4
.L_1771:
        /*008c*/ 	.byte	0x04, 0x05
        /*008e*/ 	.short	(.L_1773 - .L_1772)
.L_1772:
        /*0090*/ 	.word	0x000001a0
        /*0094*/ 	.word	0x00000001
        /*0098*/ 	.word	0x00000001


	//----- nvinfo : EIATTR_CRS_STACK_SIZE
	.align		4
.L_1773:
        /*009c*/ 	.byte	0x04, 0x1e
        /*009e*/ 	.short	(.L_1775 - .L_1774)
.L_1774:
        /*00a0*/ 	.word	0x00000000


	//----- nvinfo : EIATTR_CBANK_PARAM_SIZE
	.align		4
.L_1775:
        /*00a4*/ 	.byte	0x03, 0x19
        /*00a6*/ 	.short	0x00a0


	//----- nvinfo : EIATTR_PARAM_CBANK
	.align		4
        /*00a8*/ 	.byte	0x04, 0x0a
        /*00aa*/ 	.short	(.L_1777 - .L_1776)
	.align		4
.L_1776:
        /*00ac*/ 	.word	index@(.nv.constant0._Z35group_norm_nhwc_fwd_one_pass_kernelI11Fp32IOBf16WLi512ELi26ELi416EEv26Group_norm_nhwc_fwd_params)
        /*00b0*/ 	.short	0x0210
        /*00b2*/ 	.short	0x00a0


	//----- nvinfo : EIATTR_SW_WAR
	.align		4
.L_1777:
        /*00b4*/ 	.byte	0x04, 0x36
        /*00b6*/ 	.short	(.L_1779 - .L_1778)
.L_1778:
        /*00b8*/ 	.word	0x00000008
.L_1779:


//--------------------- .nv.info._Z35group_norm_nhwc_fwd_one_pass_kernelI11Fp32IOFp16WLi64ELi26ELi416EEv26Group_norm_nhwc_fwd_params --------------------------
	.section	.nv.info._Z35group_norm_nhwc_fwd_one_pass_kernelI11Fp32IOFp16WLi64ELi26ELi416EEv26Group_norm_nhwc_fwd_params,"",@"SHT_CUDA_INFO"
	.sectionflags	@""
	.align	4


	//----- nvinfo : EIATTR_CUDA_API_VERSION
	.align		4
        /*0000*/ 	.byte	0x04, 0x37
        /*0002*/ 	.short	(.L_1781 - .L_1780)
.L_1780:
        /*0004*/ 	.word	0x00000082


	//----- nvinfo : EIATTR_KPARAM_INFO
	.align		4
.L_1781:
        /*0008*/ 	.byte	0x04, 0x17
        /*000a*/ 	.short	(.L_1783 - .L_1782)
.L_1782:
        /*000c*/ 	.word	0x00000000
        /*0010*/ 	.short	0x0000
        /*0012*/ 	.short	0x0000
        /*0014*/ 	.byte	0x00, 0xf0, 0x81, 0x02


	//----- nvinfo : EIATTR_SPARSE_MMA_MASK
	.align		4
.L_1783:
        /*0018*/ 	.byte	0x03, 0x50
        /*001a*/ 	.short	0x0000


	//----- nvinfo : EIATTR_MAXREG_COUNT
	.align		4
        /*001c*/ 	.byte	0x03, 0x1b
        /*001e*/ 	.short	0x0080


	//----- nvinfo : EIATTR_NUM_BARRIERS
	.align		4
        /*0020*/ 	.byte	0x02, 0x4c
        /*0022*/ 	.byte	0x01
	.zero		1


	//----- nvinfo : EIATTR_MERCURY_ISA_VERSION
	.align		4
        /*0024*/ 	.byte	0x03, 0x5f
        /*0026*/ 	.short	0x0101


	//----- nvinfo : EIATTR_COOP_GROUP_MASK_REGIDS
	.align		4
        /*0028*/ 	.byte	0x04, 0x29
        /*002a*/ 	.short	(.L_1785 - .L_1784)


	//   ....[0]....
.L_1784:
        /*002c*/ 	.word	0xffffffff


	//   ....[1]....
        /*0030*/ 	.word	0xffffffff


	//   ....[2]....
        /*0034*/ 	.word	0xffffffff


	//   ....[3]....
        /*0038*/ 	.word	0xffffffff


	//   ....[4]....
        /*003c*/ 	.word	0xffffffff


	//   ....[5]....
        /*0040*/ 	.word	0xffffffff


	//   ....[6]....
        /*0044*/ 	.word	0xffffffff


	//   ....[7]....
        /*0048*/ 	.word	0xffffffff


	//   ....[8]....
        /*004c*/ 	.word	0xffffffff


	//   ....[9]....
        /*0050*/ 	.word	0xffffffff


	//----- nvinfo : EIATTR_COOP_GROUP_INSTR_OFFSETS
	.align		4
.L_1785:
        /*0054*/ 	.byte	0x04, 0x28
        /*0056*/ 	.short	(.L_1787 - .L_1786)


	//   ....[0]....
.L_1786:
        /*0058*/ 	.word	0x00000730


	//   ....[1]....
        /*005c*/ 	.word	0x00000740


	//   ....[2]....
        /*0060*/ 	.word	0x00000770


	//   ....[3]....
        /*0064*/ 	.word	0x00000790


	//   ....[4]....
        /*0068*/ 	.word	0x000007c0


	//   ....[5]....
        /*006c*/ 	.word	0x000007e0


	//   ....[6]....
        /*0070*/ 	.word	0x00000810


	//   ....[7]....
        /*0074*/ 	.word	0x00000830


	//   ....[8]....
        /*0078*/ 	.word	0x00000860


	//   ....[9]....
        /*007c*/ 	.word	0x00000880


	//----- nvinfo : EIATTR_EXIT_INSTR_OFFSETS
	.align		4
.L_1787:
        /*0080*/ 	.byte	0x04, 0x1c
        /*0082*/ 	.short	(.L_1789 - .L_1788)


	//   ....[0]....
.L_1788:
        /*0084*/ 	.word	0x00000060


	//   ....[1]....
        /*0088*/ 	.word	0x00001c40


	//----- nvinfo : EIATTR_MAX_THREADS
	.align		4
.L_1789:
        /*008c*/ 	.byte	0x04, 0x05
        /*008e*/ 	.short	(.L_1791 - .L_1790)
.L_1790:
        /*0090*/ 	.word	0x000001a0
        /*0094*/ 	.word	0x00000001
        /*0098*/ 	.word	0x00000001


	//----- nvinfo : EIATTR_CRS_STACK_SIZE
	.align		4
.L_1791:
        /*009c*/ 	.byte	0x04, 0x1e
        /*009e*/ 	.short	(.L_1793 - .L_1792)
.L_1792:
        /*00a0*/ 	.word	0x00000000


	//----- nvinfo : EIATTR_CBANK_PARAM_SIZE
	.align		4
.L_1793:
        /*00a4*/ 	.byte	0x03, 0x19
        /*00a6*/ 	.short	0x00a0


	//----- nvinfo : EIATTR_PARAM_CBANK
	.align		4
        /*00a8*/ 	.byte	0x04, 0x0a
        /*00aa*/ 	.short	(.L_1795 - .L_1794)
	.align		4
.L_1794:
        /*00ac*/ 	.word	index@(.nv.constant0._Z35group_norm_nhwc_fwd_one_pass_kernelI11Fp32IOFp16WLi64ELi26ELi416EEv26Group_norm_nhwc_fwd_params)
        /*00b0*/ 	.short	0x0210
        /*00b2*/ 	.short	0x00a0


	//----- nvinfo : EIATTR_SW_WAR
	.align		4
.L_1795:
        /*00b4*/ 	.byte	0x04, 0x36
        /*00b6*/ 	.short	(.L_1797 - .L_1796)
.L_1796:
        /*00b8*/ 	.word	0x00000008
.L_1797:


//--------------------- .nv.info._Z35group_norm_nhwc_fwd_one_pass_kernelI11Fp32IOFp16WLi128ELi26ELi416EEv26Group_norm_nhwc_fwd_params --------------------------
	.section	.nv.info._Z35group_norm_nhwc_fwd_one_pass_kernelI11Fp32IOFp16WLi128ELi26ELi416EEv26Group_norm_nhwc_fwd_params,"",@"SHT_CUDA_INFO"
	.sectionflags	@""
	.align	4


	//----- nvinfo : EIATTR_CUDA_API_VERSION
	.align		4
        /*0000*/ 	.byte	0x04, 0x37
        /*0002*/ 	.short	(.L_1799 - .L_1798)
.L_1798:
        /*0004*/ 	.word	0x00000082


	//----- nvinfo : EIATTR_KPARAM_INFO
	.align		4
.L_1799:
        /*0008*/ 	.byte	0x04, 0x17
        /*000a*/ 	.short	(.L_1801 - .L_1800)
.L_1800:
        /*000c*/ 	.word	0x00000000
        /*0010*/ 	.short	0x0000
        /*0012*/ 	.short	0x0000
        /*0014*/ 	.byte	0x00, 0xf0, 0x81, 0x02


	//----- nvinfo : EIATTR_SPARSE_MMA_MASK
	.align		4
.L_1801:
        /*0018*/ 	.byte	0x03, 0x50
        /*001a*/ 	.short	0x0000


	//----- nvinfo : EIATTR_MAXREG_COUNT
	.align		4
        /*001c*/ 	.byte	0x03, 0x1b
        /*001e*/ 	.short	0x0080


	//----- nvinfo : EIATTR_NUM_BARRIERS
	.align		4
        /*0020*/ 	.byte	0x02, 0x4c
        /*0022*/ 	.byte	0x01
	.zero		1


	//----- nvinfo : EIATTR_MERCURY_ISA_VERSION
	.align		4
        /*0024*/ 	.byte	0x03, 0x5f
        /*0026*/ 	.short	0x0101


	//----- nvinfo : EIATTR_COOP_GROUP_MASK_REGIDS
	.align		4
        /*0028*/ 	.byte	0x04, 0x29
        /*002a*/ 	.short	(.L_1803 - .L_1802)


	//   ....[0]....
.L_1802:
        /*002c*/ 	.word	0xffffffff


	//   ....[1]....
        /*0030*/ 	.word	0xffffffff


	//   ....[2]....
        /*0034*/ 	.word	0xffffffff


	//   ....[3]....
        /*0038*/ 	.word	0xffffffff


	//   ....[4]....
        /*003c*/ 	.word	0xffffffff


	//   ....[5]....
        /*0040*/ 	.word	0xffffffff


	//   ....[6]....
        /*0044*/ 	.word	0xffffffff


	//   ....[7]....
        /*0048*/ 	.word	0xffffffff


	//   ....[8]....
        /*004c*/ 	.word	0xffffffff


	//   ....[9]....
        /*0050*/ 	.word	0xffffffff


	//----- nvinfo : EIATTR_COOP_GROUP_INSTR_OFFSETS
	.align		4
.L_1803:
        /*0054*/ 	.byte	0x04, 0x28
        /*0056*/ 	.short	(.L_1805 - .L_1804)


	//   ....[0]....
.L_1804:
        /*0058*/ 	.word	0x000009b0


	//   ....[1]....
        /*005c*/ 	.word	0x000009c0


	//   ....[2]....
        /*0060*/ 	.word	0x000009f0


	//   ....[3]....
        /*0064*/ 	.word	0x00000a00


	//   ....[4]....
        /*0068*/ 	.word	0x00000a40


	//   ....[5]....
        /*006c*/ 	.word	0x00000a50


	//   ....[6]....
        /*0070*/ 	.word	0x00000a90


	//   ....[7]....
        /*0074*/ 	.word	0x00000aa0


	//   ....[8]....
        /*0078*/ 	.word	0x00000ae0


	//   ....[9]....
        /*007c*/ 	.word	0x00000af0


	//----- nvinfo : EIATTR_EXIT_INSTR_OFFSETS
	.align		4
.L_1805:
        /*0080*/ 	.byte	0x04, 0x1c
        /*0082*/ 	.short	(.L_1807 - .L_1806)


	//   ....[0]....
.L_1806:
        /*0084*/ 	.word	0x00000060


	//   ....[1]....
        /*0088*/ 	.word	0x00002290


	//----- nvinfo : EIATTR_MAX_THREADS
	.align		4
.L_1807:
        /*008c*/ 	.byte	0x04, 0x05
        /*008e*/ 	.short	(.L_1809 - .L_1808)
.L_1808:
        /*0090*/ 	.word	0x000001a0
        /*0094*/ 	.word	0x00000001
        /*0098*/ 	.word	0x00000001


	//----- nvinfo : EIATTR_CRS_STACK_SIZE
	.align		4
.L_1809:
        /*009c*/ 	.byte	0x04, 0x1e
        /*009e*/ 	.short	(.L_1811 - .L_1810)
.L_1810:
        /*00a0*/ 	.word	0x00000000


	//----- nvinfo : EIATTR_CBANK_PARAM_SIZE
	.align		4
.L_1811:
        /*00a4*/ 	.byte	0x03, 0x19
        /*00a6*/ 	.short	0x00a0


	//----- nvinfo : EIATTR_PARAM_CBANK
	.align		4
        /*00a8*/ 	.byte	0x04, 0x0a
        /*00aa*/ 	.short	(.L_1813 - .L_1812)
	.align		4
.L_1812:
        /*00ac*/ 	.word	index@(.nv.constant0._Z35group_norm_nhwc_fwd_one_pass_kernelI11Fp32IOFp16WLi128ELi26ELi416EEv26Group_norm_nhwc_fwd_params)
        /*00b0*/ 	.short	0x0210
        /*00b2*/ 	.short	0x00a0


	//----- nvinfo : EIATTR_SW_WAR
	.align		4
.L_1813:
        /*00b4*/ 	.byte	0x04, 0x36
        /*00b6*/ 	.short	(.L_1815 - .L_1814)
.L_1814:
        /*00b8*/ 	.word	0x00000008
.L_1815:


//--------------------- .nv.info._Z35group_norm_nhwc_fwd_one_pass_kernelI11Fp32IOFp16WLi256ELi26ELi416EEv26Group_norm_nhwc_fwd_params --------------------------
	.section	.nv.info._Z35group_norm_nhwc_fwd_one_pass_kernelI11Fp32IOFp16WLi256ELi26ELi416EEv26Group_norm_nhwc_fwd_params,"",@"SHT_CUDA_INFO"
	.sectionflags	@""
	.align	4


	//----- nvinfo : EIATTR_CUDA_API_VERSION
	.align		4
        /*0000*/ 	.byte	0x04, 0x37
        /*0002*/ 	.short	(.L_1817 - .L_1816)
.L_1816:
        /*0004*/ 	.word	0x00000082


	//----- nvinfo : EIATTR_KPARAM_INFO
	.align		4
.L_1817:
        /*0008*/ 	.byte	0x04, 0x17
        /*000a*/ 	.short	(.L_1819 - .L_1818)
.L_1818:
        /*000c*/ 	.word	0x00000000
        /*0010*/ 	.short	0x0000
        /*0012*/ 	.short	0x0000
        /*0014*/ 	.byte	0x00, 0xf0, 0x81, 0x02


	//----- nvinfo : EIATTR_SPARSE_MMA_MASK
	.align		4
.L_1819:
        /*0018*/ 	.byte	0x03, 0x50
        /*001a*/ 	.short	0x0000


	//----- nvinfo : EIATTR_MAXREG_COUNT
	.align		4
        /*001c*/ 	.byte	0x03, 0x1b
        /*001e*/ 	.short	0x0080


	//----- nvinfo : EIATTR_NUM_BARRIERS
	.align		4
        /*0020*/ 	.byte	0x02, 0x4c
        /*0022*/ 	.byte	0x01
	.zero		1


	//----- nvinfo : EIATTR_MERCURY_ISA_VERSION
	.align		4
        /*0024*/ 	.byte	0x03, 0x5f
        /*0026*/ 	.short	0x0101


	//----- nvinfo : EIATTR_COOP_GROUP_MASK_REGIDS
	.align		4
        /*0028*/ 	.byte	0x04, 0x29
        /*002a*/ 	.short	(.L_1821 - .L_1820)


	//   ....[0]....
.L_1820:
        /*002c*/ 	.word	0xffffffff


	//   ....[1]....
        /*0030*/ 	.word	0xffffffff


	//   ....[2]....
        /*0034*/ 	.word	0xffffffff


	//   ....[3]....
        /*0038*/ 	.word	0xffffffff


	//   ....[4]....
        /*003c*/ 	.word	0xffffffff


	//   ....[5]....
        /*0040*/ 	.word	0xffffffff


	//   ....[6]....
        /*0044*/ 	.word	0xffffffff


	//   ....[7]....
        /*0048*/ 	.word	0xffffffff


	//   ....[8]....
        /*004c*/ 	.word	0xffffffff


	//   ....[9]....
        /*0050*/ 	.word	0xffffffff


	//----- nvinfo : EIATTR_COOP_GROUP_INSTR_OFFSETS
	.align		4
.L_1821:
        /*0054*/ 	.byte	0x04, 0x28
        /*0056*/ 	.short	(.L_1823 - .L_1822)


	//   ....[0]....
.L_1822:
        /*0058*/ 	.word	0x00000ef0


	//   ....[1]....
        /*005c*/ 	.word	0x00000f00


	//   ....[2]....
        /*0060*/ 	.word	0x00000f40


	//   ....[3]....
        /*0064*/ 	.word	0x00000f50


	//   ....[4]....
        /*0068*/ 	.word	0x00000f90


	//   ....[5]....
        /*006c*/ 	.word	0x00000fa0


	//   ....[6]....
        /*0070*/ 	.word	0x00000fe0


	//   ....[7]....
        /*0074*/ 	.word	0x00000ff0


	//   ....[8]....
        /*0078*/ 	.word	0x00001040


	//   ....[9]....
        /*007c*/ 	.word	0x00001050


	//----- nvinfo : EIATTR_EXIT_INSTR_OFFSETS
	.align		4
.L_1823:
        /*0080*/ 	.byte	0x04, 0x1c
        /*0082*/ 	.short	(.L_1825 - .L_1824)


	//   ....[0]....
.L_1824:
        /*0084*/ 	.word	0x00000060


	//   ....[1]....
        /*0088*/ 	.word	0x00003140


	//----- nvinfo : EIATTR_MAX_THREADS
	.align		4
.L_1825:
        /*008c*/ 	.byte	0x04, 0x05
        /*008e*/ 	.short	(.L_1827 - .L_1826)
.L_1826:
        /*0090*/ 	.word	0x000001a0
        /*0094*/ 	.word	0x00000001
        /*0098*/ 	.word	0x00000001


	//----- nvinfo : EIATTR_CRS_STACK_SIZE
	.align		4
.L_1827:
        /*009c*/ 	.byte	0x04, 0x1e
        /*009e*/ 	.short	(.L_1829 - .L_1828)
.L_1828:
        /*00a0*/ 	.word	0x00000000


	//----- nvinfo : EIATTR_CBANK_PARAM_SIZE
	.align		4
.L_1829:
        /*00a4*/ 	.byte	0x03, 0x19
        /*00a6*/ 	.short	0x00a0


	//----- nvinfo : EIATTR_PARAM_CBANK
	.align		4
        /*00a8*/ 	.byte	0x04, 0x0a
        /*00aa*/ 	.short	(.L_1831 - .L_1830)
	.align		4
.L_1830:
        /*00ac*/ 	.word	index@(.nv.constant0._Z35group_norm_nhwc_fwd_one_pass_kernelI11Fp32IOFp16WLi256ELi26ELi416EEv26Group_norm_nhwc_fwd_params)
        /*00b0*/ 	.short	0x0210
        /*00b2*/ 	.short	0x00a0


	//----- nvinfo : EIATTR_SW_WAR
	.align		4
.L_1831:
        /*00b4*/ 	.byte	0x04, 0x36
        /*00b6*/ 	.short	(.L_1833 - .L_1832)
.L_1832:
        /*00b8*/ 	.word	0x00000008
.L_1833:


//--------------------- .nv.info._Z35group_norm_nhwc_fwd_one_pass_kernelI11Fp32IOFp16WLi512ELi26ELi416EEv26Group_norm_nhwc_fwd_params --------------------------
	.section	.nv.info._Z35group_norm_nhwc_fwd_one_pass_kernelI11Fp32IOFp16WLi512ELi26ELi416EEv26Group_norm_nhwc_fwd_params,"",@"SHT_CUDA_INFO"
	.sectionflags	@""
	.align	4


	//----- nvinfo : EIATTR_CUDA_API_VERSION
	.align		4
        /*0000*/ 	.byte	0x04, 0x37
        /*0002*/ 	.short	(.L_1835 - .L_1834)
.L_1834:
        /*0004*/ 	.word	0x00000082


	//----- nvinfo : EIATTR_KPARAM_INFO
	.align		4
.L_1835:
        /*0008*/ 	.byte	0x04, 0x17
        /*000a*/ 	.short	(.L_1837 - .L_1836)
.L_1836:
        /*000c*/ 	.word	0x00000000
        /*0010*/ 	.short	0x0000
        /*0012*/ 	.short	0x0000
        /*0014*/ 	.byte	0x00, 0xf0, 0x81, 0x02


	//----- nvinfo : EIATTR_SPARSE_MMA_MASK
	.align		4
.L_1837:
        /*0018*/ 	.byte	0x03, 0x50
        /*001a*/ 	.short	0x0000


	//----- nvinfo : EIATTR_MAXREG_COUNT
	.align		4
        /*001c*/ 	.byte	0x03, 0x1b
        /*001e*/ 	.short	0x0080


	//----- nvinfo : EIATTR_NUM_BARRIERS
	.align		4
        /*0020*/ 	.byte	0x02, 0x4c
        /*0022*/ 	.byte	0x01
	.zero		1


	//----- nvinfo : EIATTR_MERCURY_ISA_VERSION
	.align		4
        /*0024*/ 	.byte	0x03, 0x5f
        /*0026*/ 	.short	0x0101


	//----- nvinfo : EIATTR_COOP_GROUP_MASK_REGIDS
	.align		4
        /*0028*/ 	.byte	0x04, 0x29
        /*002a*/ 	.short	(.L_1839 - .L_1838)


	//   ....[0]....
.L_1838:
        /*002c*/ 	.word	0xffffffff


	//   ....[1]....
        /*0030*/ 	.word	0xffffffff


	//   ....[2]....
        /*0034*/ 	.word	0xffffffff


	//   ....[3]....
        /*0038*/ 	.word	0xffffffff


	//   ....[4]....
        /*003c*/ 	.word	0xffffffff


	//   ....[5]....
        /*0040*/ 	.word	0xffffffff


	//   ....[6]....
        /*0044*/ 	.word	0xffffffff


	//   ....[7]....
        /*0048*/ 	.word	0xffffffff


	//   ....[8]....
        /*004c*/ 	.word	0xffffffff


	//   ....[9]....
        /*0050*/ 	.word	0xffffffff


	//----- nvinfo : EIATTR_COOP_GROUP_INSTR_OFFSETS
	.align		4
.L_1839:
        /*0054*/ 	.byte	0x04, 0x28
        /*0056*/ 	.short	(.L_1841 - .L_1840)


	//   ....[0]....
.L_1840:
        /*0058*/ 	.word	0x00001bb0


	//   ....[1]....
        /*005c*/ 	.word	0x00001bc0


	//   ....[2]....
        /*0060*/ 	.word	0x00001bf0


	//   ....[3]....
        /*0064*/ 	.word	0x00001c00


	//   ....[4]....
        /*0068*/ 	.word	0x00001c40


	//   ....[5]....
        /*006c*/ 	.word	0x00001c50


	//   ....[6]....
        /*0070*/ 	.word	0x00001c90


	//   ....[7]....
        /*0074*/ 	.word	0x00001ca0


	//   ....[8]....
        /*0078*/ 	.word	0x00001ce0


	//   ....[9]....
        /*007c*/ 	.word	0x00001cf0


	//----- nvinfo : EIATTR_EXIT_INSTR_OFFSETS
	.align		4
.L_1841:
        /*0080*/ 	.byte	0x04, 0x1c
        /*0082*/ 	.short	(.L_1843 - .L_1842)


	//   ....[0]....
.L_1842:
        /*0084*/ 	.word	0x00000060


	//   ....[1]....
        /*0088*/ 	.word	0x00004d80


	//----- nvinfo : EIATTR_MAX_THREADS
	.align		4
.L_1843:
        /*008c*/ 	.byte	0x04, 0x05
        /*008e*/ 	.short	(.L_1845 - .L_1844)
.L_1844:
        /*0090*/ 	.word	0x000001a0
        /*0094*/ 	.word	0x00000001
        /*0098*/ 	.word	0x00000001


	//----- nvinfo : EIATTR_CRS_STACK_SIZE
	.align		4
.L_1845:
        /*009c*/ 	.byte	0x04, 0x1e
        /*009e*/ 	.short	(.L_1847 - .L_1846)
.L_1846:
        /*00a0*/ 	.word	0x00000000


	//----- nvinfo : EIATTR_CBANK_PARAM_SIZE
	.align		4
.L_1847:
        /*00a4*/ 	.byte	0x03, 0x19
        /*00a6*/ 	.short	0x00a0


	//----- nvinfo : EIATTR_PARAM_CBANK
	.align		4
        /*00a8*/ 	.byte	0x04, 0x0a
        /*00aa*/ 	.short	(.L_1849 - .L_1848)
	.align		4
.L_1848:
        /*00ac*/ 	.word	index@(.nv.constant0._Z35group_norm_nhwc_fwd_one_pass_kernelI11Fp32IOFp16WLi512ELi26ELi416EEv26Group_norm_nhwc_fwd_params)
        /*00b0*/ 	.short	0x0210
        /*00b2*/ 	.short	0x00a0


	//----- nvinfo : EIATTR_SW_WAR
	.align		4
.L_1849:
        /*00b4*/ 	.byte	0x04, 0x36
        /*00b6*/ 	.short	(.L_1851 - .L_1850)
.L_1850:
        /*00b8*/ 	.word	0x00000008
.L_1851:


//--------------------- .nv.callgraph             --------------------------
	.section	.nv.callgraph,"",@"SHT_CUDA_CALLGRAPH"
	.align	4
	.sectionentsize	8
	.align		4
        /*0000*/ 	.word	0x00000000
	.align		4
        /*0004*/ 	.word	0xffffffff
	.align		4
        /*0008*/ 	.word	0x00000000
	.align		4
        /*000c*/ 	.word	0xfffffffe
	.align		4
        /*0010*/ 	.word	0x00000000
	.align		4
        /*0014*/ 	.word	0xfffffffd
	.align		4
        /*0018*/ 	.word	0x00000000
	.align		4
        /*001c*/ 	.word	0xfffffffc


//--------------------- .nv.constant4             --------------------------
	.section	.nv.constant4,"a",@progbits
	.align	8
	.align		8
.nv.constant4:
        /*0000*/ 	.dword	_ZN61_INTERNAL_a3f90e78_30_group_norm_nhwc_one_pass_26_cu_cc4e9e514cuda3std3__45__cpo5beginE
	.align		8
        /*0008*/ 	.dword	_ZN61_INTERNAL_a3f90e78_30_group_norm_nhwc_one_pass_26_cu_cc4e9e514cuda3std3__45__cpo3endE
	.align		8
        /*0010*/ 	.dword	_ZN61_INTERNAL_a3f90e78_30_group_norm_nhwc_one_pass_26_cu_cc4e9e514cuda3std3__45__cpo6cbeginE
	.align		8
        /*0018*/ 	.dword	_ZN61_INTERNAL_a3f90e78_30_group_norm_nhwc_one_pass_26_cu_cc4e9e514cuda3std3__45__cpo4cendE
	.align		8
        /*0020*/ 	.dword	_ZN61_INTERNAL_a3f90e78_30_group_norm_nhwc_one_pass_26_cu_cc4e9e514cuda3std3__45__cpo6rbeginE
	.align		8
        /*0028*/ 	.dword	_ZN61_INTERNAL_a3f90e78_30_group_norm_nhwc_one_pass_26_cu_cc4e9e514cuda3std3__45__cpo4rendE
	.align		8
        /*0030*/ 	.dword	_ZN61_INTERNAL_a3f90e78_30_group_norm_nhwc_one_pass_26_cu_cc4e9e514cuda3std3__45__cpo7crbeginE
	.align		8
        /*0038*/ 	.dword	_ZN61_INTERNAL_a3f90e78_30_group_norm_nhwc_one_pass_26_cu_cc4e9e514cuda3std3__45__cpo5crendE
	.align		8
        /*0040*/ 	.dword	_ZN61_INTERNAL_a3f90e78_30_group_norm_nhwc_one_pass_26_cu_cc4e9e514cuda3std3__463_GLOBAL__N__a3f90e78_30_group_norm_nhwc_one_pass_26_cu_cc4e9e516ignoreE
	.align		8
        /*0048*/ 	.dword	_ZN61_INTERNAL_a3f90e78_30_group_norm_nhwc_one_pass_26_cu_cc4e9e514cuda3std3__419piecewise_constructE
	.align		8
        /*0050*/ 	.dword	_ZN61_INTERNAL_a3f90e78_30_group_norm_nhwc_one_pass_26_cu_cc4e9e514cuda3std3__48in_placeE
	.align		8
        /*0058*/ 	.dword	_ZN61_INTERNAL_a3f90e78_30_group_norm_nhwc_one_pass_26_cu_cc4e9e514cuda3std3__420unreachable_sentinelE
	.align		8
        /*0060*/ 	.dword	_ZN61_INTERNAL_a3f90e78_30_group_norm_nhwc_one_pass_26_cu_cc4e9e514cuda3std3__47nulloptE
	.align		8
        /*0068*/ 	.dword	_ZN61_INTERNAL_a3f90e78_30_group_norm_nhwc_one_pass_26_cu_cc4e9e514cuda3std3__48unexpectE
	.align		8
        /*0070*/ 	.dword	_ZN61_INTERNAL_a3f90e78_30_group_norm_nhwc_one_pass_26_cu_cc4e9e514cuda3std6ranges3__45__cpo4swapE
	.align		8
        /*0078*/ 	.dword	_ZN61_INTERNAL_a3f90e78_30_group_norm_nhwc_one_pass_26_cu_cc4e9e514cuda3std6ranges3__45__cpo9iter_moveE
	.align		8
        /*0080*/ 	.dword	_ZN61_INTERNAL_a3f90e78_30_group_norm_nhwc_one_pass_26_cu_cc4e9e514cuda3std6ranges3__45__cpo5beginE
	.align		8
        /*0088*/ 	.dword	_ZN61_INTERNAL_a3f90e78_30_group_norm_nhwc_one_pass_26_cu_cc4e9e514cuda3std6ranges3__45__cpo3endE
	.align		8
        /*0090*/ 	.dword	_ZN61_INTERNAL_a3f90e78_30_group_norm_nhwc_one_pass_26_cu_cc4e9e514cuda3std6ranges3__45__cpo6cbeginE
	.align		8
        /*0098*/ 	.dword	_ZN61_INTERNAL_a3f90e78_30_group_norm_nhwc_one_pass_26_cu_cc4e9e514cuda3std6ranges3__45__cpo4cendE
	.align		8
        /*00a0*/ 	.dword	_ZN61_INTERNAL_a3f90e78_30_group_norm_nhwc_one_pass_26_cu_cc4e9e514cuda3std6ranges3__45__cpo7advanceE
	.align		8
        /*00a8*/ 	.dword	_ZN61_INTERNAL_a3f90e78_30_group_norm_nhwc_one_pass_26_cu_cc4e9e514cuda3std6ranges3__45__cpo9iter_swapE
	.align		8
        /*00b0*/ 	.dword	_ZN61_INTERNAL_a3f90e78_30_group_norm_nhwc_one_pass_26_cu_cc4e9e514cuda3std6ranges3__45__cpo4nextE
	.align		8
        /*00b8*/ 	.dword	_ZN61_INTERNAL_a3f90e78_30_group_norm_nhwc_one_pass_26_cu_cc4e9e514cuda3std6ranges3__45__cpo4prevE
	.align		8
        /*00c0*/ 	.dword	_ZN61_INTERNAL_a3f90e78_30_group_norm_nhwc_one_pass_26_cu_cc4e9e514cuda3std6ranges3__45__cpo4dataE
	.align		8
        /*00c8*/ 	.dword	_ZN61_INTERNAL_a3f90e78_30_group_norm_nhwc_one_pass_26_cu_cc4e9e514cuda3std6ranges3__45__cpo5cdataE
	.align		8
        /*00d0*/ 	.dword	_ZN61_INTERNAL_a3f90e78_30_group_norm_nhwc_one_pass_26_cu_cc4e9e514cuda3std6ranges3__45__cpo4sizeE
	.align		8
        /*00d8*/ 	.dword	_ZN61_INTERNAL_a3f90e78_30_group_norm_nhwc_one_pass_26_cu_cc4e9e514cuda3std6ranges3__45__cpo5ssizeE
	.align		8
        /*00e0*/ 	.dword	_ZN61_INTERNAL_a3f90e78_30_group_norm_nhwc_one_pass_26_cu_cc4e9e514cuda3std6ranges3__45__cpo8distanceE
	.align		8
        /*00e8*/ 	.dword	_ZN61_INTERNAL_a3f90e78_30_group_norm_nhwc_one_pass_26_cu_cc4e9e516thrust23THRUST_300001_SM_900_NS6system6detail10sequential3seqE
	.align		8
        /*00f0*/ 	.dword	_ZN61_INTERNAL_a3f90e78_30_group_norm_nhwc_one_pass_26_cu_cc4e9e516thrust23THRUST_300001_SM_900_NS12placeholders2_1E
	.align		8
        /*00f8*/ 	.dword	_ZN61_INTERNAL_a3f90e78_30_group_norm_nhwc_one_pass_26_cu_cc4e9e516thrust23THRUST_300001_SM_900_NS12placeholders2_2E
	.align		8
        /*0100*/ 	.dword	_ZN61_INTERNAL_a3f90e78_30_group_norm_nhwc_one_pass_26_cu_cc4e9e516thrust23THRUST_300001_SM_900_NS12placeholders2_3E
	.align		8
        /*0108*/ 	.dword	_ZN61_INTERNAL_a3f90e78_30_group_norm_nhwc_one_pass_26_cu_cc4e9e516thrust23THRUST_300001_SM_900_NS12placeholders2_4E
	.align		8
        /*0110*/ 	.dword	_ZN61_INTERNAL_a3f90e78_30_group_norm_nhwc_one_pass_26_cu_cc4e9e516thrust23THRUST_300001_SM_900_NS12placeholders2_5E
	.align		8
        /*0118*/ 	.dword	_ZN61_INTERNAL_a3f90e78_30_group_norm_nhwc_one_pass_26_cu_cc4e9e516thrust23THRUST_300001_SM_900_NS12placeholders2_6E
	.align		8
        /*0120*/ 	.dword	_ZN61_INTERNAL_a3f90e78_30_group_norm_nhwc_one_pass_26_cu_cc4e9e516thrust23THRUST_300001_SM_900_NS12placeholders2_7E
	.align		8
        /*0128*/ 	.dword	_ZN61_INTERNAL_a3f90e78_30_group_norm_nhwc_one_pass_26_cu_cc4e9e516thrust23THRUST_300001_SM_900_NS12placeholders2_8E
	.align		8
        /*0130*/ 	.dword	_ZN61_INTERNAL_a3f90e78_30_group_norm_nhwc_one_pass_26_cu_cc4e9e516thrust23THRUST_300001_SM_900_NS12placeholders2_9E
	.align		8
        /*0138*/ 	.dword	_ZN61_INTERNAL_a3f90e78_30_group_norm_nhwc_one_pass_26_cu_cc4e9e516thrust23THRUST_300001_SM_900_NS12placeholders3_10E


//--------------------- .text._ZN3cub17CUB_300001_SM_9006detail11EmptyKernelIvEEvv --------------------------
	.section	.text._ZN3cub17CUB_300001_SM_9006detail11EmptyKernelIvEEvv,"ax",@progbits
	.align	128
        .global         _ZN3cub17CUB_300001_SM_9006detail11EmptyKernelIvEEvv
        .type           _ZN3cub17CUB_300001_SM_9006detail11EmptyKernelIvEEvv,@function
        .size           _ZN3cub17CUB_300001_SM_9006detail11EmptyKernelIvEEvv,(.L_x_3223 - _ZN3cub17CUB_300001_SM_9006detail11EmptyKernelIvEEvv)
        .other          _ZN3cub17CUB_300001_SM_9006detail11EmptyKernelIvEEvv,@"STO_CUDA_ENTRY STV_DEFAULT"
_ZN3cub17CUB_300001_SM_9006detail11EmptyKernelIvEEvv:
.text._ZN3cub17CUB_300001_SM_9006detail11EmptyKernelIvEEvv:
[----:B------:R-:W-:Y:S01]  /*0000*/  LDC R1, c[0x0][0x28] ;  /* 0x00000a00ff017b82 */ /* 0x000fe20000000800 */
[----:B------:R-:W-:Y:S05]  /*0010*/  EXIT ;  /* 0x000000000000794d */ /* 0x000fea0003800000 */
.L_x_0:
[----:B------:R-:W-:-:S00]  /*0020*/  BRA `(.L_x_0) ;  /* 0xfffffffc00fc7947 */ /* 0x000fc0000383ffff */
[----:B------:R-:W-:-:S00]  /*0030*/  NOP ;  /* 0x0000000000007918 */ /* 0x000fc00000000000 */
        /* <DEDUP_REMOVED lines=12> */
.L_x_3223:


//--------------------- .text._Z35group_norm_nhwc_bwd_one_pass_kernelI11Bf16IOFp32WLi64ELi26ELi416EEv26Group_norm_nhwc_bwd_params --------------------------
	.section	.text._Z35group_norm_nhwc_bwd_one_pass_kernelI11Bf16IOFp32WLi64ELi26ELi416EEv26Group_norm_nhwc_bwd_params,"ax",@progbits
	.align	128
        .global         _Z35group_norm_nhwc_bwd_one_pass_kernelI11Bf16IOFp32WLi64ELi26ELi416EEv26Group_norm_nhwc_bwd_params
        .type           _Z35group_norm_nhwc_bwd_one_pass_kernelI11Bf16IOFp32WLi64ELi26ELi416EEv26Group_norm_nhwc_bwd_params,@function
        .size           _Z35group_norm_nhwc_bwd_one_pass_kernelI11Bf16IOFp32WLi64ELi26ELi416EEv26Group_norm_nhwc_bwd_params,(.L_x_3224 - _Z35group_norm_nhwc_bwd_one_pass_kernelI11Bf16IOFp32WLi64ELi26ELi416EEv26Group_norm_nhwc_bwd_params)
        .other          _Z35group_norm_nhwc_bwd_one_pass_kernelI11Bf16IOFp32WLi64ELi26ELi416EEv26Group_norm_nhwc_bwd_params,@"STO_CUDA_ENTRY STV_DEFAULT"
_Z35group_norm_nhwc_bwd_one_pass_kernelI11Bf16IOFp32WLi64ELi26ELi416EEv26Group_norm_nhwc_bwd_params:
.text._Z35group_norm_nhwc_bwd_one_pass_kernelI11Bf16IOFp32WLi64ELi26ELi416EEv26Group_norm_nhwc_bwd_params:
[----:B------:R-:W-:Y:S08]  /*0000*/  LDC R1, c[0x0][0x28] ;  /* 0x00000a00ff017b82 */ /* 0x000ff00000000800 */
[----:B------:R-:W0:Y:S01]  /*0010*/  S2UR UR9, SR_CTAID.Y ;  /* 0x00000000000979c3 */ /* 0x000e220000002600 */
[----:B------:R-:W-:Y:S01]  /*0020*/  ULDC UR5, c[0x0][0x2a0] ;  /* 0x0000a80000057ab9 */ /* 0x000fe20000000800 */
[----:B------:R-:W-:Y:S01]  /*0030*/  ULDC UR4, c[0x0][0x270] ;  /* 0x00009c0000047ab9 */ /* 0x000fe20000000800 */
[----:B------:R-:W1:Y:S01]  /*0040*/  S2R R29, SR_TID.X ;  /* 0x00000000001d7919 */ /* 0x000e620000002100 */
[----:B------:R-:W-:Y:S01]  /*0050*/  UIMAD UR5, UR5, UR4, URZ ;  /* 0x00000004050572a4 */ /* 0x000fe2000f8e023f */
[----:B------:R-:W-:-:S03]  /*0060*/  ULDC.64 UR14, c[0x0][0x208] ;  /* 0x00008200000e7ab9 */ /* 0x000fc60000000a00 */
[----:B0-----:R-:W-:-:S06]  /*0070*/  UISETP.GE.AND UP0, UPT, UR9, UR5, UPT ;  /* 0x000000050900728c */ /* 0x001fcc000bf06270 */
[----:B------:R-:W-:-:S13]  /*0080*/  PLOP3.LUT P0, PT, PT, PT, UP0, 0x80, 0x0 ;  /* 0x000000000000781c */ /* 0x000fda0003f0f008 */
[----:B-1----:R-:W-:Y:S05]  /*0090*/  @P0 BRA `(.L_x_1) ;  /* 0x0000003800040947 */ /* 0x002fea0003800000 */
[----:B------:R-:W0:Y:S01]  /*00a0*/  S2UR UR16, SR_CTAID.X ;  /* 0x00000000001079c3 */ /* 0x000e220000002500 */
[----:B------:R-:W-:Y:S01]  /*00b0*/  IMAD.WIDE.U32 R2, R29, 0x4ec4ec4f, RZ ;  /* 0x4ec4ec4f1d027825 */ /* 0x000fe200078e00ff */
[----:B------:R-:W-:Y:S01]  /*00c0*/  ULDC.64 UR12, c[0x0][0x288] ;  /* 0x0000a200000c7ab9 */ /* 0x000fe20000000a00 */
[----:B------:R-:W1:Y:S01]  /*00d0*/  S2R R0, SR_LANEID ;  /* 0x0000000000007919 */ /* 0x000e620000000000 */
[----:B------:R-:W-:Y:S02]  /*00e0*/  UIMAD.WIDE.U32 UR6, UR12, 0x3, URZ ;  /* 0x000000030c0678a5 */ /* 0x000fe4000f8e003f */
[----:B------:R-:W-:Y:S01]  /*00f0*/  UIMAD UR10, UR13, 0x3, URZ ;  /* 0x000000030d0a78a4 */ /* 0x000fe2000f8e023f */
[----:B------:R-:W-:Y:S01]  /*0100*/  SHF.R.U32.HI R2, RZ, 0x2, R3 ;  /* 0x00000002ff027819 */ /* 0x000fe20000011603 */
[----:B------:R-:W0:Y:S01]  /*0110*/  LDC R5, c[0x0][0x2ac] ;  /* 0x0000ab00ff057b82 */ /* 0x000e220000000800 */
[----:B------:R-:W-:Y:S02]  /*0120*/  ULEA.HI UR11, UP0, UR13, UR12, URZ, 0x1 ;  /* 0x0000000c0d0b7291 */ /* 0x000fe4000f81083f */
[----:B------:R-:W-:Y:S01]  /*0130*/  UIADD3 UR10, UR7, UR10, URZ ;  /* 0x0000000a070a7290 */ /* 0x000fe2000fffe03f */
[----:B------:R-:W-:Y:S01]  /*0140*/  IMAD R30, R2, -0xd, R29 ;  /* 0xfffffff3021e7824 */ /* 0x000fe200078e021d */
[----:B------:R-:W-:Y:S01]  /*0150*/  UIADD3.X UR13, URZ, UR13, URZ, UP0, !UPT ;  /* 0x0000000d3f0d7290 */ /* 0x000fe200087fe43f */
[----:B------:R-:W-:-:S02]  /*0160*/  ULDC.64 UR18, c[0x0][0x290] ;  /* 0x0000a40000127ab9 */ /* 0x000fc40000000a00 */
[----:B------:R-:W2:Y:S01]  /*0170*/  S2UR UR8, SR_CgaCtaId ;  /* 0x00000000000879c3 */ /* 0x000ea20000008800 */
[----:B------:R-:W-:Y:S01]  /*0180*/  ULEA.HI UR12, UP0, UR10, UR6, URZ, 0x1 ;  /* 0x000000060a0c7291 */ /* 0x000fe2000f81083f */
[----:B------:R-:W-:Y:S01]  /*0190*/  SHF.L.U32 R30, R30, 0x1, RZ ;  /* 0x000000011e1e7819 */ /* 0x000fe200000006ff */
[----:B------:R-:W-:Y:S01]  /*01a0*/  UMOV UR4, 0x400 ;  /* 0x0000040000047882 */ /* 0x000fe20000000000 */
[----:B------:R-:W-:Y:S02]  /*01b0*/  USHF.R.S64 UR6, UR11, 0x1, UR13 ;  /* 0x000000010b067899 */ /* 0x000fe4000800100d */
[----:B------:R-:W-:Y:S02]  /*01c0*/  UIADD3.X UR10, URZ, UR10, URZ, UP0, !UPT ;  /* 0x0000000a3f0a7290 */ /* 0x000fe400087fe43f */
[----:B------:R-:W-:Y:S02]  /*01d0*/  USHF.R.S32.HI UR11, URZ, 0x1, UR13 ;  /* 0x000000013f0b7899 */ /* 0x000fe4000801140d */
[----:B------:R-:W-:-:S02]  /*01e0*/  USHF.R.S64 UR12, UR12, 0x1, UR10 ;  /* 0x000000010c0c7899 */ /* 0x000fc4000800100a */
[----:B------:R-:W-:Y:S02]  /*01f0*/  USHF.R.S32.HI UR10, URZ, 0x1, UR10 ;  /* 0x000000013f0a7899 */ /* 0x000fe4000801140a */
[----:B------:R-:W-:Y:S01]  /*0200*/  USHF.L.U64.HI UR11, UR6, 0x2, UR11 ;  /* 0x00000002060b7899 */ /* 0x000fe2000801020b */
[----:B0-----:R-:W-:Y:S01]  /*0210*/  IMAD R28, R5, UR16, R2 ;  /* 0x00000010051c7c24 */ /* 0x001fe2000f8e0202 */
[----:B------:R-:W-:Y:S01]  /*0220*/  SHF.R.S32.HI R2, RZ, 0x1f, R29 ;  /* 0x0000001fff027819 */ /* 0x000fe2000001141d */
[----:B------:R-:W-:Y:S01]  /*0230*/  USHF.L.U64.HI UR10, UR12, 0x2, UR10 ;  /* 0x000000020c0a7899 */ /* 0x000fe2000801020a */
[----:B------:R-:W-:Y:S02]  /*0240*/  UMOV UR7, UR9 ;  /* 0x0000000900077c82 */ /* 0x000fe40008000000 */
[----:B------:R-:W-:Y:S01]  /*0250*/  ISETP.GE.U32.AND P1, PT, R28, UR18, PT ;  /* 0x000000121c007c0c */ /* 0x000fe2000bf26070 */
[----:B------:R-:W-:Y:S01]  /*0260*/  ULDC.U8 UR18, c[0x0][0x2a4] ;  /* 0x0000a90000127ab9 */ /* 0x000fe20000000000 */
[----:B------:R-:W-:Y:S01]  /*0270*/  SHF.R.S32.HI R3, RZ, 0x1f, R28 ;  /* 0x0000001fff037819 */ /* 0x000fe2000001141c */
[----:B--2---:R-:W-:Y:S01]  /*0280*/  ULEA UR4, UR8, UR4, 0x18 ;  /* 0x0000000408047291 */ /* 0x004fe2000f8ec03f */
[----:B------:R-:W-:-:S02]  /*0290*/  LEA.HI R2, R2, R29, RZ, 0x5 ;  /* 0x0000001d02027211 */ /* 0x000fc400078f28ff */
[----:B------:R-:W-:Y:S02]  /*02a0*/  ISETP.GE.AND.EX P1, PT, R3, UR19, PT, P1 ;  /* 0x0000001303007c0c */ /* 0x000fe4000bf26310 */
[----:B------:R-:W-:Y:S02]  /*02b0*/  SHF.R.S32.HI R2, RZ, 0x5, R2 ;  /* 0x00000005ff027819 */ /* 0x000fe40000011402 */
[----:B------:R-:W-:Y:S02]  /*02c0*/  ISETP.LT.U32.AND P1, PT, R29, 0x1a0, !P1 ;  /* 0x000001a01d00780c */ /* 0x000fe40004f21070 */
[----:B------:R-:W-:Y:S02]  /*02d0*/  IADD3 R27, R28, 0x20, RZ ;  /* 0x000000201c1b7810 */ /* 0x000fe40007ffe0ff */
[----:B------:R-:W-:Y:S01]  /*02e0*/  LEA R2, R2, UR4, 0x3 ;  /* 0x0000000402027c11 */ /* 0x000fe2000f8e18ff */
[----:B-1----:R-:W-:-:S08]  /*02f0*/  UMOV UR4, URZ ;  /* 0x0000003f00047c82 */ /* 0x002fd00008000000 */
.L_x_28:
[----:B0-----:R-:W0:Y:S01]  /*0300*/  LDC R10, c[0x0][0x2a0] ;  /* 0x0000a800ff0a7b82 */ /* 0x001e220000000800 */
[----:B------:R-:W-:Y:S01]  /*0310*/  ULDC.64 UR8, c[0x0][0x248] ;  /* 0x0000920000087ab9 */ /* 0x000fe20000000a00 */
[----:B------:R-:W-:Y:S01]  /*0320*/  ISETP.LE.AND P5, PT, RZ, UR7, PT ;  /* 0x00000007ff007c0c */ /* 0x000fe2000bfa3270 */
[----:B------:R-:W-:Y:S01]  /*0330*/  UIMAD.WIDE UR8, UR7, 0x8, UR8 ;  /* 0x00000008070878a5 */ /* 0x000fe2000f8e0208 */
[----:B------:R-:W-:-:S04]  /*0340*/  SHF.R.S32.HI R23, RZ, 0x1f, R27 ;  /* 0x0000001fff177819 */ /* 0x000fc8000001141b */
[----:B-1----:R-:W1:Y:S08]  /*0350*/  @P1 LDC.64 R12, c[0x0][0x288] ;  /* 0x0000a200ff0c1b82 */ /* 0x002e700000000a00 */
[----:B------:R-:W2:Y:S01]  /*0360*/  @P1 LDC.64 R18, c[0x0][0x230] ;  /* 0x00008c00ff121b82 */ /* 0x000ea20000000a00 */
[----:B0-----:R-:W-:-:S04]  /*0370*/  IABS R9, R10 ;  /* 0x0000000a00097213 */ /* 0x001fc80000000000 */
[----:B------:R-:W0:Y:S08]  /*0380*/  I2F.RP R6, R9 ;  /* 0x0000000900067306 */ /* 0x000e300000209400 */
[----:B0-----:R-:W0:Y:S02]  /*0390*/  MUFU.RCP R6, R6 ;  /* 0x0000000600067308 */ /* 0x001e240000001000 */
[----:B0-----:R-:W-:-:S06]  /*03a0*/  IADD3 R4, R6, 0xffffffe, RZ ;  /* 0x0ffffffe06047810 */ /* 0x001fcc0007ffe0ff */
[----:B------:R0:W3:Y:S02]  /*03b0*/  F2I.FTZ.U32.TRUNC.NTZ R5, R4 ;  /* 0x0000000400057305 */ /* 0x0000e4000021f000 */
[----:B0-----:R-:W-:Y:S01]  /*03c0*/  HFMA2.MMA R4, -RZ, RZ, 0, 0 ;  /* 0x00000000ff047435 */ /* 0x001fe200000001ff */
[----:B---3--:R-:W-:-:S05]  /*03d0*/  IADD3 R8, RZ, -R5, RZ ;  /* 0x80000005ff087210 */ /* 0x008fca0007ffe0ff */
[----:B------:R-:W-:Y:S01]  /*03e0*/  IMAD R7, R8, R9, RZ ;  /* 0x0000000908077224 */ /* 0x000fe200078e02ff */
[----:B------:R-:W-:-:S03]  /*03f0*/  IABS R8, UR7 ;  /* 0x0000000700087c13 */ /* 0x000fc60008000000 */
[----:B------:R-:W-:Y:S01]  /*0400*/  IMAD.HI.U32 R5, R5, R7, R4 ;  /* 0x0000000705057227 */ /* 0x000fe200078e0004 */
[----:B------:R-:W-:Y:S02]  /*0410*/  MOV R7, UR9 ;  /* 0x0000000900077c02 */ /* 0x000fe40008000f00 */
[----:B------:R-:W-:-:S03]  /*0420*/  LOP3.LUT R4, R10, UR7, RZ, 0x3c, !PT ;  /* 0x000000070a047c12 */ /* 0x000fc6000f8e3cff */
[----:B------:R-:W-:-:S05]  /*0430*/  IMAD.HI.U32 R5, R5, R8, RZ ;  /* 0x0000000805057227 */ /* 0x000fca00078e00ff */
[----:B------:R-:W-:-:S05]  /*0440*/  IADD3 R6, -R5, RZ, RZ ;  /* 0x000000ff05067210 */ /* 0x000fca0007ffe1ff */
[----:B------:R-:W-:Y:S01]  /*0450*/  IMAD R8, R9, R6, R8 ;  /* 0x0000000609087224 */ /* 0x000fe200078e0208 */
[----:B------:R-:W-:Y:S01]  /*0460*/  MOV R6, UR8 ;  /* 0x0000000800067c02 */ /* 0x000fe20008000f00 */
[----:B------:R-:W-:-:S03]  /*0470*/  ULDC.64 UR8, c[0x0][0x290] ;  /* 0x0000a40000087ab9 */ /* 0x000fc60000000a00 */
[----:B------:R-:W-:Y:S02]  /*0480*/  ISETP.GT.U32.AND P0, PT, R9, R8, PT ;  /* 0x000000080900720c */ /* 0x000fe40003f04070 */
[----:B------:R-:W3:Y:S01]  /*0490*/  LDG.E.64 R6, desc[UR14][R6.64] ;  /* 0x0000000e06067981 */ /* 0x000ee2000c1e1b00 */
[----:B------:R-:W-:-:S10]  /*04a0*/  ISETP.GE.AND P2, PT, R4, RZ, PT ;  /* 0x000000ff0400720c */ /* 0x000fd40003f46270 */
[-C--:B------:R-:W-:Y:S02]  /*04b0*/  @!P0 IADD3 R8, R8, -R9.reuse, RZ ;  /* 0x8000000908088210 */ /* 0x080fe40007ffe0ff */
[----:B------:R-:W-:Y:S02]  /*04c0*/  @!P0 IADD3 R5, R5, 0x1, RZ ;  /* 0x0000000105058810 */ /* 0x000fe40007ffe0ff */
[CC--:B------:R-:W-:Y:S02]  /*04d0*/  ISETP.GE.U32.AND P4, PT, R8.reuse, R9.reuse, PT ;  /* 0x000000090800720c */ /* 0x0c0fe40003f86070 */
[----:B------:R-:W-:Y:S02]  /*04e0*/  ISETP.GT.U32.AND P3, PT, R9, R8, PT ;  /* 0x000000080900720c */ /* 0x000fe40003f64070 */
[----:B------:R-:W-:Y:S02]  /*04f0*/  IADD3 R9, R8, -R9, RZ ;  /* 0x8000000908097210 */ /* 0x000fe40007ffe0ff */
[----:B------:R-:W-:-:S02]  /*0500*/  ISETP.GE.U32.AND P0, PT, R27, UR8, PT ;  /* 0x000000081b007c0c */ /* 0x000fc4000bf06070 */
[----:B------:R-:W-:Y:S02]  /*0510*/  SEL R4, R9, R8, !P3 ;  /* 0x0000000809047207 */ /* 0x000fe40005800000 */
[----:B------:R-:W-:Y:S01]  /*0520*/  ISETP.GE.AND.EX P0, PT, R23, UR9, PT, P0 ;  /* 0x0000000917007c0c */ /* 0x000fe2000bf06300 */
[----:B------:R-:W-:Y:S01]  /*0530*/  ULDC.64 UR8, c[0x0][0x298] ;  /* 0x0000a60000087ab9 */ /* 0x000fe20000000a00 */
[----:B------:R-:W-:Y:S02]  /*0540*/  ISETP.NE.AND P3, PT, R10, RZ, PT ;  /* 0x000000ff0a00720c */ /* 0x000fe40003f65270 */
[----:B------:R-:W-:Y:S02]  /*0550*/  LOP3.LUT R9, RZ, R10, RZ, 0x33, !PT ;  /* 0x0000000aff097212 */ /* 0x000fe400078e33ff */
[----:B------:R-:W-:Y:S02]  /*0560*/  @!P5 IADD3 R4, -R4, RZ, RZ ;  /* 0x000000ff0404d210 */ /* 0x000fe40007ffe1ff */
[----:B------:R-:W-:-:S02]  /*0570*/  ISETP.GT.U32.OR P0, PT, R29, 0x19f, P0 ;  /* 0x0000019f1d00780c */ /* 0x000fc40000704470 */
[----:B------:R-:W-:Y:S02]  /*0580*/  @P4 IADD3 R5, R5, 0x1, RZ ;  /* 0x0000000105054810 */ /* 0x000fe40007ffe0ff */
[----:B------:R-:W-:Y:S02]  /*0590*/  SEL R4, R9, R4, !P3 ;  /* 0x0000000409047207 */ /* 0x000fe40005800000 */
[----:B------:R-:W-:-:S03]  /*05a0*/  @!P2 IADD3 R5, -R5, RZ, RZ ;  /* 0x000000ff0505a210 */ /* 0x000fc60007ffe1ff */
[----:B------:R-:W-:Y:S01]  /*05b0*/  IMAD R15, R4, 0x1a, RZ ;  /* 0x0000001a040f7824 */ /* 0x000fe200078e02ff */
[----:B------:R-:W-:Y:S02]  /*05c0*/  SEL R5, R9, R5, !P3 ;  /* 0x0000000509057207 */ /* 0x000fe40005800000 */
[----:B------:R-:W-:Y:S01]  /*05d0*/  SHF.R.S32.HI R10, RZ, 0x1f, R30 ;  /* 0x0000001fff0a7819 */ /* 0x000fe2000001141e */
[----:B------:R-:W0:Y:S01]  /*05e0*/  @!P0 LDC.64 R16, c[0x0][0x288] ;  /* 0x0000a200ff108b82 */ /* 0x000e220000000a00 */
[----:B------:R-:W-:Y:S02]  /*05f0*/  IADD3 R32, P2, R30, R15, RZ ;  /* 0x0000000f1e207210 */ /* 0x000fe40007f5e0ff */
[----:B------:R-:W-:Y:S02]  /*0600*/  SHF.R.S32.HI R8, RZ, 0x1f, R5 ;  /* 0x0000001fff087819 */ /* 0x000fe40000011405 */
[----:B------:R-:W-:-:S03]  /*0610*/  LEA.HI.X.SX32 R33, R15, R10, 0x1, P2 ;  /* 0x0000000a0f217211 */ /* 0x000fc600010f0eff */
[----:B------:R-:W-:Y:S01]  /*0620*/  IMAD R8, R8, UR8, RZ ;  /* 0x0000000808087c24 */ /* 0x000fe2000f8e02ff */
[----:B------:R-:W4:Y:S01]  /*0630*/  @P1 LDC.64 R10, c[0x0][0x228] ;  /* 0x00008a00ff0a1b82 */ /* 0x000f220000000a00 */
[----:B------:R-:W-:-:S04]  /*0640*/  IMAD.WIDE.U32 R32, R5, UR8, R32 ;  /* 0x0000000805207c25 */ /* 0x000fc8000f8e0020 */
[----:B------:R-:W-:Y:S01]  /*0650*/  IMAD R35, R5, UR9, R8 ;  /* 0x0000000905237c24 */ /* 0x000fe2000f8e0208 */
[----:B------:R-:W-:Y:S01]  /*0660*/  @P1 MOV R34, R32 ;  /* 0x0000002000221202 */ /* 0x000fe20000000f00 */
[-C--:B-1----:R-:W-:Y:S01]  /*0670*/  @P1 IMAD R5, R3, R12.reuse, RZ ;  /* 0x0000000c03051224 */ /* 0x082fe200078e02ff */
[----:B------:R-:W-:Y:S01]  /*0680*/  CS2R R24, SRZ ;  /* 0x0000000000187805 */ /* 0x000fe2000001ff00 */
[----:B------:R-:W1:Y:S01]  /*0690*/  @!P0 LDC.64 R8, c[0x0][0x230] ;  /* 0x00008c00ff088b82 */ /* 0x000e620000000a00 */
[----:B------:R-:W-:Y:S01]  /*06a0*/  IADD3 R35, R33, R35, RZ ;  /* 0x0000002321237210 */ /* 0x000fe20007ffe0ff */
[C---:B------:R-:W-:Y:S02]  /*06b0*/  @P1 IMAD R5, R28.reuse, R13, R5 ;  /* 0x0000000d1c051224 */ /* 0x040fe400078e0205 */
[----:B------:R-:W-:-:S04]  /*06c0*/  @P1 IMAD.WIDE.U32 R20, R28, R12, R34 ;  /* 0x0000000c1c141225 */ /* 0x000fc800078e0022 */
[----:B------:R-:W1:Y:S01]  /*06d0*/  @!P0 LDC.64 R12, c[0x0][0x228] ;  /* 0x00008a00ff0c8b82 */ /* 0x000e620000000a00 */
[----:B0-----:R-:W-:Y:S01]  /*06e0*/  @!P0 IMAD R22, R23, R16, RZ ;  /* 0x0000001017168224 */ /* 0x001fe200078e02ff */
[----:B------:R-:W-:Y:S02]  /*06f0*/  @P1 IADD3 R5, R21, R5, RZ ;  /* 0x0000000515051210 */ /* 0x000fe40007ffe0ff */
[C---:B------:R-:W-:Y:S02]  /*0700*/  @P1 SHF.L.U32 R23, R20.reuse, 0x1, RZ ;  /* 0x0000000114171819 */ /* 0x040fe400000006ff */
[----:B------:R-:W-:Y:S02]  /*0710*/  @P1 SHF.L.U64.HI R14, R20, 0x1, R5 ;  /* 0x00000001140e1819 */ /* 0x000fe40000010205 */
[----:B--2---:R-:W-:-:S04]  /*0720*/  @P1 IADD3 R18, P2, R23, R18, RZ ;  /* 0x0000001217121210 */ /* 0x004fc80007f5e0ff */
[----:B------:R-:W-:Y:S02]  /*0730*/  @P1 IADD3.X R19, R14, R19, RZ, P2, !PT ;  /* 0x000000130e131210 */ /* 0x000fe400017fe4ff */
[----:B----4-:R-:W-:-:S03]  /*0740*/  @P1 IADD3 R10, P2, R23, R10, RZ ;  /* 0x0000000a170a1210 */ /* 0x010fc60007f5e0ff */
[----:B------:R-:W5:Y:S01]  /*0750*/  @P1 LDG.E R25, desc[UR14][R18.64] ;  /* 0x0000000e12191981 */ /* 0x000f62000c1e1900 */
[----:B------:R-:W-:-:S05]  /*0760*/  @P1 IADD3.X R11, R14, R11, RZ, P2, !PT ;  /* 0x0000000b0e0b1210 */ /* 0x000fca00017fe4ff */
[----:B------:R-:W5:Y:S01]  /*0770*/  @P1 LDG.E R24, desc[UR14][R10.64] ;  /* 0x0000000e0a181981 */ /* 0x000f62000c1e1900 */
[----:B------:R-:W-:Y:S02]  /*0780*/  @!P0 MOV R20, R32 ;  /* 0x0000002000148202 */ /* 0x000fe40000000f00 */
[----:B------:R-:W-:Y:S01]  /*0790*/  @!P0 MOV R21, R35 ;  /* 0x0000002300158202 */ /* 0x000fe20000000f00 */
[C---:B------:R-:W-:Y:S02]  /*07a0*/  @!P0 IMAD R5, R27.reuse, R17, R22 ;  /* 0x000000111b058224 */ /* 0x040fe400078e0216 */
[----:B------:R-:W-:Y:S01]  /*07b0*/  @!P0 IMAD.WIDE.U32 R16, R27, R16, R20 ;  /* 0x000000101b108225 */ /* 0x000fe200078e0014 */
[----:B------:R-:W-:-:S04]  /*07c0*/  HFMA2.MMA R26, -RZ, RZ, 0, 0 ;  /* 0x00000000ff1a7435 */ /* 0x000fc800000001ff */
[----:B------:R-:W-:Y:S02]  /*07d0*/  @!P0 IADD3 R17, R17, R5, RZ ;  /* 0x0000000511118210 */ /* 0x000fe40007ffe0ff */
[C---:B------:R-:W-:Y:S02]  /*07e0*/  @!P0 SHF.L.U32 R5, R16.reuse, 0x1, RZ ;  /* 0x0000000110058819 */ /* 0x040fe400000006ff */
[----:B------:R-:W-:Y:S02]  /*07f0*/  @!P0 SHF.L.U64.HI R16, R16, 0x1, R17 ;  /* 0x0000000110108819 */ /* 0x000fe40000010211 */
[C---:B-1----:R-:W-:Y:S02]  /*0800*/  @!P0 IADD3 R8, P3, R5.reuse, R8, RZ ;  /* 0x0000000805088210 */ /* 0x042fe40007f7e0ff */
[----:B------:R-:W-:Y:S02]  /*0810*/  @!P0 IADD3 R12, P4, R5, R12, RZ ;  /* 0x0000000c050c8210 */ /* 0x000fe40007f9e0ff */
[----:B------:R-:W-:-:S02]  /*0820*/  MOV R5, RZ ;  /* 0x000000ff00057202 */ /* 0x000fc40000000f00 */
[C---:B------:R-:W-:Y:S02]  /*0830*/  @!P0 IADD3.X R9, R16.reuse, R9, RZ, P3, !PT ;  /* 0x0000000910098210 */ /* 0x040fe40001ffe4ff */
[----:B------:R-:W-:-:S03]  /*0840*/  @!P0 IADD3.X R13, R16, R13, RZ, P4, !PT ;  /* 0x0000000d100d8210 */ /* 0x000fc600027fe4ff */
[----:B------:R0:W5:Y:S04]  /*0850*/  @!P0 LDG.E R26, desc[UR14][R8.64] ;  /* 0x0000000e081a8981 */ /* 0x000168000c1e1900 */
[----:B------:R1:W5:Y:S01]  /*0860*/  @!P0 LDG.E R5, desc[UR14][R12.64] ;  /* 0x0000000e0c058981 */ /* 0x000362000c1e1900 */
[----:B------:R-:W-:Y:S01]  /*0870*/  UMOV UR13, 0x3f800000 ;  /* 0x3f800000000d7882 */ /* 0x000fe20000000000 */
[----:B------:R-:W-:Y:S01]  /*0880*/  BSSY B0, `(.L_x_2) ;  /* 0x000001a000007945 */ /* 0x000fe20003800000 */
[----:B0-----:R-:W-:Y:S02]  /*0890*/  CS2R R8, SRZ ;  /* 0x0000000000087805 */ /* 0x001fe4000001ff00 */
[----:B---3--:R-:W-:-:S13]  /*08a0*/  R2UR UR19, R6 ;  /* 0x00000000061372ca */ /* 0x008fda00000e0000 */
[----:B------:R-:W-:-:S05]  /*08b0*/  MOV R6, UR19 ;  /* 0x0000001300067c02 */ /* 0x000fca0008000f00 */
[----:B------:R-:W-:-:S05]  /*08c0*/  FFMA.FTZ R7, -R6, UR19, R7 ;  /* 0x0000001306077c23 */ /* 0x000fca0008010107 */
[----:B------:R-:W-:-:S13]  /*08d0*/  FSETP.GTU.FTZ.AND P0, PT, R7, RZ, PT ;  /* 0x000000ff0700720b */ /* 0x000fda0003f1c000 */
[----:B------:R-:W-:Y:S01]  /*08e0*/  VOTEU.ANY UP0, P0 ;  /* 0x00000000003f7886 */ /* 0x000fe20000000100 */
[----:B------:R-:W-:-:S04]  /*08f0*/  PLOP3.LUT P0, PT, PT, PT, UP0, 0x80, 0x0 ;  /* 0x000000000000781c */ /* 0x000fc80003f0f008 */
[----:B------:R-:W-:-:S09]  /*0900*/  @UP0 ULDC UR8, c[0x0][0x250] ;  /* 0x0000940000080ab9 */ /* 0x000fd20000000800 */
[----:B------:R-:W-:-:S06]  /*0910*/  @P0 FADD.FTZ R14, R7, UR8 ;  /* 0x00000008070e0e21 */ /* 0x000fcc0008010000 */
[----:B------:R-:W0:Y:S01]  /*0920*/  @P0 MUFU.RSQ R14, R14 ;  /* 0x0000000e000e0308 */ /* 0x000e220000001400 */
[----:B------:R-:W-:Y:S02]  /*0930*/  CS2R R6, SRZ ;  /* 0x0000000000067805 */ /* 0x000fe4000001ff00 */
[----:B0-----:R-:W-:Y:S02]  /*0940*/  @P0 R2UR UR8, R14 ;  /* 0x000000000e0802ca */ /* 0x001fe400000e0000 */
[----:B------:R-:W-:-:S11]  /*0950*/  ISETP.GT.U32.AND P0, PT, R29, 0x19f, PT ;  /* 0x0000019f1d00780c */ /* 0x000fd60003f04070 */
[----:B------:R-:W-:Y:S02]  /*0960*/  @UP0 UMOV UR13, UR8 ;  /* 0x00000008000d0c82 */ /* 0x000fe40008000000 */
[----:B-1----:R-:W-:Y:S05]  /*0970*/  @P0 BRA `(.L_x_3) ;  /* 0x0000000000280947 */ /* 0x002fea0003800000 */
[----:B------:R-:W-:Y:S01]  /*0980*/  ISETP.NE.AND P0, PT, RZ, UR18, PT ;  /* 0x00000012ff007c0c */ /* 0x000fe2000bf05270 */
[----:B------:R-:W0:Y:S01]  /*0990*/  LDC.64 R6, c[0x0][0x238] ;  /* 0x00008e00ff067b82 */ /* 0x000e220000000a00 */
[----:B------:R-:W-:-:S04]  /*09a0*/  IADD3 R15, R30, R15, RZ ;  /* 0x0000000f1e0f7210 */ /* 0x000fc80007ffe0ff */
[----:B------:R-:W-:-:S07]  /*09b0*/  SHF.R.S32.HI R12, RZ, 0x1f, R15 ;  /* 0x0000001fff0c7819 */ /* 0x000fce000001140f */
[----:B------:R-:W1:Y:S01]  /*09c0*/  @P0 LDC.64 R10, c[0x0][0x240] ;  /* 0x00009000ff0a0b82 */ /* 0x000e620000000a00 */
[----:B0-----:R-:W-:-:S06]  /*09d0*/  IMAD.WIDE R6, R15, 0x4, R6 ;  /* 0x000000040f067825 */ /* 0x001fcc00078e0206 */
[----:B------:R-:W5:Y:S01]  /*09e0*/  LDG.E.64 R6, desc[UR14][R6.64] ;  /* 0x0000000e06067981 */ /* 0x000f62000c1e1b00 */
[----:B-1----:R-:W-:-:S04]  /*09f0*/  @P0 LEA R10, P2, R15, R10, 0x2 ;  /* 0x0000000a0f0a0211 */ /* 0x002fc800078410ff */
[----:B------:R-:W-:-:S05]  /*0a00*/  @P0 LEA.HI.X R11, R15, R11, R12, 0x2, P2 ;  /* 0x0000000b0f0b0211 */ /* 0x000fca00010f140c */
[----:B------:R0:W5:Y:S04]  /*0a10*/  @P0 LDG.E.64 R8, desc[UR14][R10.64] ;  /* 0x0000000e0a080981 */ /* 0x000168000c1e1b00 */
.L_x_3:
[----:B------:R-:W-:Y:S05]  /*0a20*/  BSYNC B0 ;  /* 0x0000000000007941 */ /* 0x000fea0003800000 */
.L_x_2:
[----:B------:R-:W-:Y:S02]  /*0a30*/  ISETP.NE.AND P2, PT, RZ, UR18, PT ;  /* 0x00000012ff007c0c */ /* 0x000fe4000bf45270 */
[C---:B0----5:R-:W-:Y:S02]  /*0a40*/  PRMT R10, R25.reuse, 0x7632, R10 ;  /* 0x00007632190a7816 */ /* 0x061fe4000000000a */
[----:B------:R-:W-:Y:S02]  /*0a50*/  SHF.L.U32 R11, R25, 0x10, RZ ;  /* 0x00000010190b7819 */ /* 0x000fe400000006ff */
[----:B------:R-:W-:Y:S02]  /*0a60*/  SHF.L.U32 R10, R10, 0x10, RZ ;  /* 0x000000100a0a7819 */ /* 0x000fe400000006ff */
[----:B------:R-:W-:Y:S01]  /*0a70*/  SHF.L.U32 R17, R26, 0x10, RZ ;  /* 0x000000101a117819 */ /* 0x000fe200000006ff */
[----:B------:R-:W-:Y:S01]  /*0a80*/  FADD.FTZ R11, R11, -UR19 ;  /* 0x800000130b0b7e21 */ /* 0x000fe20008010000 */
[----:B------:R-:W-:Y:S01]  /*0a90*/  PRMT R15, R24, 0x7632, R15 ;  /* 0x00007632180f7816 */ /* 0x000fe2000000000f */
[----:B------:R-:W-:Y:S01]  /*0aa0*/  FADD.FTZ R10, R10, -UR19 ;  /* 0x800000130a0a7e21 */ /* 0x000fe20008010000 */
[----:B------:R-:W-:Y:S01]  /*0ab0*/  PRMT R16, R26, 0x7632, R16 ;  /* 0x000076321a107816 */ /* 0x000fe20000000010 */
[----:B------:R-:W-:Y:S01]  /*0ac0*/  FADD.FTZ R17, R17, -UR19 ;  /* 0x8000001311117e21 */ /* 0x000fe20008010000 */
[----:B------:R-:W-:Y:S01]  /*0ad0*/  PRMT R14, R5, 0x7632, R14 ;  /* 0x00007632050e7816 */ /* 0x000fe2000000000e */
[----:B------:R-:W-:Y:S01]  /*0ae0*/  FMUL.FTZ R11, R11, UR13 ;  /* 0x0000000d0b0b7c20 */ /* 0x000fe20008410000 */
[----:B------:R-:W-:Y:S01]  /*0af0*/  SHF.L.U32 R12, R24, 0x10, RZ ;  /* 0x00000010180c7819 */ /* 0x000fe200000006ff */
[----:B------:R-:W-:Y:S01]  /*0b00*/  FMUL.FTZ R10, R10, UR13 ;  /* 0x0000000d0a0a7c20 */ /* 0x000fe20008410000 */
[----:B------:R-:W-:-:S02]  /*0b10*/  SHF.L.U32 R13, R5, 0x10, RZ ;  /* 0x00000010050d7819 */ /* 0x000fc400000006ff */
[----:B------:R-:W-:Y:S02]  /*0b20*/  SHF.L.U32 R15, R15, 0x10, RZ ;  /* 0x000000100f0f7819 */ /* 0x000fe400000006ff */
[----:B------:R-:W-:Y:S02]  /*0b30*/  SHF.L.U32 R16, R16, 0x10, RZ ;  /* 0x0000001010107819 */ /* 0x000fe400000006ff */
[----:B------:R-:W-:Y:S01]  /*0b40*/  SHF.L.U32 R14, R14, 0x10, RZ ;  /* 0x000000100e0e7819 */ /* 0x000fe200000006ff */
[----:B------:R-:W-:Y:S06]  /*0b50*/  @!P2 BRA `(.L_x_4) ;  /* 0x000000000048a947 */ /* 0x000fec0003800000 */
[----:B------:R-:W-:Y:S01]  /*0b60*/  FFMA.FTZ R18, R11, R6, R8 ;  /* 0x000000060b127223 */ /* 0x000fe20000010008 */
[----:B------:R-:W-:-:S03]  /*0b70*/  FFMA.FTZ R19, R10, R7, R9 ;  /* 0x000000070a137223 */ /* 0x000fc60000010009 */
[----:B------:R-:W-:Y:S01]  /*0b80*/  FMUL.FTZ R20, R18, -1.4426950216293334961 ;  /* 0xbfb8aa3b12147820 */ /* 0x000fe20000410000 */
[----:B------:R-:W-:-:S05]  /*0b90*/  FMUL.FTZ R22, R19, -1.4426950216293334961 ;  /* 0xbfb8aa3b13167820 */ /* 0x000fca0000410000 */
[----:B------:R-:W0:Y:S08]  /*0ba0*/  MUFU.EX2 R20, R20 ;  /* 0x0000001400147308 */ /* 0x000e300000000800 */
[----:B------:R-:W1:Y:S01]  /*0bb0*/  MUFU.EX2 R22, R22 ;  /* 0x0000001600167308 */ /* 0x000e620000000800 */
[----:B0-----:R-:W-:-:S07]  /*0bc0*/  FADD.FTZ R21, R20, 1 ;  /* 0x3f80000014157421 */ /* 0x001fce0000010000 */
[----:B------:R-:W0:Y:S01]  /*0bd0*/  MUFU.RCP R21, R21 ;  /* 0x0000001500157308 */ /* 0x000e220000001000 */
[----:B-1----:R-:W-:-:S07]  /*0be0*/  FADD.FTZ R23, R22, 1 ;  /* 0x3f80000016177421 */ /* 0x002fce0000010000 */
[----:B------:R-:W1:Y:S01]  /*0bf0*/  MUFU.RCP R36, R23 ;  /* 0x0000001700247308 */ /* 0x000e620000001000 */
[----:B0-----:R-:W-:Y:S01]  /*0c00*/  FADD.FTZ R31, -R21, 1 ;  /* 0x3f800000151f7421 */ /* 0x001fe20000010100 */
[----:B------:R-:W-:-:S03]  /*0c10*/  FMUL.FTZ R12, R12, R21 ;  /* 0x000000150c0c7220 */ /* 0x000fc60000410000 */
[----:B------:R-:W-:Y:S01]  /*0c20*/  FFMA.FTZ R31, R18, R31, 1 ;  /* 0x3f800000121f7423 */ /* 0x000fe2000001001f */
[----:B-1----:R-:W-:Y:S01]  /*0c30*/  FADD.FTZ R38, -R36, 1 ;  /* 0x3f80000024267421 */ /* 0x002fe20000010100 */
[----:B------:R-:W-:Y:S02]  /*0c40*/  FMUL.FTZ R15, R15, R36 ;  /* 0x000000240f0f7220 */ /* 0x000fe40000410000 */
[----:B------:R-:W-:Y:S01]  /*0c50*/  FMUL.FTZ R12, R12, R31 ;  /* 0x0000001f0c0c7220 */ /* 0x000fe20000410000 */
[----:B------:R-:W-:-:S04]  /*0c60*/  FFMA.FTZ R38, R19, R38, 1 ;  /* 0x3f80000013267423 */ /* 0x000fc80000010026 */
[----:B------:R-:W-:-:S07]  /*0c70*/  FMUL.FTZ R15, R15, R38 ;  /* 0x000000260f0f7220 */ /* 0x000fce0000410000 */
.L_x_4:
[----:B------:R-:W-:Y:S01]  /*0c80*/  FMUL.FTZ R18, R12, R6 ;  /* 0x000000060c127220 */ /* 0x000fe20000410000 */
[----:B------:R-:W-:Y:S01]  /*0c90*/  FADD.FTZ R20, R16, -UR19 ;  /* 0x8000001310147e21 */ /* 0x000fe20008010000 */
[----:B------:R-:W-:Y:S01]  /*0ca0*/  FMUL.FTZ R17, R17, UR13 ;  /* 0x0000000d11117c20 */ /* 0x000fe20008410000 */
[----:B------:R-:W-:Y:S01]  /*0cb0*/  FMUL.FTZ R19, R15, R7 ;  /* 0x000000070f137220 */ /* 0x000fe20000410000 */
[----:B------:R-:W-:Y:S01]  /*0cc0*/  FFMA.FTZ R21, R11, R18, RZ ;  /* 0x000000120b157223 */ /* 0x000fe200000100ff */
[----:B------:R-:W-:Y:S01]  /*0cd0*/  FADD.FTZ R16, RZ, R18 ;  /* 0x00000012ff107221 */ /* 0x000fe20000010000 */
[----:B------:R-:W-:Y:S01]  /*0ce0*/  FMUL.FTZ R18, R20, UR13 ;  /* 0x0000000d14127c20 */ /* 0x000fe20008410000 */
        /* <DEDUP_REMOVED lines=11> */
[----:B0-----:R-:W-:Y:S01]  /*0da0*/  FMUL.FTZ R14, R14, R39 ;  /* 0x000000270e0e7220 */ /* 0x001fe20000410000 */
[----:B------:R-:W-:-:S04]  /*0db0*/  FADD.FTZ R39, -R39, 1 ;  /* 0x3f80000027277421 */ /* 0x000fc80000010100 */
[----:B------:R-:W-:Y:S01]  /*0dc0*/  FFMA.FTZ R39, R22, R39, 1 ;  /* 0x3f80000016277423 */ /* 0x000fe20000010027 */
[----:B-1----:R-:W-:Y:S01]  /*0dd0*/  FADD.FTZ R41, -R36, 1 ;  /* 0x3f80000024297421 */ /* 0x002fe20000010100 */
[----:B------:R-:W-:Y:S02]  /*0de0*/  FMUL.FTZ R13, R13, R36 ;  /* 0x000000240d0d7220 */ /* 0x000fe40000410000 */
[----:B------:R-:W-:Y:S01]  /*0df0*/  FMUL.FTZ R14, R14, R39 ;  /* 0x000000270e0e7220 */ /* 0x000fe20000410000 */
[----:B------:R-:W-:-:S04]  /*0e00*/  FFMA.FTZ R20, R20, R41, 1 ;  /* 0x3f80000014147423 */ /* 0x000fc80000010029 */
[----:B------:R-:W-:-:S07]  /*0e10*/  FMUL.FTZ R13, R13, R20 ;  /* 0x000000140d0d7220 */ /* 0x000fce0000410000 */
.L_x_5:
[----:B------:R-:W-:Y:S01]  /*0e20*/  FFMA.FTZ R22, R10, R19, R21 ;  /* 0x000000130a167223 */ /* 0x000fe20000010015 */
[----:B------:R-:W-:Y:S01]  /*0e30*/  FMUL.FTZ R20, R13, R6 ;  /* 0x000000060d147220 */ /* 0x000fe20000410000 */
[----:B------:R-:W-:Y:S01]  /*0e40*/  FADD.FTZ R23, R19, R16 ;  /* 0x0000001013177221 */ /* 0x000fe20000010000 */
[----:B------:R-:W-:Y:S01]  /*0e50*/  FMUL.FTZ R21, R14, R7 ;  /* 0x000000070e157220 */ /* 0x000fe20000410000 */
[----:B------:R-:W-:Y:S01]  /*0e60*/  ISETP.GT.AND P0, PT, R0, 0x1e, PT ;  /* 0x0000001e0000780c */ /* 0x000fe20003f04270 */
[----:B------:R-:W-:Y:S01]  /*0e70*/  FFMA.FTZ R19, R17, R20, R22 ;  /* 0x0000001411137223 */ /* 0x000fe20000010016 */
[----:B------:R-:W-:Y:S01]  /*0e80*/  FADD.FTZ R16, R23, R20 ;  /* 0x0000001417107221 */ /* 0x000fe20000010000 */
[----:B------:R-:W0:Y:S01]  /*0e90*/  S2UR UR17, SR_CgaCtaId ;  /* 0x00000000001179c3 */ /* 0x000e220000008800 */
[----:B------:R-:W-:Y:S01]  /*0ea0*/  UMOV UR9, 0x400 ;  /* 0x0000040000097882 */ /* 0x000fe20000000000 */
[----:B------:R-:W-:Y:S01]  /*0eb0*/  FFMA.FTZ R20, R18, R21, R19 ;  /* 0x0000001512147223 */ /* 0x000fe20000010013 */
[----:B------:R-:W-:Y:S01]  /*0ec0*/  FADD.FTZ R21, R21, R16 ;  /* 0x0000001015157221 */ /* 0x000fe20000010000 */
[----:B------:R-:W-:Y:S01]  /*0ed0*/  FFMA.FTZ R22, R11, R12, RZ ;  /* 0x0000000c0b167223 */ /* 0x000fe200000100ff */
[----:B------:R-:W-:Y:S01]  /*0ee0*/  UIADD3 UR8, UR9, 0x90, URZ ;  /* 0x0000009009087890 */ /* 0x000fe2000fffe03f */
[C---:B------:R-:W-:Y:S01]  /*0ef0*/  ISETP.NE.AND P3, PT, R29.reuse, RZ, PT ;  /* 0x000000ff1d00720c */ /* 0x040fe20003f65270 */
[----:B------:R-:W1:Y:S01]  /*0f00*/  SHFL.DOWN PT, R19, R20, 0x1, 0x1f ;  /* 0x08201f0014137f89 */ /* 0x000e6200000e0000 */
[----:B------:R-:W-:Y:S01]  /*0f10*/  FADD.FTZ R12, RZ, R12 ;  /* 0x0000000cff0c7221 */ /* 0x000fe20000010000 */
[----:B------:R-:W-:Y:S01]  /*0f20*/  BSSY B0, `(.L_x_6) ;  /* 0x0000048000007945 */ /* 0x000fe20003800000 */
[----:B------:R-:W-:Y:S01]  /*0f30*/  ISETP.GT.U32.AND P4, PT, R29, 0xc, PT ;  /* 0x0000000c1d00780c */ /* 0x000fe20003f84070 */
[----:B------:R-:W2:Y:S01]  /*0f40*/  SHFL.DOWN PT, R16, R21, 0x1, 0x1f ;  /* 0x08201f0015107f89 */ /* 0x000ea200000e0000 */
[----:B0-----:R-:W-:-:S06]  /*0f50*/  ULEA UR8, UR17, UR8, 0x18 ;  /* 0x0000000811087291 */ /* 0x001fcc000f8ec03f */
[----:B------:R-:W-:Y:S01]  /*0f60*/  LEA R31, R29, UR8, 0x4 ;  /* 0x000000081d1f7c11 */ /* 0x000fe2000f8e20ff */
[----:B-1----:R-:W-:Y:S01]  /*0f70*/  @!P0 FADD.FTZ R20, R20, R19 ;  /* 0x0000001314148221 */ /* 0x002fe20000010000 */
[----:B--2---:R-:W-:-:S04]  /*0f80*/  @!P0 FADD.FTZ R21, R21, R16 ;  /* 0x0000001015158221 */ /* 0x004fc80000010000 */
[----:B------:R-:W0:Y:S01]  /*0f90*/  SHFL.DOWN PT, R19, R20, 0x2, 0x1f ;  /* 0x08401f0014137f89 */ /* 0x000e2200000e0000 */
[----:B------:R-:W-:-:S03]  /*0fa0*/  ISETP.GT.AND P0, PT, R0, 0x1d, PT ;  /* 0x0000001d0000780c */ /* 0x000fc60003f04270 */
[----:B------:R-:W1:Y:S10]  /*0fb0*/  SHFL.DOWN PT, R16, R21, 0x2, 0x1f ;  /* 0x08401f0015107f89 */ /* 0x000e7400000e0000 */
[----:B0-----:R-:W-:Y:S01]  /*0fc0*/  @!P0 FADD.FTZ R20, R20, R19 ;  /* 0x0000001314148221 */ /* 0x001fe20000010000 */
[----:B-1----:R-:W-:-:S04]  /*0fd0*/  @!P0 FADD.FTZ R21, R21, R16 ;  /* 0x0000001015158221 */ /* 0x002fc80000010000 */
        /* <DEDUP_REMOVED lines=14> */
[----:B-1----:R-:W-:Y:S01]  /*10c0*/  @!P0 FADD.FTZ R21, R21, R16 ;  /* 0x0000001015158221 */ /* 0x002fe20000010000 */
[----:B------:R-:W-:Y:S01]  /*10d0*/  ISETP.NE.AND P0, PT, R0, RZ, PT ;  /* 0x000000ff0000720c */ /* 0x000fe20003f05270 */
[----:B------:R-:W-:Y:S01]  /*10e0*/  FFMA.FTZ R16, R17, R13, R22 ;  /* 0x0000000d11107223 */ /* 0x000fe20000010016 */
[----:B------:R-:W-:Y:S01]  /*10f0*/  FFMA.FTZ R17, R10, R15, RZ ;  /* 0x0000000f0a117223 */ /* 0x000fe200000100ff */
[----:B------:R-:W-:Y:S01]  /*1100*/  FADD.FTZ R15, RZ, R15 ;  /* 0x0000000fff0f7221 */ /* 0x000fe20000010000 */
[----:B------:R-:W-:-:S02]  /*1110*/  MOV R10, R20 ;  /* 0x00000014000a7202 */ /* 0x000fc40000000f00 */
[----:B------:R-:W-:Y:S01]  /*1120*/  FFMA.FTZ R17, R18, R14, R17 ;  /* 0x0000000e12117223 */ /* 0x000fe20000010011 */
[----:B------:R-:W-:Y:S01]  /*1130*/  FADD.FTZ R18, R12, R13 ;  /* 0x0000000d0c127221 */ /* 0x000fe20000010000 */
[----:B------:R-:W-:Y:S01]  /*1140*/  FADD.FTZ R19, R15, R14 ;  /* 0x0000000e0f137221 */ /* 0x000fe20000010000 */
[----:B------:R-:W-:-:S04]  /*1150*/  MOV R11, R21 ;  /* 0x00000015000b7202 */ /* 0x000fc80000000f00 */
[----:B------:R0:W-:Y:S04]  /*1160*/  STS.128 [R31], R16 ;  /* 0x000000101f007388 */ /* 0x0001e80000000c00 */
[----:B------:R0:W-:Y:S01]  /*1170*/  @!P0 STS.64 [R2+0x10], R10 ;  /* 0x0000100a02008388 */ /* 0x0001e20000000a00 */
[----:B------:R-:W-:Y:S06]  /*1180*/  BAR.SYNC.DEFER_BLOCKING 0x0 ;  /* 0x0000000000007b1d */ /* 0x000fec0000010000 */
[----:B------:R-:W-:Y:S05]  /*1190*/  @P3 BRA `(.L_x_7) ;  /* 0x0000000000803947 */ /* 0x000fea0003800000 */
[----:B------:R-:W-:-:S09]  /*11a0*/  ULEA UR8, UR17, UR9, 0x18 ;  /* 0x0000000911087291 */ /* 0x000fd2000f8ec03f */
[----:B------:R-:W1:Y:S04]  /*11b0*/  LDS.64 R20, [UR8+0x18] ;  /* 0x00001808ff147984 */ /* 0x000e680008000a00 */
[----:B------:R-:W2:Y:S01]  /*11c0*/  LDS.128 R12, [UR8+0x20] ;  /* 0x00002008ff0c7984 */ /* 0x000ea20008000c00 */
[----:B-1----:R-:W-:Y:S01]  /*11d0*/  FADD.FTZ R37, R10, R20 ;  /* 0x000000140a257221 */ /* 0x002fe20000010000 */
[----:B0-----:R-:W-:Y:S02]  /*11e0*/  FADD.FTZ R10, R11, R21 ;  /* 0x000000150b0a7221 */ /* 0x001fe40000010000 */
[----:B------:R-:W0:Y:S01]  /*11f0*/  LDS.128 R20, [UR8+0x30] ;  /* 0x00003008ff147984 */ /* 0x000e220008000c00 */
[----:B--2---:R-:W-:Y:S01]  /*1200*/  FADD.FTZ R37, R37, R12 ;  /* 0x0000000c25257221 */ /* 0x004fe20000010000 */
[----:B------:R-:W-:-:S03]  /*1210*/  FADD.FTZ R10, R10, R13 ;  /* 0x0000000d0a0a7221 */ /* 0x000fc60000010000 */
[----:B------:R-:W-:Y:S01]  /*1220*/  FADD.FTZ R37, R37, R14 ;  /* 0x0000000e25257221 */ /* 0x000fe20000010000 */
[----:B------:R-:W-:Y:S02]  /*1230*/  FADD.FTZ R10, R10, R15 ;  /* 0x0000000f0a0a7221 */ /* 0x000fe40000010000 */
[----:B------:R-:W1:Y:S01]  /*1240*/  LDS.128 R12, [UR8+0x40] ;  /* 0x00004008ff0c7984 */ /* 0x000e620008000c00 */
[----:B0-----:R-:W-:Y:S01]  /*1250*/  FADD.FTZ R37, R37, R20 ;  /* 0x0000001425257221 */ /* 0x001fe20000010000 */
[----:B------:R-:W-:-:S03]  /*1260*/  FADD.FTZ R10, R10, R21 ;  /* 0x000000150a0a7221 */ /* 0x000fc60000010000 */
[----:B------:R-:W-:Y:S01]  /*1270*/  FADD.FTZ R37, R37, R22 ;  /* 0x0000001625257221 */ /* 0x000fe20000010000 */
[----:B------:R-:W-:Y:S02]  /*1280*/  FADD.FTZ R10, R10, R23 ;  /* 0x000000170a0a7221 */ /* 0x000fe40000010000 */
[----:B------:R-:W0:Y:S01]  /*1290*/  LDS.128 R20, [UR8+0x50] ;  /* 0x00005008ff147984 */ /* 0x000e220008000c00 */
[----:B-1----:R-:W-:Y:S01]  /*12a0*/  FADD.FTZ R37, R37, R12 ;  /* 0x0000000c25257221 */ /* 0x002fe20000010000 */
[----:B------:R-:W-:-:S03]  /*12b0*/  FADD.FTZ R10, R10, R13 ;  /* 0x0000000d0a0a7221 */ /* 0x000fc60000010000 */
[----:B------:R-:W-:Y:S01]  /*12c0*/  FADD.FTZ R37, R37, R14 ;  /* 0x0000000e25257221 */ /* 0x000fe20000010000 */
[----:B------:R-:W-:Y:S02]  /*12d0*/  FADD.FTZ R10, R10, R15 ;  /* 0x0000000f0a0a7221 */ /* 0x000fe40000010000 */
[----:B------:R-:W1:Y:S01]  /*12e0*/  LDS.128 R12, [UR8+0x60] ;  /* 0x00006008ff0c7984 */ /* 0x000e620008000c00 */
[----:B0-----:R-:W-:Y:S01]  /*12f0*/  FADD.FTZ R37, R37, R20 ;  /* 0x0000001425257221 */ /* 0x001fe20000010000 */
[----:B------:R-:W-:Y:S02]  /*1300*/  FADD.FTZ R20, R10, R21 ;  /* 0x000000150a147221 */ /* 0x000fe40000010000 */
[----:B------:R-:W0:Y:S01]  /*1310*/  LDS.64 R10, [UR8+0x70] ;  /* 0x00007008ff0a7984 */ /* 0x000e220008000a00 */
[----:B------:R-:W-:Y:S01]  /*1320*/  FADD.FTZ R37, R37, R22 ;  /* 0x0000001625257221 */ /* 0x000fe20000010000 */
[----:B------:R-:W-:-:S03]  /*1330*/  FADD.FTZ R20, R20, R23 ;  /* 0x0000001714147221 */ /* 0x000fc60000010000 */
[----:B-1----:R-:W-:Y:S01]  /*1340*/  FADD.FTZ R37, R37, R12 ;  /* 0x0000000c25257221 */ /* 0x002fe20000010000 */
[----:B------:R-:W-:-:S03]  /*1350*/  FADD.FTZ R20, R20, R13 ;  /* 0x0000000d14147221 */ /* 0x000fc60000010000 */
[----:B------:R-:W-:Y:S01]  /*1360*/  FADD.FTZ R37, R37, R14 ;  /* 0x0000000e25257221 */ /* 0x000fe20000010000 */
[----:B------:R-:W-:-:S03]  /*1370*/  FADD.FTZ R20, R20, R15 ;  /* 0x0000000f14147221 */ /* 0x000fc60000010000 */
[----:B0-----:R-:W-:Y:S01]  /*1380*/  FADD.FTZ R10, R37, R10 ;  /* 0x0000000a250a7221 */ /* 0x001fe20000010000 */
[----:B------:R-:W-:-:S07]  /*1390*/  FADD.FTZ R11, R20, R11 ;  /* 0x0000000b140b7221 */ /* 0x000fce0000010000 */
.L_x_7:
[----:B------:R-:W-:Y:S05]  /*13a0*/  BSYNC B0 ;  /* 0x0000000000007941 */ /* 0x000fea0003800000 */
.L_x_6:
[----:B------:R-:W-:Y:S06]  /*13b0*/  BAR.SYNC.DEFER_BLOCKING 0x0 ;  /* 0x0000000000007b1d */ /* 0x000fec0000010000 */
[----:B------:R-:W-:Y:S04]  /*13c0*/  BSSY B0, `(.L_x_8) ;  /* 0x000009d000007945 */ /* 0x000fe80003800000 */
[----:B------:R-:W-:Y:S05]  /*13d0*/  @P4 BRA `(.L_x_9) ;  /* 0x00000008006c4947 */ /* 0x000fea0003800000 */
[----:B------:R-:W1:Y:S04]  /*13e0*/  LDS.128 R20, [R31+0xd0] ;  /* 0x0000d0001f147984 */ /* 0x000e680000000c00 */
[----:B------:R-:W2:Y:S01]  /*13f0*/  LDS.128 R12, [R31+0x1a0] ;  /* 0x0001a0001f0c7984 */ /* 0x000ea20000000c00 */
[----:B-1----:R-:W-:Y:S01]  /*1400*/  FADD.FTZ R37, R16, R20 ;  /* 0x0000001410257221 */ /* 0x002fe20000010000 */
[----:B------:R-:W-:Y:S01]  /*1410*/  FADD.FTZ R20, R17, R21 ;  /* 0x0000001511147221 */ /* 0x000fe20000010000 */
[----:B------:R-:W-:Y:S01]  /*1420*/  FADD.FTZ R21, R18, R22 ;  /* 0x0000001612157221 */ /* 0x000fe20000010000 */
[----:B------:R-:W-:Y:S01]  /*1430*/  FADD.FTZ R22, R19, R23 ;  /* 0x0000001713167221 */ /* 0x000fe20000010000 */
[----:B--2---:R-:W-:Y:S01]  /*1440*/  FADD.FTZ R37, R37, R12 ;  /* 0x0000000c25257221 */ /* 0x004fe20000010000 */
[----:B0-----:R-:W0:Y:S01]  /*1450*/  LDS.128 R16, [R31+0x270] ;  /* 0x000270001f107984 */ /* 0x001e220000000c00 */
[----:B------:R-:W-:Y:S01]  /*1460*/  FADD.FTZ R20, R20, R13 ;  /* 0x0000000d14147221 */ /* 0x000fe20000010000 */
[----:B------:R-:W-:Y:S01]  /*1470*/  FADD.FTZ R21, R21, R14 ;  /* 0x0000000e15157221 */ /* 0x000fe20000010000 */
[----:B------:R-:W-:-:S02]  /*1480*/  FADD.FTZ R22, R22, R15 ;  /* 0x0000000f16167221 */ /* 0x000fc40000010000 */
[----:B------:R-:W1:Y:S01]  /*1490*/  LDS.128 R12, [R31+0x340] ;  /* 0x000340001f0c7984 */ /* 0x000e620000000c00 */
[----:B0-----:R-:W-:Y:S01]  /*14a0*/  FADD.FTZ R37, R37, R16 ;  /* 0x0000001025257221 */ /* 0x001fe20000010000 */
[----:B------:R-:W-:Y:S01]  /*14b0*/  FADD.FTZ R20, R20, R17 ;  /* 0x0000001114147221 */ /* 0x000fe20000010000 */
[----:B------:R-:W-:Y:S01]  /*14c0*/  FADD.FTZ R21, R21, R18 ;  /* 0x0000001215157221 */ /* 0x000fe20000010000 */
[----:B------:R-:W-:Y:S02]  /*14d0*/  FADD.FTZ R22, R22, R19 ;  /* 0x0000001316167221 */ /* 0x000fe40000010000 */
[----:B------:R-:W0:Y:S01]  /*14e0*/  LDS.128 R16, [R31+0x410] ;  /* 0x000410001f107984 */ /* 0x000e220000000c00 */
[----:B-1----:R-:W-:Y:S01]  /*14f0*/  FADD.FTZ R37, R37, R12 ;  /* 0x0000000c25257221 */ /* 0x002fe20000010000 */
        /* <DEDUP_REMOVED lines=127> */
[----:B------:R-:W-:Y:S01]  /*1cf0*/  FADD.FTZ R36, R36, R19 ;  /* 0x0000001324247221 */ /* 0x000fe20000010000 */
[----:B------:R-:W0:Y:S01]  /*1d00*/  LDS.128 R20, [R31+0x1930] ;  /* 0x001930001f147984 */ /* 0x000e220000000c00 */
[----:B-1----:R-:W-:Y:S01]  /*1d10*/  FADD.FTZ R37, R37, R12 ;  /* 0x0000000c25257221 */ /* 0x002fe20000010000 */
[----:B------:R-:W-:Y:S01]  /*1d20*/  FADD.FTZ R12, R16, R13 ;  /* 0x0000000d100c7221 */ /* 0x000fe20000010000 */
[----:B------:R-:W-:Y:S01]  /*1d30*/  FADD.FTZ R13, R17, R14 ;  /* 0x0000000e110d7221 */ /* 0x000fe20000010000 */
[----:B------:R-:W-:Y:S01]  /*1d40*/  FADD.FTZ R36, R36, R15 ;  /* 0x0000000f24247221 */ /* 0x000fe20000010000 */
[----:B0-----:R-:W-:Y:S01]  /*1d50*/  FADD.FTZ R16, R37, R20 ;  /* 0x0000001425107221 */ /* 0x001fe20000010000 */
[----:B------:R-:W-:Y:S01]  /*1d60*/  FADD.FTZ R17, R12, R21 ;  /* 0x000000150c117221 */ /* 0x000fe20000010000 */
[----:B------:R-:W-:Y:S01]  /*1d70*/  FADD.FTZ R18, R13, R22 ;  /* 0x000000160d127221 */ /* 0x000fe20000010000 */
[----:B------:R-:W-:-:S07]  /*1d80*/  FADD.FTZ R19, R36, R23 ;  /* 0x0000001724137221 */ /* 0x000fce0000010000 */
.L_x_9:
[----:B------:R-:W-:Y:S05]  /*1d90*/  BSYNC B0 ;  /* 0x0000000000007941 */ /* 0x000fea0003800000 */
.L_x_8:
[----:B------:R-:W1:Y:S01]  /*1da0*/  LDC R12, c[0x0][0xc] ;  /* 0x00000300ff0c7b82 */ /* 0x000e620000000800 */
[----:B------:R-:W-:Y:S01]  /*1db0*/  IMAD R13, R4, 0xd, R29 ;  /* 0x0000000d040d7824 */ /* 0x000fe200078e021d */
[----:B------:R-:W-:Y:S06]  /*1dc0*/  BSSY B0, `(.L_x_10) ;  /* 0x0000012000007945 */ /* 0x000fec0003800000 */
[----:B------:R-:W2:Y:S01]  /*1dd0*/  LDC.64 R20, c[0x0][0x268] ;  /* 0x00009a00ff147b82 */ /* 0x000ea20000000a00 */
[----:B-1----:R-:W-:Y:S01]  /*1de0*/  ISETP.GE.U32.AND P0, PT, R12, 0x2, PT ;  /* 0x000000020c00780c */ /* 0x002fe20003f06070 */
[----:B--2---:R-:W-:Y:S01]  /*1df0*/  IMAD.WIDE R20, R13, 0x4, R20 ;  /* 0x000000040d147825 */ /* 0x004fe200078e0214 */
[----:B------:R-:W-:Y:S11]  /*1e00*/  @P4 BRA `(.L_x_11) ;  /* 0x0000000000344947 */ /* 0x000ff60003800000 */
[----:B------:R-:W1:Y:S01]  /*1e10*/  LDC.64 R22, c[0x0][0x288] ;  /* 0x0000a200ff167b82 */ /* 0x000e620000000a00 */
[----:B------:R-:W-:Y:S01]  /*1e20*/  MOV R37, UR6 ;  /* 0x0000000600257c02 */ /* 0x000fe20008000f00 */
[----:B------:R2:W-:Y:S01]  /*1e30*/  REDG.E.ADD.F32.FTZ.RN.STRONG.GPU desc[UR14][R20.64], R16 ;  /* 0x00000010140079a6 */ /* 0x0005e2000c10f38e */
[----:B------:R-:W-:Y:S02]  /*1e40*/  MOV R39, UR12 ;  /* 0x0000000c00277c02 */ /* 0x000fe40008000f00 */
[-C--:B------:R-:W-:Y:S02]  /*1e50*/  LEA R36, P4, R37, R20.reuse, 0x2 ;  /* 0x0000001425247211 */ /* 0x080fe400078810ff */
[----:B------:R-:W-:Y:S02]  /*1e60*/  LEA R38, P6, R39, R20, 0x2 ;  /* 0x0000001427267211 */ /* 0x000fe400078c10ff */
[C---:B------:R-:W-:Y:S02]  /*1e70*/  IADD3.X R37, R21.reuse, UR11, RZ, P4, !PT ;  /* 0x0000000b15257c10 */ /* 0x040fe4000a7fe4ff */
[----:B------:R-:W-:-:S03]  /*1e80*/  IADD3.X R39, R21, UR10, RZ, P6, !PT ;  /* 0x0000000a15277c10 */ /* 0x000fc6000b7fe4ff */
[----:B------:R2:W-:Y:S01]  /*1e90*/  REDG.E.ADD.F32.FTZ.RN.STRONG.GPU desc[UR14][R36.64], R17 ;  /* 0x00000011240079a6 */ /* 0x0005e2000c10f38e */
[----:B-1----:R-:W-:-:S04]  /*1ea0*/  LEA R14, P5, R22, R20, 0x2 ;  /* 0x00000014160e7211 */ /* 0x002fc800078a10ff */
[----:B------:R-:W-:-:S05]  /*1eb0*/  LEA.HI.X R15, R22, R21, R23, 0x2, P5 ;  /* 0x00000015160f7211 */ /* 0x000fca00028f1417 */
[----:B------:R2:W-:Y:S04]  /*1ec0*/  REDG.E.ADD.F32.FTZ.RN.STRONG.GPU desc[UR14][R14.64], R18 ;  /* 0x000000120e0079a6 */ /* 0x0005e8000c10f38e */
[----:B------:R2:W-:Y:S02]  /*1ed0*/  REDG.E.ADD.F32.FTZ.RN.STRONG.GPU desc[UR14][R38.64], R19 ;  /* 0x00000013260079a6 */ /* 0x0005e4000c10f38e */
.L_x_11:
[----:B------:R-:W-:Y:S05]  /*1ee0*/  BSYNC B0 ;  /* 0x0000000000007941 */ /* 0x000fea0003800000 */
.L_x_10:
[----:B------:R-:W-:Y:S05]  /*1ef0*/  @!P0 BRA `(.L_x_12) ;  /* 0x0000001000908947 */ /* 0x000fea0003800000 */
[----:B------:R-:W0:Y:S01]  /*1f00*/  LDC R13, c[0x0][0x10] ;  /* 0x00000400ff0d7b82 */ /* 0x000e220000000800 */
[----:B------:R-:W1:Y:S01]  /*1f10*/  S2R R4, SR_CTAID.Y ;  /* 0x0000000000047919 */ /* 0x000e620000002600 */
[----:B------:R-:W-:-:S06]  /*1f20*/  ULOP3.LUT UR8, UR4, 0x1, URZ, 0xc0, !UPT ;  /* 0x0000000104087892 */ /* 0x000fcc000f8ec03f */
[----:B--2---:R-:W2:Y:S08]  /*1f30*/  LDC.64 R14, c[0x0][0x258] ;  /* 0x00009600ff0e7b82 */ /* 0x004eb00000000a00 */
[----:B------:R-:W3:Y:S01]  /*1f40*/  LDC.64 R36, c[0x0][0x260] ;  /* 0x00009800ff247b82 */ /* 0x000ee20000000a00 */
[----:B0-----:R-:W-:-:S04]  /*1f50*/  IMAD R17, R13, UR8, RZ ;  /* 0x000000080d117c24 */ /* 0x001fc8000f8e02ff */
[C---:B------:R-:W-:Y:S01]  /*1f60*/  IMAD R16, R17.reuse, R12, RZ ;  /* 0x0000000c11107224 */ /* 0x040fe200078e02ff */
[----:B-1----:R-:W-:-:S04]  /*1f70*/  IADD3 R17, R17, R4, RZ ;  /* 0x0000000411117210 */ /* 0x002fc80007ffe0ff */
[----:B------:R-:W-:Y:S01]  /*1f80*/  SHF.L.U32 R19, R16, 0x1, RZ ;  /* 0x0000000110137819 */ /* 0x000fe200000006ff */
[----:B--2---:R-:W-:-:S04]  /*1f90*/  IMAD.WIDE.U32 R14, R17, 0x4, R14 ;  /* 0x00000004110e7825 */ /* 0x004fc800078e000e */
[----:B---3--:R-:W-:Y:S01]  /*1fa0*/  IMAD.WIDE R36, R19, 0x4, R36 ;  /* 0x0000000413247825 */ /* 0x008fe200078e0224 */
[----:B------:R-:W-:Y:S06]  /*1fb0*/  @P3 BRA `(.L_x_13) ;  /* 0x0000000000683947 */ /* 0x000fec0003800000 */
[----:B------:R-:W0:Y:S01]  /*1fc0*/  S2R R0, SR_LANEID ;  /* 0x0000000000007919 */ /* 0x000e220000000000 */
[----:B------:R-:W-:Y:S01]  /*1fd0*/  VOTEU.ANY UR9, UPT, PT ;  /* 0x0000000000097886 */ /* 0x000fe200038e0100 */
[----:B------:R-:W-:Y:S01]  /*1fe0*/  ULOP3.LUT UP0, URZ, UR4, 0x2, URZ, 0xc0, !UPT ;  /* 0x00000002043f7892 */ /* 0x000fe2000f80c03f */
[----:B------:R-:W-:Y:S01]  /*1ff0*/  IMAD R17, R13, UR16, R4 ;  /* 0x000000100d117c24 */ /* 0x000fe2000f8e0204 */
[----:B------:R-:W-:Y:S01]  /*2000*/  UFLO.U32 UR17, UR9 ;  /* 0x00000009001172bd */ /* 0x000fe200080e0000 */
[----:B------:R-:W-:Y:S01]  /*2010*/  UMOV UR8, 0x1 ;  /* 0x0000000100087882 */ /* 0x000fe20000000000 */
[----:B------:R-:W-:Y:S01]  /*2020*/  UPOPC UR9, UR9 ;  /* 0x00000009000972bf */ /* 0x000fe20008000000 */
[----:B------:R-:W-:Y:S01]  /*2030*/  IMAD.WIDE.U32 R16, R17, 0x8, R36 ;  /* 0x0000000811107825 */ /* 0x000fe200078e0024 */
[----:B------:R-:W-:-:S04]  /*2040*/  USEL UR8, UR8, 0xffffffff, !UP0 ;  /* 0xffffffff08087887 */ /* 0x000fc8000c000000 */
[----:B------:R-:W-:Y:S01]  /*2050*/  UIMAD UR8, UR8, UR9, URZ ;  /* 0x00000009080872a4 */ /* 0x000fe2000f8e023f */
[----:B------:R1:W-:Y:S05]  /*2060*/  STG.E.64 desc[UR14][R16.64], R10 ;  /* 0x0000000a10007986 */ /* 0x0003ea000c101b0e */
[----:B------:R-:W-:Y:S02]  /*2070*/  MOV R21, UR8 ;  /* 0x0000000800157c02 */ /* 0x000fe40008000f00 */
[----:B0-----:R-:W-:-:S13]  /*2080*/  ISETP.EQ.U32.AND P0, PT, R0, UR17, PT ;  /* 0x0000001100007c0c */ /* 0x001fda000bf02070 */
[----:B------:R-:W-:Y:S06]  /*2090*/  @P0 MEMBAR.ALL.GPU ;  /* 0x0000000000000992 */ /* 0x000fec000000a000 */
[----:B------:R-:W-:-:S00]  /*20a0*/  @P0 ERRBAR ;  /* 0x00000000000009ab */ /* 0x000fc00000000000 */
[----:B------:R-:W-:Y:S06]  /*20b0*/  @P0 CGAERRBAR ;  /* 0x00000000000005ab */ /* 0x000fec0000000000 */
[----:B------:R1:W-:Y:S01]  /*20c0*/  @P0 REDG.E.ADD.S32.STRONG.GPU desc[UR14][R14.64], R21 ;  /* 0x000000150e00098e */ /* 0x0003e2000c10e38e */
[----:B------:R-:W-:-:S04]  /*20d0*/  PLOP3.LUT P0, PT, PT, PT, UP0, 0x80, 0x0 ;  /* 0x000000000000781c */ /* 0x000fc80003f0f008 */
[----:B------:R-:W-:-:S04]  /*20e0*/  SEL R19, R12, RZ, !P0 ;  /* 0x000000ff0c137207 */ /* 0x000fc80004000000 */
[----:B------:R-:W-:-:S13]  /*20f0*/  ISETP.NE.AND P0, PT, R19, -0x1, PT ;  /* 0xffffffff1300780c */ /* 0x000fda0003f05270 */
[----:B-1----:R-:W-:Y:S05]  /*2100*/  @!P0 BRA `(.L_x_13) ;  /* 0x0000000000148947 */ /* 0x002fea0003800000 */
.L_x_14:
[----:B------:R-:W2:Y:S04]  /*2110*/  LDG.E.STRONG.GPU R16, desc[UR14][R14.64] ;  /* 0x0000000e0e107981 */ /* 0x000ea8000c1ef900 */
[----:B--2---:R-:W-:Y:S01]  /*2120*/  CCTL.IVALL ;  /* 0x00000000ff00798f */ /* 0x004fe20002000000 */
[----:B------:R-:W-:Y:S05]  /*2130*/  YIELD ;  /* 0x0000000000007946 */ /* 0x000fea0003800000 */
[----:B------:R-:W-:-:S13]  /*2140*/  ISETP.NE.AND P0, PT, R16, R19, PT ;  /* 0x000000131000720c */ /* 0x000fda0003f05270 */
[----:B------:R-:W-:Y:S05]  /*2150*/  @P0 BRA `(.L_x_14) ;  /* 0xfffffffc00ec0947 */ /* 0x000fea000383ffff */
.L_x_13:
[----:B------:R-:W-:Y:S01]  /*2160*/  ISETP.NE.AND P0, PT, R12, RZ, PT ;  /* 0x000000ff0c00720c */ /* 0x000fe20003f05270 */
[----:B------:R-:W-:Y:S05]  /*2170*/  WARPSYNC.ALL ;  /* 0x0000000000007948 */ /* 0x000fea0003800000 */
[----:B------:R-:W-:Y:S07]  /*2180*/  BAR.SYNC.DEFER_BLOCKING 0x0 ;  /* 0x0000000000007b1d */ /* 0x000fee0000010000 */
[----:B------:R-:W-:Y:S05]  /*2190*/  @!P0 BRA `(.L_x_12) ;  /* 0x0000000c00e88947 */ /* 0x000fea0003800000 */
[----:B------:R-:W-:Y:S01]  /*21a0*/  IADD3 R14, R12, -0x1, RZ ;  /* 0xffffffff0c0e7810 */ /* 0x000fe20007ffe0ff */
[----:B------:R-:W-:-:S03]  /*21b0*/  HFMA2.MMA R23, -RZ, RZ, 0, 0 ;  /* 0x00000000ff177435 */ /* 0x000fc600000001ff */
[----:B------:R-:W-:-:S13]  /*21c0*/  ISETP.GE.U32.AND P0, PT, R14, 0x3, PT ;  /* 0x000000030e00780c */ /* 0x000fda0003f06070 */
[----:B------:R-:W-:Y:S05]  /*21d0*/  @!P0 BRA `(.L_x_15) ;  /* 0x0000000c00688947 */ /* 0x000fea0003800000 */
[----:B------:R-:W-:Y:S02]  /*21e0*/  LOP3.LUT R15, R12, 0x3, RZ, 0xc0, !PT ;  /* 0x000000030c0f7812 */ /* 0x000fe400078ec0ff */
[----:B------:R-:W-:Y:S02]  /*21f0*/  MOV R23, RZ ;  /* 0x000000ff00177202 */ /* 0x000fe40000000f00 */
[----:B------:R-:W-:-:S04]  /*2200*/  IADD3 R22, -R15, R12, RZ ;  /* 0x0000000c0f167210 */ /* 0x000fc80007ffe1ff */
[----:B------:R-:W-:-:S13]  /*2210*/  ISETP.GT.AND P0, PT, R22, RZ, PT ;  /* 0x000000ff1600720c */ /* 0x000fda0003f04270 */
[----:B------:R-:W-:Y:S05]  /*2220*/  @!P0 BRA `(.L_x_16) ;  /* 0x0000000800d88947 */ /* 0x000fea0003800000 */
[----:B------:R-:W-:Y:S02]  /*2230*/  ISETP.GT.AND P4, PT, R22, 0xc, PT ;  /* 0x0000000c1600780c */ /* 0x000fe40003f84270 */
[----:B------:R-:W-:-:S11]  /*2240*/  PLOP3.LUT P0, PT, PT, PT, PT, 0x80, 0x0 ;  /* 0x000000000000781c */ /* 0x000fd60003f0f070 */
[----:B------:R-:W-:Y:S05]  /*2250*/  @!P4 BRA `(.L_x_17) ;  /* 0x0000000400d0c947 */ /* 0x000fea0003800000 */
[----:B------:R-:W-:-:S13]  /*2260*/  PLOP3.LUT P0, PT, PT, PT, PT, 0x8, 0x0 ;  /* 0x000000000000781c */ /* 0x000fda0003f0e170 */
.L_x_18:
[----:B------:R-:W-:-:S13]  /*2270*/  ISETP.EQ.OR P6, PT, R23, UR16, P3 ;  /* 0x0000001017007c0c */ /* 0x000fda0009fc2670 */
[----:B------:R-:W-:-:S04]  /*2280*/  @!P6 IMAD R15, R13, R23, R4 ;  /* 0x000000170d0fe224 */ /* 0x000fc800078e0204 */
[----:B------:R-:W-:-:S06]  /*2290*/  @!P6 IMAD.WIDE.U32 R14, R15, 0x8, R36 ;  /* 0x000000080f0ee825 */ /* 0x000fcc00078e0024 */
[----:B------:R-:W2:Y:S01]  /*22a0*/  @!P6 LDG.E.64 R14, desc[UR14][R14.64] ;  /* 0x0000000e0e0ee981 */ /* 0x000ea2000c1e1b00 */
[C---:B------:R-:W-:Y:S02]  /*22b0*/  IADD3 R17, R23.reuse, 0x1, RZ ;  /* 0x0000000117117810 */ /* 0x040fe40007ffe0ff */
[----:B------:R-:W-:Y:S02]  /*22c0*/  IADD3 R19, R23, 0x2, RZ ;  /* 0x0000000217137810 */ /* 0x000fe40007ffe0ff */
[----:B------:R-:W-:Y:S02]  /*22d0*/  ISETP.EQ.OR P4, PT, R17, UR16, P3 ;  /* 0x0000001011007c0c */ /* 0x000fe40009f82670 */
[----:B------:R-:W-:Y:S02]  /*22e0*/  ISETP.EQ.OR P5, PT, R19, UR16, P3 ;  /* 0x0000001013007c0c */ /* 0x000fe40009fa2670 */
[----:B------:R-:W-:-:S09]  /*22f0*/  IADD3 R18, R23, 0x3, RZ ;  /* 0x0000000317127810 */ /* 0x000fd20007ffe0ff */
[C-C-:B------:R-:W-:Y:S02]  /*2300*/  @!P4 IMAD R17, R13.reuse, R17, R4.reuse ;  /* 0x000000110d11c224 */ /* 0x140fe400078e0204 */
[----:B------:R-:W-:Y:S02]  /*2310*/  @!P5 IMAD R19, R13, R19, R4 ;  /* 0x000000130d13d224 */ /* 0x000fe400078e0204 */
[----:B--2---:R-:W-:Y:S01]  /*2320*/  @!P6 FADD.FTZ R10, R10, R14 ;  /* 0x0000000e0a0ae221 */ /* 0x004fe20000010000 */
[----:B------:R-:W-:Y:S01]  /*2330*/  @!P6 FADD.FTZ R11, R11, R15 ;  /* 0x0000000f0b0be221 */ /* 0x000fe20000010000 */
[----:B------:R-:W-:Y:S01]  /*2340*/  ISETP.EQ.OR P6, PT, R18, UR16, P3 ;  /* 0x0000001012007c0c */ /* 0x000fe20009fc2670 */
[----:B------:R-:W-:-:S04]  /*2350*/  @!P4 IMAD.WIDE.U32 R14, R17, 0x8, R36 ;  /* 0x00000008110ec825 */ /* 0x000fc800078e0024 */
[----:B------:R-:W-:Y:S02]  /*2360*/  @!P5 IMAD.WIDE.U32 R16, R19, 0x8, R36 ;  /* 0x000000081310d825 */ /* 0x000fe400078e0024 */
[----:B------:R-:W2:Y:S04]  /*2370*/  @!P4 LDG.E.64 R14, desc[UR14][R14.64] ;  /* 0x0000000e0e0ec981 */ /* 0x000ea8000c1e1b00 */
[----:B------:R-:W3:Y:S02]  /*2380*/  @!P5 LDG.E.64 R16, desc[UR14][R16.64] ;  /* 0x0000000e1010d981 */ /* 0x000ee4000c1e1b00 */
[----:B------:R-:W-:-:S04]  /*2390*/  @!P6 IMAD R19, R13, R18, R4 ;  /* 0x000000120d13e224 */ /* 0x000fc800078e0204 */
[----:B------:R-:W-:-:S06]  /*23a0*/  @!P6 IMAD.WIDE.U32 R18, R19, 0x8, R36 ;  /* 0x000000081312e825 */ /* 0x000fcc00078e0024 */
[----:B------:R-:W4:Y:S01]  /*23b0*/  @!P6 LDG.E.64 R18, desc[UR14][R18.64] ;  /* 0x0000000e1212e981 */ /* 0x000f22000c1e1b00 */
[C---:B------:R-:W-:Y:S02]  /*23c0*/  IADD3 R20, R23.reuse, 0x4, RZ ;  /* 0x0000000417147810 */ /* 0x040fe40007ffe0ff */
[C---:B------:R-:W-:Y:S02]  /*23d0*/  IADD3 R21, R23.reuse, 0x5, RZ ;  /* 0x0000000517157810 */ /* 0x040fe40007ffe0ff */
[----:B------:R-:W-:Y:S01]  /*23e0*/  IADD3 R31, R23, 0x6, RZ ;  /* 0x00000006171f7810 */ /* 0x000fe20007ffe0ff */
[----:B--2---:R-:W-:Y:S01]  /*23f0*/  @!P4 FADD.FTZ R10, R10, R14 ;  /* 0x0000000e0a0ac221 */ /* 0x004fe20000010000 */
[----:B------:R-:W-:Y:S01]  /*2400*/  @!P4 FADD.FTZ R11, R11, R15 ;  /* 0x0000000f0b0bc221 */ /* 0x000fe20000010000 */
[----:B------:R-:W-:Y:S02]  /*2410*/  ISETP.EQ.OR P4, PT, R20, UR16, P3 ;  /* 0x0000001014007c0c */ /* 0x000fe40009f82670 */
[----:B---3--:R-:W-:Y:S01]  /*2420*/  @!P5 FADD.FTZ R10, R10, R16 ;  /* 0x000000100a0ad221 */ /* 0x008fe20000010000 */
[----:B------:R-:W-:Y:S01]  /*2430*/  @!P5 FADD.FTZ R11, R11, R17 ;  /* 0x000000110b0bd221 */ /* 0x000fe20000010000 */
[----:B------:R-:W-:-:S09]  /*2440*/  ISETP.EQ.OR P5, PT, R21, UR16, P3 ;  /* 0x0000001015007c0c */ /* 0x000fd20009fa2670 */
[----:B------:R-:W-:Y:S02]  /*2450*/  @!P4 IMAD R15, R13, R20, R4 ;  /* 0x000000140d0fc224 */ /* 0x000fe400078e0204 */
[----:B----4-:R-:W-:Y:S01]  /*2460*/  @!P6 FADD.FTZ R10, R10, R18 ;  /* 0x000000120a0ae221 */ /* 0x010fe20000010000 */
[----:B------:R-:W-:Y:S01]  /*2470*/  @!P6 FADD.FTZ R11, R11, R19 ;  /* 0x000000130b0be221 */ /* 0x000fe20000010000 */
[----:B------:R-:W-:Y:S01]  /*2480*/  ISETP.EQ.OR P6, PT, R31, UR16, P3 ;  /* 0x000000101f007c0c */ /* 0x000fe20009fc2670 */
[----:B------:R-:W-:-:S04]  /*2490*/  @!P4 IMAD.WIDE.U32 R14, R15, 0x8, R36 ;  /* 0x000000080f0ec825 */ /* 0x000fc800078e0024 */
[----:B------:R-:W-:Y:S02]  /*24a0*/  @!P5 IMAD R17, R13, R21, R4 ;  /* 0x000000150d11d224 */ /* 0x000fe400078e0204 */
[----:B------:R-:W2:Y:S02]  /*24b0*/  @!P4 LDG.E.64 R14, desc[UR14][R14.64] ;  /* 0x0000000e0e0ec981 */ /* 0x000ea4000c1e1b00 */
[----:B------:R-:W-:-:S04]  /*24c0*/  @!P5 IMAD.WIDE.U32 R16, R17, 0x8, R36 ;  /* 0x000000081110d825 */ /* 0x000fc800078e0024 */
[----:B------:R-:W-:Y:S02]  /*24d0*/  @!P6 IMAD R19, R13, R31, R4 ;  /* 0x0000001f0d13e224 */ /* 0x000fe400078e0204 */
[----:B------:R-:W3:Y:S02]  /*24e0*/  @!P5 LDG.E.64 R16, desc[UR14][R16.64] ;  /* 0x0000000e1010d981 */ /* 0x000ee4000c1e1b00 */
        /* <DEDUP_REMOVED lines=65> */
[----:B------:R-:W-:Y:S02]  /*2900*/  IADD3 R22, R22, -0x10, RZ ;  /* 0xfffffff016167810 */ /* 0x000fe40007ffe0ff */
[----:B------:R-:W-:Y:S01]  /*2910*/  IADD3 R23, R23, 0x10, RZ ;  /* 0x0000001017177810 */ /* 0x000fe20007ffe0ff */
[----:B--2---:R-:W-:Y:S01]  /*2920*/  @!P4 FADD.FTZ R10, R10, R14 ;  /* 0x0000000e0a0ac221 */ /* 0x004fe20000010000 */
[----:B------:R-:W-:Y:S01]  /*2930*/  @!P4 FADD.FTZ R11, R11, R15 ;  /* 0x0000000f0b0bc221 */ /* 0x000fe20000010000 */
[----:B------:R-:W-:Y:S02]  /*2940*/  ISETP.GT.AND P4, PT, R22, 0xc, PT ;  /* 0x0000000c1600780c */ /* 0x000fe40003f84270 */
[----:B---3--:R-:W-:Y:S01]  /*2950*/  @!P5 FADD.FTZ R10, R10, R16 ;  /* 0x000000100a0ad221 */ /* 0x008fe20000010000 */
[----:B------:R-:W-:-:S03]  /*2960*/  @!P5 FADD.FTZ R11, R11, R17 ;  /* 0x000000110b0bd221 */ /* 0x000fc60000010000 */
[----:B----4-:R-:W-:Y:S01]  /*2970*/  @!P6 FADD.FTZ R10, R10, R18 ;  /* 0x000000120a0ae221 */ /* 0x010fe20000010000 */
[----:B------:R-:W-:-:S06]  /*2980*/  @!P6 FADD.FTZ R11, R11, R19 ;  /* 0x000000130b0be221 */ /* 0x000fcc0000010000 */
[----:B------:R-:W-:Y:S05]  /*2990*/  @P4 BRA `(.L_x_18) ;  /* 0xfffffff800344947 */ /* 0x000fea000383ffff */
.L_x_17:
[----:B------:R-:W-:-:S13]  /*29a0*/  ISETP.GT.AND P4, PT, R22, 0x4, PT ;  /* 0x000000041600780c */ /* 0x000fda0003f84270 */
[----:B------:R-:W-:Y:S05]  /*29b0*/  @!P4 BRA `(.L_x_19) ;  /* 0x0000000000ecc947 */ /* 0x000fea0003800000 */
[C---:B------:R-:W-:Y:S02]  /*29c0*/  ISETP.EQ.OR P0, PT, R23.reuse, UR16, P3 ;  /* 0x0000001017007c0c */ /* 0x040fe40009f02670 */
[C---:B------:R-:W-:Y:S02]  /*29d0*/  IADD3 R17, R23.reuse, 0x1, RZ ;  /* 0x0000000117117810 */ /* 0x040fe40007ffe0ff */
[----:B------:R-:W-:Y:S02]  /*29e0*/  IADD3 R19, R23, 0x2, RZ ;  /* 0x0000000217137810 */ /* 0x000fe40007ffe0ff */
[----:B------:R-:W-:Y:S02]  /*29f0*/  ISETP.EQ.OR P4, PT, R17, UR16, P3 ;  /* 0x0000001011007c0c */ /* 0x000fe40009f82670 */
[----:B------:R-:W-:Y:S02]  /*2a00*/  ISETP.EQ.OR P5, PT, R19, UR16, P3 ;  /* 0x0000001013007c0c */ /* 0x000fe40009fa2670 */
[----:B------:R-:W-:-:S03]  /*2a10*/  IADD3 R21, R23, 0x3, RZ ;  /* 0x0000000317157810 */ /* 0x000fc60007ffe0ff */
[----:B------:R-:W-:Y:S01]  /*2a20*/  @!P0 IMAD R15, R23, R13, R4 ;  /* 0x0000000d170f8224 */ /* 0x000fe200078e0204 */
[----:B------:R-:W-:-:S03]  /*2a30*/  ISETP.EQ.OR P6, PT, R21, UR16, P3 ;  /* 0x0000001015007c0c */ /* 0x000fc60009fc2670 */
[----:B------:R-:W-:-:S04]  /*2a40*/  @!P0 IMAD.WIDE.U32 R14, R15, 0x8, R36 ;  /* 0x000000080f0e8825 */ /* 0x000fc800078e0024 */
[C-C-:B------:R-:W-:Y:S02]  /*2a50*/  @!P4 IMAD R17, R13.reuse, R17, R4.reuse ;  /* 0x000000110d11c224 */ /* 0x140fe400078e0204 */
[----:B------:R-:W-:Y:S01]  /*2a60*/  @!P5 IMAD R19, R13, R19, R4 ;  /* 0x000000130d13d224 */ /* 0x000fe200078e0204 */
[----:B------:R-:W2:Y:S01]  /*2a70*/  @!P0 LDG.E.64 R14, desc[UR14][R14.64] ;  /* 0x0000000e0e0e8981 */ /* 0x000ea2000c1e1b00 */
[----:B------:R-:W-:-:S04]  /*2a80*/  @!P4 IMAD.WIDE.U32 R16, R17, 0x8, R36 ;  /* 0x000000081110c825 */ /* 0x000fc800078e0024 */
[----:B------:R-:W-:Y:S02]  /*2a90*/  @!P5 IMAD.WIDE.U32 R18, R19, 0x8, R36 ;  /* 0x000000081312d825 */ /* 0x000fe400078e0024 */
[----:B------:R-:W3:Y:S01]  /*2aa0*/  @!P4 LDG.E.64 R16, desc[UR14][R16.64] ;  /* 0x0000000e1010c981 */ /* 0x000ee2000c1e1b00 */
[----:B------:R-:W-:Y:S01]  /*2ab0*/  IADD3 R23, R23, 0x4, RZ ;  /* 0x0000000417177810 */ /* 0x000fe20007ffe0ff */
[----:B------:R-:W-:Y:S02]  /*2ac0*/  @!P6 IMAD R21, R13, R21, R4 ;  /* 0x000000150d15e224 */ /* 0x000fe400078e0204 */
[----:B------:R-:W4:Y:S02]  /*2ad0*/  @!P5 LDG.E.64 R18, desc[UR14][R18.64] ;  /* 0x0000000e1212d981 */ /* 0x000f24000c1e1b00 */
[----:B------:R-:W-:-:S06]  /*2ae0*/  @!P6 IMAD.WIDE.U32 R20, R21, 0x8, R36 ;  /* 0x000000081514e825 */ /* 0x000fcc00078e0024 */
[----:B------:R-:W5:Y:S01]  /*2af0*/  @!P6 LDG.E.64 R20, desc[UR14][R20.64] ;  /* 0x0000000e1414e981 */ /* 0x000f62000c1e1b00 */
[----:B--2---:R-:W-:Y:S01]  /*2b00*/  @!P0 FADD.FTZ R10, R10, R14 ;  /* 0x0000000e0a0a8221 */ /* 0x004fe20000010000 */
[----:B------:R-:W-:Y:S01]  /*2b10*/  @!P0 FADD.FTZ R11, R11, R15 ;  /* 0x0000000f0b0b8221 */ /* 0x000fe20000010000 */
[----:B------:R-:W-:Y:S02]  /*2b20*/  ISETP.EQ.OR P0, PT, R23, UR16, P3 ;  /* 0x0000001017007c0c */ /* 0x000fe40009f02670 */
[----:B---3--:R-:W-:Y:S01]  /*2b30*/  @!P4 FADD.FTZ R10, R10, R16 ;  /* 0x000000100a0ac221 */ /* 0x008fe20000010000 */
[----:B------:R-:W-:Y:S01]  /*2b40*/  @!P4 FADD.FTZ R11, R11, R17 ;  /* 0x000000110b0bc221 */ /* 0x000fe20000010000 */
[----:B------:R-:W-:Y:S02]  /*2b50*/  IADD3 R17, R23, 0x1, RZ ;  /* 0x0000000117117810 */ /* 0x000fe40007ffe0ff */
[----:B----4-:R-:W-:Y:S01]  /*2b60*/  @!P5 FADD.FTZ R10, R10, R18 ;  /* 0x000000120a0ad221 */ /* 0x010fe20000010000 */
[----:B------:R-:W-:Y:S01]  /*2b70*/  @!P5 FADD.FTZ R11, R11, R19 ;  /* 0x000000130b0bd221 */ /* 0x000fe20000010000 */
[----:B------:R-:W-:-:S02]  /*2b80*/  IADD3 R19, R23, 0x2, RZ ;  /* 0x0000000217137810 */ /* 0x000fc40007ffe0ff */
[----:B------:R-:W-:Y:S01]  /*2b90*/  ISETP.EQ.OR P5, PT, R17, UR16, P3 ;  /* 0x0000001011007c0c */ /* 0x000fe20009fa2670 */
[----:B-----5:R-:W-:Y:S01]  /*2ba0*/  @!P6 FADD.FTZ R10, R10, R20 ;  /* 0x000000140a0ae221 */ /* 0x020fe20000010000 */
[----:B------:R-:W-:Y:S01]  /*2bb0*/  @!P6 FADD.FTZ R11, R11, R21 ;  /* 0x000000150b0be221 */ /* 0x000fe20000010000 */
[----:B------:R-:W-:Y:S02]  /*2bc0*/  IADD3 R21, R23, 0x3, RZ ;  /* 0x0000000317157810 */ /* 0x000fe40007ffe0ff */
[----:B------:R-:W-:Y:S01]  /*2bd0*/  ISETP.EQ.OR P6, PT, R19, UR16, P3 ;  /* 0x0000001013007c0c */ /* 0x000fe20009fc2670 */
[----:B------:R-:W-:Y:S01]  /*2be0*/  @!P0 IMAD R15, R13, R23, R4 ;  /* 0x000000170d0f8224 */ /* 0x000fe200078e0204 */
[----:B------:R-:W-:-:S03]  /*2bf0*/  ISETP.EQ.OR P4, PT, R21, UR16, P3 ;  /* 0x0000001015007c0c */ /* 0x000fc60009f82670 */
[----:B------:R-:W-:-:S04]  /*2c00*/  @!P0 IMAD.WIDE.U32 R14, R15, 0x8, R36 ;  /* 0x000000080f0e8825 */ /* 0x000fc800078e0024 */
[C-C-:B------:R-:W-:Y:S02]  /*2c10*/  @!P5 IMAD R17, R13.reuse, R17, R4.reuse ;  /* 0x000000110d11d224 */ /* 0x140fe400078e0204 */
[----:B------:R-:W2:Y:S02]  /*2c20*/  @!P0 LDG.E.64 R14, desc[UR14][R14.64] ;  /* 0x0000000e0e0e8981 */ /* 0x000ea4000c1e1b00 */
[----:B------:R-:W-:Y:S02]  /*2c30*/  @!P6 IMAD R19, R13, R19, R4 ;  /* 0x000000130d13e224 */ /* 0x000fe400078e0204 */
[----:B------:R-:W-:-:S04]  /*2c40*/  @!P5 IMAD.WIDE.U32 R16, R17, 0x8, R36 ;  /* 0x000000081110d825 */ /* 0x000fc800078e0024 */
[----:B------:R-:W-:Y:S02]  /*2c50*/  @!P4 IMAD R21, R13, R21, R4 ;  /* 0x000000150d15c224 */ /* 0x000fe400078e0204 */
[--C-:B------:R-:W-:Y:S01]  /*2c60*/  @!P6 IMAD.WIDE.U32 R18, R19, 0x8, R36.reuse ;  /* 0x000000081312e825 */ /* 0x100fe200078e0024 */
[----:B------:R-:W3:Y:S03]  /*2c70*/  @!P5 LDG.E.64 R16, desc[UR14][R16.64] ;  /* 0x0000000e1010d981 */ /* 0x000ee6000c1e1b00 */
[----:B------:R-:W-:Y:S02]  /*2c80*/  @!P4 IMAD.WIDE.U32 R20, R21, 0x8, R36 ;  /* 0x000000081514c825 */ /* 0x000fe400078e0024 */
[----:B------:R-:W4:Y:S04]  /*2c90*/  @!P6 LDG.E.64 R18, desc[UR14][R18.64] ;  /* 0x0000000e1212e981 */ /* 0x000f28000c1e1b00 */
[----:B------:R-:W5:Y:S01]  /*2ca0*/  @!P4 LDG.E.64 R20, desc[UR14][R20.64] ;  /* 0x0000000e1414c981 */ /* 0x000f62000c1e1b00 */
[----:B------:R-:W-:-:S02]  /*2cb0*/  IADD3 R22, R22, -0x4, RZ ;  /* 0xfffffffc16167810 */ /* 0x000fc40007ffe0ff */
[----:B------:R-:W-:Y:S02]  /*2cc0*/  IADD3 R23, R23, 0x4, RZ ;  /* 0x0000000417177810 */ /* 0x000fe40007ffe0ff */
[----:B------:R-:W-:Y:S01]  /*2cd0*/  IADD3 R22, R22, -0x4, RZ ;  /* 0xfffffffc16167810 */ /* 0x000fe20007ffe0ff */
[----:B--2---:R-:W-:Y:S01]  /*2ce0*/  @!P0 FADD.FTZ R10, R10, R14 ;  /* 0x0000000e0a0a8221 */ /* 0x004fe20000010000 */
[----:B------:R-:W-:Y:S01]  /*2cf0*/  @!P0 FADD.FTZ R11, R11, R15 ;  /* 0x0000000f0b0b8221 */ /* 0x000fe20000010000 */
[----:B------:R-:W-:Y:S02]  /*2d00*/  PLOP3.LUT P0, PT, PT, PT, PT, 0x8, 0x0 ;  /* 0x000000000000781c */ /* 0x000fe40003f0e170 */
[----:B---3--:R-:W-:Y:S01]  /*2d10*/  @!P5 FADD.FTZ R10, R10, R16 ;  /* 0x000000100a0ad221 */ /* 0x008fe20000010000 */
[----:B------:R-:W-:-:S03]  /*2d20*/  @!P5 FADD.FTZ R11, R11, R17 ;  /* 0x000000110b0bd221 */ /* 0x000fc60000010000 */
[----:B----4-:R-:W-:Y:S01]  /*2d30*/  @!P6 FADD.FTZ R10, R10, R18 ;  /* 0x000000120a0ae221 */ /* 0x010fe20000010000 */
[----:B------:R-:W-:-:S03]  /*2d40*/  @!P6 FADD.FTZ R11, R11, R19 ;  /* 0x000000130b0be221 */ /* 0x000fc60000010000 */
[----:B-----5:R-:W-:Y:S01]  /*2d50*/  @!P4 FADD.FTZ R10, R10, R20 ;  /* 0x000000140a0ac221 */ /* 0x020fe20000010000 */
[----:B------:R-:W-:-:S07]  /*2d60*/  @!P4 FADD.FTZ R11, R11, R21 ;  /* 0x000000150b0bc221 */ /* 0x000fce0000010000 */
.L_x_19:
[----:B------:R-:W-:-:S13]  /*2d70*/  ISETP.NE.OR P0, PT, R22, RZ, P0 ;  /* 0x000000ff1600720c */ /* 0x000fda0000705670 */
[----:B------:R-:W-:Y:S05]  /*2d80*/  @!P0 BRA `(.L_x_15) ;  /* 0x00000000007c8947 */ /* 0x000fea0003800000 */
.L_x_16:
        /* <DEDUP_REMOVED lines=10> */
[----:B------:R-:W2:Y:S01]  /*2e30*/  @!P5 LDG.E.64 R14, desc[UR14][R14.64] ;  /* 0x0000000e0e0ed981 */ /* 0x000ea2000c1e1b00 */
[----:B------:R-:W-:Y:S02]  /*2e40*/  @!P4 IMAD R19, R13, R19, R4 ;  /* 0x000000130d13c224 */ /* 0x000fe400078e0204 */
[----:B------:R-:W-:-:S04]  /*2e50*/  @!P6 IMAD.WIDE.U32 R16, R17, 0x8, R36 ;  /* 0x000000081110e825 */ /* 0x000fc800078e0024 */
[----:B------:R-:W-:Y:S02]  /*2e60*/  @!P4 IMAD.WIDE.U32 R18, R19, 0x8, R36 ;  /* 0x000000081312c825 */ /* 0x000fe400078e0024 */
[----:B------:R-:W3:Y:S02]  /*2e70*/  @!P6 LDG.E.64 R16, desc[UR14][R16.64] ;  /* 0x0000000e1010e981 */ /* 0x000ee4000c1e1b00 */
[----:B------:R-:W-:Y:S02]  /*2e80*/  @!P0 IMAD R21, R13, R21, R4 ;  /* 0x000000150d158224 */ /* 0x000fe400078e0204 */
[----:B------:R-:W4:Y:S02]  /*2e90*/  @!P4 LDG.E.64 R18, desc[UR14][R18.64] ;  /* 0x0000000e1212c981 */ /* 0x000f24000c1e1b00 */
[----:B------:R-:W-:-:S06]  /*2ea0*/  @!P0 IMAD.WIDE.U32 R20, R21, 0x8, R36 ;  /* 0x0000000815148825 */ /* 0x000fcc00078e0024 */
[----:B------:R-:W5:Y:S01]  /*2eb0*/  @!P0 LDG.E.64 R20, desc[UR14][R20.64] ;  /* 0x0000000e14148981 */ /* 0x000f62000c1e1b00 */
[----:B------:R-:W-:Y:S02]  /*2ec0*/  IADD3 R22, R22, -0x4, RZ ;  /* 0xfffffffc16167810 */ /* 0x000fe40007ffe0ff */
[----:B------:R-:W-:Y:S01]  /*2ed0*/  IADD3 R23, R23, 0x4, RZ ;  /* 0x0000000417177810 */ /* 0x000fe20007ffe0ff */
[----:B--2---:R-:W-:Y:S01]  /*2ee0*/  @!P5 FADD.FTZ R10, R10, R14 ;  /* 0x0000000e0a0ad221 */ /* 0x004fe20000010000 */
[----:B------:R-:W-:Y:S01]  /*2ef0*/  @!P5 FADD.FTZ R11, R11, R15 ;  /* 0x0000000f0b0bd221 */ /* 0x000fe20000010000 */
[----:B------:R-:W-:Y:S02]  /*2f00*/  ISETP.NE.AND P5, PT, R22, RZ, PT ;  /* 0x000000ff1600720c */ /* 0x000fe40003fa5270 */
[----:B---3--:R-:W-:Y:S01]  /*2f10*/  @!P6 FADD.FTZ R10, R10, R16 ;  /* 0x000000100a0ae221 */ /* 0x008fe20000010000 */
[----:B------:R-:W-:-:S03]  /*2f20*/  @!P6 FADD.FTZ R11, R11, R17 ;  /* 0x000000110b0be221 */ /* 0x000fc60000010000 */
[----:B----4-:R-:W-:Y:S01]  /*2f30*/  @!P4 FADD.FTZ R10, R10, R18 ;  /* 0x000000120a0ac221 */ /* 0x010fe20000010000 */
[----:B------:R-:W-:-:S03]  /*2f40*/  @!P4 FADD.FTZ R11, R11, R19 ;  /* 0x000000130b0bc221 */ /* 0x000fc60000010000 */
[----:B-----5:R-:W-:Y:S01]  /*2f50*/  @!P0 FADD.FTZ R10, R10, R20 ;  /* 0x000000140a0a8221 */ /* 0x020fe20000010000 */
[----:B------:R-:W-:Y:S02]  /*2f60*/  @!P0 FADD.FTZ R11, R11, R21 ;  /* 0x000000150b0b8221 */ /* 0x000fe40000010000 */
[----:B------:R-:W-:Y:S05]  /*2f70*/  @P5 BRA `(.L_x_16) ;  /* 0xfffffffc00845947 */ /* 0x000fea000383ffff */
.L_x_15:
[----:B------:R-:W-:-:S13]  /*2f80*/  LOP3.LUT P0, R12, R12, 0x3, RZ, 0xc0, !PT ;  /* 0x000000030c0c7812 */ /* 0x000fda000780c0ff */
[----:B------:R-:W-:Y:S05]  /*2f90*/  @!P0 BRA `(.L_x_12) ;  /* 0x0000000000688947 */ /* 0x000fea0003800000 */
[----:B------:R-:W-:Y:S01]  /*2fa0*/  ISETP.EQ.OR P0, PT, R23, UR16, P3 ;  /* 0x0000001017007c0c */ /* 0x000fe20009f02670 */
[----:B------:R-:W-:Y:S01]  /*2fb0*/  BSSY B0, `(.L_x_20) ;  /* 0x0000008000007945 */ /* 0x000fe20003800000 */
[----:B------:R-:W-:-:S11]  /*2fc0*/  ISETP.NE.AND P4, PT, R12, 0x1, PT ;  /* 0x000000010c00780c */ /* 0x000fd60003f85270 */
[----:B------:R-:W-:Y:S05]  /*2fd0*/  @P0 BRA `(.L_x_21) ;  /* 0x0000000000140947 */ /* 0x000fea0003800000 */
[----:B------:R-:W-:-:S04]  /*2fe0*/  IMAD R15, R13, R23, R4 ;  /* 0x000000170d0f7224 */ /* 0x000fc800078e0204 */
[----:B------:R-:W-:-:S06]  /*2ff0*/  IMAD.WIDE.U32 R14, R15, 0x8, R36 ;  /* 0x000000080f0e7825 */ /* 0x000fcc00078e0024 */
[----:B------:R-:W2:Y:S02]  /*3000*/  LDG.E.64 R14, desc[UR14][R14.64] ;  /* 0x0000000e0e0e7981 */ /* 0x000ea4000c1e1b00 */
[----:B--2---:R-:W-:Y:S01]  /*3010*/  FADD.FTZ R10, R10, R14 ;  /* 0x0000000e0a0a7221 */ /* 0x004fe20000010000 */
[----:B------:R-:W-:-:S07]  /*3020*/  FADD.FTZ R11, R11, R15 ;  /* 0x0000000f0b0b7221 */ /* 0x000fce0000010000 */
.L_x_21:
[----:B------:R-:W-:Y:S05]  /*3030*/  BSYNC B0 ;  /* 0x0000000000007941 */ /* 0x000fea0003800000 */
.L_x_20:
[----:B------:R-:W-:Y:S05]  /*3040*/  @!P4 BRA `(.L_x_12) ;  /* 0x00000000003cc947 */ /* 0x000fea0003800000 */
[C---:B------:R-:W-:Y:S02]  /*3050*/  IADD3 R17, R23.reuse, 0x2, RZ ;  /* 0x0000000217117810 */ /* 0x040fe40007ffe0ff */
[----:B------:R-:W-:Y:S02]  /*3060*/  IADD3 R15, R23, 0x1, RZ ;  /* 0x00000001170f7810 */ /* 0x000fe40007ffe0ff */
[----:B------:R-:W-:Y:S02]  /*3070*/  ISETP.EQ.OR P0, PT, R17, UR16, P3 ;  /* 0x0000001011007c0c */ /* 0x000fe40009f02670 */
[----:B------:R-:W-:Y:S02]  /*3080*/  ISETP.EQ.OR P4, PT, R15, UR16, P3 ;  /* 0x000000100f007c0c */ /* 0x000fe40009f82670 */
[----:B------:R-:W-:-:S11]  /*3090*/  ISETP.EQ.OR P0, PT, R12, 0x2, P0 ;  /* 0x000000020c00780c */ /* 0x000fd60000702670 */
[-CC-:B------:R-:W-:Y:S02]  /*30a0*/  @!P4 IMAD R15, R15, R13.reuse, R4.reuse ;  /* 0x0000000d0f0fc224 */ /* 0x180fe400078e0204 */
[----:B------:R-:W-:Y:S02]  /*30b0*/  @!P0 IMAD R17, R17, R13, R4 ;  /* 0x0000000d11118224 */ /* 0x000fe400078e0204 */
[----:B------:R-:W-:-:S04]  /*30c0*/  @!P4 IMAD.WIDE.U32 R12, R15, 0x8, R36 ;  /* 0x000000080f0cc825 */ /* 0x000fc800078e0024 */
[----:B------:R-:W-:Y:S02]  /*30d0*/  @!P0 IMAD.WIDE.U32 R36, R17, 0x8, R36 ;  /* 0x0000000811248825 */ /* 0x000fe400078e0024 */
[----:B------:R-:W2:Y:S04]  /*30e0*/  @!P4 LDG.E.64 R12, desc[UR14][R12.64] ;  /* 0x0000000e0c0cc981 */ /* 0x000ea8000c1e1b00 */
[----:B------:R-:W3:Y:S01]  /*30f0*/  @!P0 LDG.E.64 R36, desc[UR14][R36.64] ;  /* 0x0000000e24248981 */ /* 0x000ee2000c1e1b00 */
[----:B--2---:R-:W-:Y:S01]  /*3100*/  @!P4 FADD.FTZ R10, R10, R12 ;  /* 0x0000000c0a0ac221 */ /* 0x004fe20000010000 */
[----:B------:R-:W-:-:S03]  /*3110*/  @!P4 FADD.FTZ R11, R11, R13 ;  /* 0x0000000d0b0bc221 */ /* 0x000fc60000010000 */
[----:B---3--:R-:W-:Y:S01]  /*3120*/  @!P0 FADD.FTZ R10, R10, R36 ;  /* 0x000000240a0a8221 */ /* 0x008fe20000010000 */
[----:B------:R-:W-:-:S07]  /*3130*/  @!P0 FADD.FTZ R11, R11, R37 ;  /* 0x000000250b0b8221 */ /* 0x000fce0000010000 */
.L_x_12:
[----:B------:R-:W1:Y:S01]  /*3140*/  S2UR UR9, SR_CgaCtaId ;  /* 0x00000000000979c3 */ /* 0x000e620000008800 */
[----:B------:R-:W-:Y:S01]  /*3150*/  UMOV UR8, 0x400 ;  /* 0x0000040000087882 */ /* 0x000fe20000000000 */
[C---:B--2---:R-:W-:Y:S02]  /*3160*/  PRMT R15, R25.reuse, 0x7632, R15 ;  /* 0x00007632190f7816 */ /* 0x044fe4000000000f */
[----:B------:R-:W-:Y:S02]  /*3170*/  SHF.L.U32 R25, R25, 0x10, RZ ;  /* 0x0000001019197819 */ /* 0x000fe400000006ff */
[----:B------:R-:W-:-:S03]  /*3180*/  PRMT R14, R24, 0x7632, R14 ;  /* 0x00007632180e7816 */ /* 0x000fc6000000000e */
[----:B------:R-:W-:Y:S01]  /*3190*/  FADD.FTZ R25, R25, -UR19 ;  /* 0x8000001319197e21 */ /* 0x000fe20008010000 */
[----:B------:R-:W-:-:S03]  /*31a0*/  SHF.L.U32 R14, R14, 0x10, RZ ;  /* 0x000000100e0e7819 */ /* 0x000fc600000006ff */
[----:B------:R-:W-:Y:S01]  /*31b0*/  FMUL.FTZ R25, R25, UR13 ;  /* 0x0000000d19197c20 */ /* 0x000fe20008410000 */
[----:B-1----:R-:W-:-:S09]  /*31c0*/  ULEA UR8, UR9, UR8, 0x18 ;  /* 0x0000000809087291 */ /* 0x002fd2000f8ec03f */
[----:B------:R0:W-:Y:S01]  /*31d0*/  @!P3 STS.64 [UR8+0x80], R10 ;  /* 0x0000800aff00b988 */ /* 0x0001e20008000a08 */
[----:B------:R-:W-:Y:S01]  /*31e0*/  BAR.SYNC.DEFER_BLOCKING 0x0 ;  /* 0x0000000000007b1d */ /* 0x000fe20000010000 */
[C---:B0-----:R-:W-:Y:S02]  /*31f0*/  PRMT R10, R26.reuse, 0x7632, R10 ;  /* 0x000076321a0a7816 */ /* 0x041fe4000000000a */
[----:B------:R-:W-:Y:S02]  /*3200*/  SHF.L.U32 R26, R26, 0x10, RZ ;  /* 0x000000101a1a7819 */ /* 0x000fe400000006ff */
[----:B------:R-:W-:Y:S01]  /*3210*/  SHF.L.U32 R10, R10, 0x10, RZ ;  /* 0x000000100a0a7819 */ /* 0x000fe200000006ff */
[----:B------:R-:W0:Y:S01]  /*3220*/  LDS.64 R12, [UR8+0x80] ;  /* 0x00008008ff0c7984 */ /* 0x000e220008000a00 */
[----:B------:R-:W-:Y:S02]  /*3230*/  ULDC UR8, c[0x0][0x2bc] ;  /* 0x0000af0000087ab9 */ /* 0x000fe40000000800 */
[----:B0-----:R-:W-:Y:S01]  /*3240*/  FMUL.FTZ R4, R12, UR8 ;  /* 0x000000080c047c20 */ /* 0x001fe20008410000 */
[----:B------:R-:W-:Y:S01]  /*3250*/  SHF.L.U32 R12, R15, 0x10, RZ ;  /* 0x000000100f0c7819 */ /* 0x000fe200000006ff */
[----:B------:R-:W-:Y:S01]  /*3260*/  FMUL.FTZ R13, R13, UR8 ;  /* 0x000000080d0d7c20 */ /* 0x000fe20008410000 */
[----:B------:R-:W-:-:S03]  /*3270*/  SHF.L.U32 R15, R24, 0x10, RZ ;  /* 0x00000010180f7819 */ /* 0x000fc600000006ff */
[----:B------:R-:W-:-:S04]  /*3280*/  FADD.FTZ R12, R12, -UR19 ;  /* 0x800000130c0c7e21 */ /* 0x000fc80008010000 */
        /* <DEDUP_REMOVED lines=20> */
.L_x_22:
[----:B------:R-:W-:Y:S04]  /*33d0*/  BSSY B0, `(.L_x_23) ;  /* 0x0000014000007945 */ /* 0x000fe80003800000 */
[----:B------:R-:W-:Y:S05]  /*33e0*/  @!P1 BRA `(.L_x_24) ;  /* 0x0000000000489947 */ /* 0x000fea0003800000 */
[C-C-:B------:R-:W-:Y:S01]  /*33f0*/  FFMA.FTZ R12, R4.reuse, R25, R13.reuse ;  /* 0x00000019040c7223 */ /* 0x140fe2000001000d */
[----:B------:R-:W-:Y:S01]  /*3400*/  FFMA.FTZ R11, R4, R24, R13 ;  /* 0x00000018040b7223 */ /* 0x000fe2000001000d */
[----:B------:R-:W-:Y:S02]  /*3410*/  ULDC.64 UR8, c[0x0][0x288] ;  /* 0x0000a20000087ab9 */ /* 0x000fe40000000a00 */
[----:B------:R-:W-:Y:S01]  /*3420*/  FFMA.FTZ R12, R15, R6, -R12 ;  /* 0x000000060f0c7223 */ /* 0x000fe2000001080c */
[----:B------:R-:W-:Y:S01]  /*3430*/  FFMA.FTZ R11, R14, R7, -R11 ;  /* 0x000000070e0b7223 */ /* 0x000fe2000001080b */
[----:B------:R-:W-:Y:S01]  /*3440*/  MOV R14, R32 ;  /* 0x00000020000e7202 */ /* 0x000fe20000000f00 */
[----:B------:R-:W-:Y:S01]  /*3450*/  IMAD R17, R3, UR8, RZ ;  /* 0x0000000803117c24 */ /* 0x000fe2000f8e02ff */
[----:B------:R-:W-:Y:S01]  /*3460*/  MOV R15, R35 ;  /* 0x00000023000f7202 */ /* 0x000fe20000000f00 */
[----:B------:R-:W-:Y:S01]  /*3470*/  FMUL.FTZ R12, R12, UR13 ;  /* 0x0000000d0c0c7c20 */ /* 0x000fe20008410000 */
[----:B------:R-:W-:Y:S01]  /*3480*/  FMUL.FTZ R11, R11, UR13 ;  /* 0x0000000d0b0b7c20 */ /* 0x000fe20008410000 */
[----:B------:R-:W-:-:S02]  /*3490*/  IMAD R17, R28, UR9, R17 ;  /* 0x000000091c117c24 */ /* 0x000fc4000f8e0211 */
[----:B------:R-:W-:Y:S01]  /*34a0*/  IMAD.WIDE.U32 R14, R28, UR8, R14 ;  /* 0x000000081c0e7c25 */ /* 0x000fe2000f8e000e */
[----:B------:R-:W-:Y:S01]  /*34b0*/  ULDC.64 UR8, c[0x0][0x210] ;  /* 0x0000840000087ab9 */ /* 0x000fe20000000a00 */
[----:B------:R-:W-:Y:S02]  /*34c0*/  F2FP.BF16.F32.PACK_AB R11, R11, R12 ;  /* 0x0000000c0b0b723e */ /* 0x000fe400000010ff */
[----:B------:R-:W-:Y:S02]  /*34d0*/  LEA R16, P0, R14, UR8, 0x1 ;  /* 0x000000080e107c11 */ /* 0x000fe4000f8008ff */
[----:B------:R-:W-:-:S04]  /*34e0*/  IADD3 R17, R15, R17, RZ ;  /* 0x000000110f117210 */ /* 0x000fc80007ffe0ff */
[----:B------:R-:W-:-:S05]  /*34f0*/  LEA.HI.X R17, R14, UR9, R17, 0x1, P0 ;  /* 0x000000090e117c11 */ /* 0x000fca00080f0c11 */
[----:B------:R0:W-:Y:S02]  /*3500*/  STG.E desc[UR14][R16.64], R11 ;  /* 0x0000000b10007986 */ /* 0x0001e4000c10190e */
.L_x_24:
[----:B------:R-:W-:Y:S05]  /*3510*/  BSYNC B0 ;  /* 0x0000000000007941 */ /* 0x000fea0003800000 */
.L_x_23:
[C---:B------:R-:W-:Y:S01]  /*3520*/  PRMT R12, R5.reuse, 0x7632, R12 ;  /* 0x00007632050c7816 */ /* 0x040fe2000000000c */
[----:B------:R-:W-:Y:S01]  /*3530*/  FADD.FTZ R26, R26, -UR19 ;  /* 0x800000131a1a7e21 */ /* 0x000fe20008010000 */
[----:B------:R-:W-:Y:S01]  /*3540*/  FADD.FTZ R10, R10, -UR19 ;  /* 0x800000130a0a7e21 */ /* 0x000fe20008010000 */
[----:B------:R-:W-:Y:S02]  /*3550*/  SHF.L.U32 R5, R5, 0x10, RZ ;  /* 0x0000001005057819 */ /* 0x000fe400000006ff */
[----:B------:R-:W-:Y:S01]  /*3560*/  SHF.L.U32 R12, R12, 0x10, RZ ;  /* 0x000000100c0c7819 */ /* 0x000fe200000006ff */
[----:B------:R-:W-:Y:S01]  /*3570*/  FMUL.FTZ R21, R26, UR13 ;  /* 0x0000000d1a157c20 */ /* 0x000fe20008410000 */
        /* <DEDUP_REMOVED lines=20> */
.L_x_25:
[----:B------:R-:W-:Y:S01]  /*36c0*/  ULDC.64 UR8, c[0x0][0x290] ;  /* 0x0000a40000087ab9 */ /* 0x000fe20000000a00 */
[----:B------:R-:W-:Y:S01]  /*36d0*/  SHF.R.S32.HI R9, RZ, 0x1f, R27 ;  /* 0x0000001fff097819 */ /* 0x000fe2000001141b */
[----:B------:R-:W-:Y:S01]  /*36e0*/  BSSY B0, `(.L_x_26) ;  /* 0x0000016000007945 */ /* 0x000fe20003800000 */
[----:B------:R-:W-:-:S04]  /*36f0*/  ISETP.GE.U32.AND P0, PT, R27, UR8, PT ;  /* 0x000000081b007c0c */ /* 0x000fc8000bf06070 */
[----:B------:R-:W-:-:S04]  /*3700*/  ISETP.GE.AND.EX P0, PT, R9, UR9, PT, P0 ;  /* 0x0000000909007c0c */ /* 0x000fc8000bf06300 */
[----:B------:R-:W-:-:S13]  /*3710*/  ISETP.GT.U32.OR P0, PT, R29, 0x19f, P0 ;  /* 0x0000019f1d00780c */ /* 0x000fda0000704470 */
[----:B------:R-:W-:Y:S05]  /*3720*/  @P0 BRA `(.L_x_27) ;  /* 0x0000000000440947 */ /* 0x000fea0003800000 */
[C-C-:B------:R-:W-:Y:S01]  /*3730*/  FFMA.FTZ R8, R4.reuse, R21, R13.reuse ;  /* 0x0000001504087223 */ /* 0x140fe2000001000d */
[----:B------:R-:W-:Y:S01]  /*3740*/  ULDC.64 UR8, c[0x0][0x288] ;  /* 0x0000a20000087ab9 */ /* 0x000fe20000000a00 */
[----:B------:R-:W-:Y:S01]  /*3750*/  FFMA.FTZ R13, R4, R20, R13 ;  /* 0x00000014040d7223 */ /* 0x000fe2000001000d */
[----:B------:R-:W-:Y:S01]  /*3760*/  MOV R33, R35 ;  /* 0x0000002300217202 */ /* 0x000fe20000000f00 */
[----:B------:R-:W-:Y:S02]  /*3770*/  IMAD R4, R9, UR8, RZ ;  /* 0x0000000809047c24 */ /* 0x000fe4000f8e02ff */
[----:B------:R-:W-:Y:S01]  /*3780*/  FFMA.FTZ R8, R5, R6, -R8 ;  /* 0x0000000605087223 */ /* 0x000fe20000010808 */
[----:B------:R-:W-:Y:S01]  /*3790*/  FFMA.FTZ R13, R12, R7, -R13 ;  /* 0x000000070c0d7223 */ /* 0x000fe2000001080d */
[----:B------:R-:W-:-:S04]  /*37a0*/  IMAD.WIDE.U32 R32, R27, UR8, R32 ;  /* 0x000000081b207c25 */ /* 0x000fc8000f8e0020 */
[----:B------:R-:W-:Y:S01]  /*37b0*/  FMUL.FTZ R7, R8, UR13 ;  /* 0x0000000d08077c20 */ /* 0x000fe20008410000 */
[----:B------:R-:W-:Y:S01]  /*37c0*/  FMUL.FTZ R6, R13, UR13 ;  /* 0x0000000d0d067c20 */ /* 0x000fe20008410000 */
[----:B------:R-:W-:Y:S01]  /*37d0*/  IMAD R5, R27, UR9, R4 ;  /* 0x000000091b057c24 */ /* 0x000fe2000f8e0204 */
[----:B------:R-:W-:Y:S02]  /*37e0*/  ULDC.64 UR8, c[0x0][0x210] ;  /* 0x0000840000087ab9 */ /* 0x000fe40000000a00 */
[----:B------:R-:W-:Y:S02]  /*37f0*/  LEA R4, P0, R32, UR8, 0x1 ;  /* 0x0000000820047c11 */ /* 0x000fe4000f8008ff */
[----:B------:R-:W-:Y:S02]  /*3800*/  IADD3 R5, R33, R5, RZ ;  /* 0x0000000521057210 */ /* 0x000fe40007ffe0ff */
[----:B------:R-:W-:Y:S02]  /*3810*/  F2FP.BF16.F32.PACK_AB R7, R6, R7 ;  /* 0x000000070607723e */ /* 0x000fe400000010ff */
[----:B------:R-:W-:-:S05]  /*3820*/  LEA.HI.X R5, R32, UR9, R5, 0x1, P0 ;  /* 0x0000000920057c11 */ /* 0x000fca00080f0c05 */
[----:B------:R1:W-:Y:S02]  /*3830*/  STG.E desc[UR14][R4.64], R7 ;  /* 0x0000000704007986 */ /* 0x0003e4000c10190e */
.L_x_27:
[----:B------:R-:W-:Y:S05]  /*3840*/  BSYNC B0 ;  /* 0x0000000000007941 */ /* 0x000fea0003800000 */
.L_x_26:
[----:B------:R-:W-:Y:S01]  /*3850*/  ULDC UR8, c[0x0][0x10] ;  /* 0x0000040000087ab9 */ /* 0x000fe20000000800 */
[----:B------:R-:W-:Y:S02]  /*3860*/  UIADD3 UR4, UR4, 0x1, URZ ;  /* 0x0000000104047890 */ /* 0x000fe4000fffe03f */
[----:B------:R-:W-:-:S04]  /*3870*/  UIADD3 UR7, UR8, UR7, URZ ;  /* 0x0000000708077290 */ /* 0x000fc8000fffe03f */
[----:B------:R-:W-:-:S06]  /*3880*/  UISETP.GE.AND UP0, UPT, UR7, UR5, UPT ;  /* 0x000000050700728c */ /* 0x000fcc000bf06270 */
[----:B------:R-:W-:-:S13]  /*3890*/  PLOP3.LUT P0, PT, PT, PT, UP0, 0x80, 0x0 ;  /* 0x000000000000781c */ /* 0x000fda0003f0f008 */
[----:B------:R-:W-:Y:S05]  /*38a0*/  @!P0 BRA `(.L_x_28) ;  /* 0xffffffc800948947 */ /* 0x000fea000383ffff */
.L_x_1:
[----:B-1----:R-:W1:Y:S01]  /*38b0*/  LDC R4, c[0x0][0xc] ;  /* 0x00000300ff047b82 */ /* 0x002e620000000800 */
[----:B------:R-:W-:Y:S01]  /*38c0*/  ISETP.NE.AND P1, PT, R29, RZ, PT ;  /* 0x000000ff1d00720c */ /* 0x000fe20003f25270 */
[----:B------:R-:W-:Y:S06]  /*38d0*/  BSSY B0, `(.L_x_29) ;  /* 0x0000011000007945 */ /* 0x000fec0003800000 */
[----:B------:R-:W2:Y:S08]  /*38e0*/  LDC R7, c[0x0][0x10] ;  /* 0x00000400ff077b82 */ /* 0x000eb00000000800 */
[----:B------:R-:W3:Y:S01]  /*38f0*/  LDC.64 R2, c[0x0][0x258] ;  /* 0x00009600ff027b82 */ /* 0x000ee20000000a00 */
[----:B-1----:R-:W-:-:S02]  /*3900*/  ISETP.NE.AND P0, PT, R4, 0x1, PT ;  /* 0x000000010400780c */ /* 0x002fc40003f05270 */
[----:B--2---:R-:W-:-:S04]  /*3910*/  SHF.L.U32 R0, R7, 0x1, RZ ;  /* 0x0000000107007819 */ /* 0x004fc800000006ff */
[----:B------:R-:W-:-:S05]  /*3920*/  SEL R5, R0, RZ, P0 ;  /* 0x000000ff00057207 */ /* 0x000fca0000000000 */
[----:B---3--:R-:W-:Y:S01]  /*3930*/  IMAD.WIDE.U32 R2, R5, 0x4, R2 ;  /* 0x0000000405027825 */ /* 0x008fe200078e0002 */
[----:B------:R-:W-:Y:S06]  /*3940*/  @P1 BRA `(.L_x_30) ;  /* 0x0000000000241947 */ /* 0x000fec0003800000 */
[----:B------:R-:W1:Y:S01]  /*3950*/  S2R R0, SR_LANEID ;  /* 0x0000000000007919 */ /* 0x000e620000000000 */
[----:B------:R-:W-:Y:S02]  /*3960*/  VOTEU.ANY UR4, UPT, PT ;  /* 0x0000000000047886 */ /* 0x000fe400038e0100 */
[----:B------:R-:W-:Y:S02]  /*3970*/  UFLO.U32 UR5, UR4 ;  /* 0x00000004000572bd */ /* 0x000fe400080e0000 */
[----:B------:R-:W2:Y:S04]  /*3980*/  POPC R5, UR4 ;  /* 0x0000000400057d09 */ /* 0x000ea80008000000 */
[----:B-1----:R-:W-:-:S13]  /*3990*/  ISETP.EQ.U32.AND P0, PT, R0, UR5, PT ;  /* 0x0000000500007c0c */ /* 0x002fda000bf02070 */
[----:B------:R-:W-:Y:S06]  /*39a0*/  @P0 MEMBAR.ALL.GPU ;  /* 0x0000000000000992 */ /* 0x000fec000000a000 */
[----:B------:R-:W-:-:S00]  /*39b0*/  @P0 ERRBAR ;  /* 0x00000000000009ab */ /* 0x000fc00000000000 */
[----:B------:R-:W-:Y:S06]  /*39c0*/  @P0 CGAERRBAR ;  /* 0x00000000000005ab */ /* 0x000fec0000000000 */
[----:B--2---:R1:W-:Y:S02]  /*39d0*/  @P0 REDG.E.ADD.S32.STRONG.GPU desc[UR14][R2.64], R5 ;  /* 0x000000050200098e */ /* 0x0043e4000c10e38e */
.L_x_30:
[----:B------:R-:W-:Y:S05]  /*39e0*/  BSYNC B0 ;  /* 0x0000000000007941 */ /* 0x000fea0003800000 */
.L_x_29:
[----:B------:R-:W2:Y:S01]  /*39f0*/  S2UR UR4, SR_CTAID.X ;  /* 0x00000000000479c3 */ /* 0x000ea20000002500 */
[----:B------:R-:W-:Y:S02]  /*3a00*/  IADD3 R0, R4, -0x1, RZ ;  /* 0xffffffff04007810 */ /* 0x000fe40007ffe0ff */
[----:B-1----:R-:W-:-:S05]  /*3a10*/  IADD3 R5, R7, -0x1, RZ ;  /* 0xffffffff07057810 */ /* 0x002fca0007ffe0ff */
[----:B------:R-:W1:Y:S01]  /*3a20*/  S2UR UR5, SR_CTAID.Y ;  /* 0x00000000000579c3 */ /* 0x000e620000002600 */
[----:B--2---:R-:W-:-:S04]  /*3a30*/  ISETP.NE.AND P0, PT, R0, UR4, PT ;  /* 0x0000000400007c0c */ /* 0x004fc8000bf05270 */
[----:B-1----:R-:W-:-:S13]  /*3a40*/  ISETP.NE.OR P0, PT, R5, UR5, P0 ;  /* 0x0000000505007c0c */ /* 0x002fda0008705670 */
[----:B------:R-:W-:Y:S05]  /*3a50*/  @P0 EXIT ;  /* 0x000000000000094d */ /* 0x000fea0003800000 */
[----:B------:R-:W-:Y:S05]  /*3a60*/  @P1 BRA `(.L_x_31) ;  /* 0x0000000000201947 */ /* 0x000fea0003800000 */
[----:B------:R-:W-:-:S05]  /*3a70*/  IMAD R0, R4, R7, RZ ;  /* 0x0000000704007224 */ /* 0x000fca00078e02ff */
[----:B------:R-:W-:-:S13]  /*3a80*/  ISETP.NE.AND P0, PT, R0, -0x1, PT ;  /* 0xffffffff0000780c */ /* 0x000fda0003f05270 */
[----:B------:R-:W-:Y:S05]  /*3a90*/  @!P0 BRA `(.L_x_31) ;  /* 0x0000000000148947 */ /* 0x000fea0003800000 */
.L_x_32:
[----:B------:R-:W2:Y:S04]  /*3aa0*/  LDG.E.STRONG.GPU R5, desc[UR14][R2.64] ;  /* 0x0000000e02057981 */ /* 0x000ea8000c1ef900 */
[----:B--2---:R-:W-:Y:S01]  /*3ab0*/  CCTL.IVALL ;  /* 0x00000000ff00798f */ /* 0x004fe20002000000 */
[----:B------:R-:W-:Y:S05]  /*3ac0*/  YIELD ;  /* 0x0000000000007946 */ /* 0x000fea0003800000 */
[----:B------:R-:W-:-:S13]  /*3ad0*/  ISETP.NE.AND P0, PT, R5, R0, PT ;  /* 0x000000000500720c */ /* 0x000fda0003f05270 */
[----:B------:R-:W-:Y:S05]  /*3ae0*/  @P0 BRA `(.L_x_32) ;  /* 0xfffffffc00ec0947 */ /* 0x000fea000383ffff */
.L_x_31:
[----:B------:R-:W-:Y:S05]  /*3af0*/  WARPSYNC.ALL ;  /* 0x0000000000007948 */ /* 0x000fea0003800000 */
[----:B------:R-:W1:Y:S08]  /*3b00*/  LDC.64 R2, c[0x0][0x288] ;  /* 0x0000a200ff027b82 */ /* 0x000e700000000a00 */
[----:B------:R-:W-:Y:S01]  /*3b10*/  BAR.SYNC.DEFER_BLOCKING 0x0 ;  /* 0x0000000000007b1d */ /* 0x000fe20000010000 */
[----:B-1----:R-:W-:-:S04]  /*3b20*/  LEA.HI R0, P0, R3, R2, RZ, 0x1 ;  /* 0x0000000203007211 */ /* 0x002fc800078108ff */
[----:B------:R-:W-:-:S04]  /*3b30*/  IADD3.X R5, RZ, R3, RZ, P0, !PT ;  /* 0x00000003ff057210 */ /* 0x000fc800007fe4ff */
[----:B------:R-:W-:Y:S02]  /*3b40*/  SHF.R.S64 R24, R0, 0x1, R5 ;  /* 0x0000000100187819 */ /* 0x000fe40000001005 */
[----:B------:R-:W-:Y:S02]  /*3b50*/  SHF.R.S32.HI R0, RZ, 0x1f, R29 ;  /* 0x0000001fff007819 */ /* 0x000fe4000001141d */
[----:B------:R-:W-:Y:S02]  /*3b60*/  SHF.R.S32.HI R25, RZ, 0x1, R5 ;  /* 0x00000001ff197819 */ /* 0x000fe40000011405 */
[----:B------:R-:W-:-:S04]  /*3b70*/  ISETP.GT.U32.AND P0, PT, R24, R29, PT ;  /* 0x0000001d1800720c */ /* 0x000fc80003f04070 */
[----:B------:R-:W-:-:S13]  /*3b80*/  ISETP.GT.AND.EX P0, PT, R25, R0, PT, P0 ;  /* 0x000000001900720c */ /* 0x000fda0003f04300 */
[----:B------:R-:W-:Y:S05]  /*3b90*/  @!P0 EXIT ;  /* 0x000000000000894d */ /* 0x000fea0003800000 */
[C---:B------:R-:W-:Y:S01]  /*3ba0*/  IMAD.WIDE.U32 R8, R2.reuse, 0x3, RZ ;  /* 0x0000000302087825 */ /* 0x040fe200078e00ff */
[----:B0-----:R-:W-:Y:S01]  /*3bb0*/  LEA R11, R3, R3, 0x1 ;  /* 0x00000003030b7211 */ /* 0x001fe200078e08ff */
[----:B------:R-:W0:Y:S01]  /*3bc0*/  LDC.64 R4, c[0x0][0x218] ;  /* 0x00008600ff047b82 */ /* 0x000e220000000a00 */
[----:B------:R-:W-:Y:S01]  /*3bd0*/  SHF.L.U64.HI R3, R2, 0x2, R3 ;  /* 0x0000000202037819 */ /* 0x000fe20000010203 */
[----:B------:R-:W-:Y:S01]  /*3be0*/  ULDC.64 UR4, c[0x0][0x268] ;  /* 0x00009a0000047ab9 */ /* 0x000fe20000000a00 */
[----:B------:R-:W-:Y:S02]  /*3bf0*/  IADD3 R11, R9, R11, RZ ;  /* 0x0000000b090b7210 */ /* 0x000fe40007ffe0ff */
[----:B------:R-:W-:Y:S02]  /*3c00*/  SHF.L.U64.HI R33, R24, 0x2, R25 ;  /* 0x0000000218217819 */ /* 0x000fe40000010219 */
[----:B------:R-:W-:Y:S01]  /*3c10*/  LEA.HI R8, P0, R11, R8, RZ, 0x1 ;  /* 0x000000080b087211 */ /* 0x000fe200078108ff */
[----:B------:R-:W1:Y:S03]  /*3c20*/  LDC.64 R6, c[0x0][0x220] ;  /* 0x00008800ff067b82 */ /* 0x000e660000000a00 */
[----:B------:R-:W-:-:S04]  /*3c30*/  IADD3.X R11, RZ, R11, RZ, P0, !PT ;  /* 0x0000000bff0b7210 */ /* 0x000fc800007fe4ff */
[--C-:B------:R-:W-:Y:S02]  /*3c40*/  SHF.R.S64 R27, R8, 0x1, R11.reuse ;  /* 0x00000001081b7819 */ /* 0x100fe4000000100b */
[----:B------:R-:W-:-:S04]  /*3c50*/  SHF.R.S32.HI R8, RZ, 0x1, R11 ;  /* 0x00000001ff087819 */ /* 0x000fc8000001140b */
[----:B------:R-:W-:-:S07]  /*3c60*/  SHF.L.U64.HI R31, R27, 0x2, R8 ;  /* 0x000000021b1f7819 */ /* 0x000fce0000010208 */
.L_x_33:
[----:B------:R-:W-:-:S04]  /*3c70*/  LEA R12, P0, R29, UR4, 0x2 ;  /* 0x000000041d0c7c11 */ /* 0x000fc8000f8010ff */
[----:B------:R-:W-:Y:S02]  /*3c80*/  LEA.HI.X R13, R29, UR5, R0, 0x2, P0 ;  /* 0x000000051d0d7c11 */ /* 0x000fe400080f1400 */
[-C--:B------:R-:W-:Y:S02]  /*3c90*/  LEA R14, P0, R24, R12.reuse, 0x2 ;  /* 0x0000000c180e7211 */ /* 0x080fe400078010ff */
[-C--:B------:R-:W-:Y:S01]  /*3ca0*/  LEA R18, P1, R2, R12.reuse, 0x2 ;  /* 0x0000000c02127211 */ /* 0x080fe200078210ff */
[----:B--2---:R-:W2:Y:S01]  /*3cb0*/  LDG.E R20, desc[UR14][R12.64] ;  /* 0x0000000e0c147981 */ /* 0x004ea2000c1e1900 */
[----:B------:R-:W-:Y:S02]  /*3cc0*/  LEA R16, P2, R27, R12, 0x2 ;  /* 0x0000000c1b107211 */ /* 0x000fe400078410ff */
[----:B------:R-:W-:Y:S02]  /*3cd0*/  IADD3.X R15, R13, R33, RZ, P0, !PT ;  /* 0x000000210d0f7210 */ /* 0x000fe400007fe4ff */
[----:B------:R-:W-:-:S02]  /*3ce0*/  IADD3.X R19, R3, R13, RZ, P1, !PT ;  /* 0x0000000d03137210 */ /* 0x000fc40000ffe4ff */
[----:B------:R-:W-:Y:S01]  /*3cf0*/  IADD3.X R17, R13, R31, RZ, P2, !PT ;  /* 0x0000001f0d117210 */ /* 0x000fe200017fe4ff */
[----:B------:R-:W2:Y:S04]  /*3d00*/  LDG.E R21, desc[UR14][R14.64] ;  /* 0x0000000e0e157981 */ /* 0x000ea8000c1e1900 */
[----:B------:R-:W3:Y:S04]  /*3d10*/  LDG.E R22, desc[UR14][R18.64] ;  /* 0x0000000e12167981 */ /* 0x000ee8000c1e1900 */
[----:B------:R-:W3:Y:S01]  /*3d20*/  LDG.E R23, desc[UR14][R16.64] ;  /* 0x0000000e10177981 */ /* 0x000ee2000c1e1900 */
[----:B------:R-:W-:-:S02]  /*3d30*/  SHF.L.U32 R11, R29, 0x1, RZ ;  /* 0x000000011d0b7819 */ /* 0x000fc400000006ff */
[----:B------:R-:W-:-:S03]  /*3d40*/  IADD3 R29, R29, 0x1a0, RZ ;  /* 0x000001a01d1d7810 */ /* 0x000fc60007ffe0ff */
[----:B0-----:R-:W-:-:S04]  /*3d50*/  IMAD.WIDE R8, R11, 0x4, R4 ;  /* 0x000000040b087825 */ /* 0x001fc800078e0204 */
[----:B-1----:R-:W-:Y:S01]  /*3d60*/  IMAD.WIDE R10, R11, 0x4, R6 ;  /* 0x000000040b0a7825 */ /* 0x002fe200078e0206 */
[----:B------:R-:W-:Y:S02]  /*3d70*/  ISETP.GT.U32.AND P0, PT, R24, R29, PT ;  /* 0x0000001d1800720c */ /* 0x000fe40003f04070 */
[----:B------:R-:W-:-:S04]  /*3d80*/  SHF.R.S32.HI R0, RZ, 0x1f, R29 ;  /* 0x0000001fff007819 */ /* 0x000fc8000001141d */
[----:B------:R-:W-:Y:S01]  /*3d90*/  ISETP.GT.AND.EX P0, PT, R25, R0, PT, P0 ;  /* 0x000000001900720c */ /* 0x000fe20003f04300 */
[----:B--2---:R2:W-:Y:S04]  /*3da0*/  STG.E.64 desc[UR14][R8.64], R20 ;  /* 0x0000001408007986 */ /* 0x0045e8000c101b0e */
[----:B---3--:R2:W-:Y:S08]  /*3db0*/  STG.E.64 desc[UR14][R10.64], R22 ;  /* 0x000000160a007986 */ /* 0x0085f0000c101b0e */
[----:B------:R-:W-:Y:S05]  /*3dc0*/  @P0 BRA `(.L_x_33) ;  /* 0xfffffffc00a80947 */ /* 0x000fea000383ffff */
[----:B------:R-:W-:Y:S05]  /*3dd0*/  EXIT ;  /* 0x000000000000794d */ /* 0x000fea0003800000 */
.L_x_34:
        /* <DEDUP_REMOVED lines=10> */
.L_x_3224:


//--------------------- .text._Z35group_norm_nhwc_bwd_one_pass_kernelI11Bf16IOFp32WLi128ELi26ELi416EEv26Group_norm_nhwc_bwd_params --------------------------
	.section	.text._Z35group_norm_nhwc_bwd_one_pass_kernelI11Bf16IOFp32WLi128ELi26ELi416EEv26Group_norm_nhwc_bwd_params,"ax",@progbits
	.align	128
        .global         _Z35group_norm_nhwc_bwd_one_pass_kernelI11Bf16IOFp32WLi128ELi26ELi416EEv26Group_norm_nhwc_bwd_params
        .type           _Z35group_norm_nhwc_bwd_one_pass_kernelI11Bf16IOFp32WLi128ELi26ELi416EEv26Group_norm_nhwc_bwd_params,@function
        .size           _Z35group_norm_nhwc_bwd_one_pass_kernelI11Bf16IOFp32WLi128ELi26ELi416EEv26Group_norm_nhwc_bwd_params,(.L_x_3225 - _Z35group_norm_nhwc_bwd_one_pass_kernelI11Bf16IOFp32WLi128ELi26ELi416EEv26Group_norm_nhwc_bwd_params)
        .other          _Z35group_norm_nhwc_bwd_one_pass_kernelI11Bf16IOFp32WLi128ELi26ELi416EEv26Group_norm_nhwc_bwd_params,@"STO_CUDA_ENTRY STV_DEFAULT"
_Z35group_norm_nhwc_bwd_one_pass_kernelI11Bf16IOFp32WLi128ELi26ELi416EEv26Group_norm_nhwc_bwd_params:
.text._Z35group_norm_nhwc_bwd_one_pass_kernelI11Bf16IOFp32WLi128ELi26ELi416EEv26Group_norm_nhwc_bwd_params:
[----:B------:R-:W-:Y:S01]  /*0000*/  LDC R1, c[0x0][0x28] ;  /* 0x00000a00ff017b82 */ /* 0x000fe20000000800 */
[----:B------:R-:W0:Y:S01]  /*0010*/  S2R R37, SR_CTAID.Y ;  /* 0x0000000000257919 */ /* 0x000e220000002600 */
[----:B------:R-:W-:Y:S01]  /*0020*/  ULDC UR4, c[0x0][0x2a0] ;  /* 0x0000a80000047ab9 */ /* 0x000fe20000000800 */
[----:B------:R-:W-:-:S05]  /*0030*/  ULDC UR5, c[0x0][0x270] ;  /* 0x00009c0000057ab9 */ /* 0x000fca0000000800 */
[----:B------:R-:W1:Y:S01]  /*0040*/  S2UR UR13, SR_CTAID.X ;  /* 0x00000000000d79c3 */ /* 0x000e620000002500 */
[----:B------:R-:W-:Y:S01]  /*0050*/  UIMAD UR4, UR4, UR5, URZ ;  /* 0x00000005040472a4 */ /* 0x000fe2000f8e023f */
[----:B------:R-:W2:Y:S01]  /*0060*/  S2R R55, SR_TID.X ;  /* 0x0000000000377919 */ /* 0x000ea20000002100 */
[----:B------:R-:W-:-:S04]  /*0070*/  ULDC.64 UR14, c[0x0][0x208] ;  /* 0x00008200000e7ab9 */ /* 0x000fc80000000a00 */
[----:B0-----:R-:W-:-:S13]  /*0080*/  ISETP.GE.AND P0, PT, R37, UR4, PT ;  /* 0x0000000425007c0c */ /* 0x001fda000bf06270 */
[----:B-12---:R-:W-:Y:S05]  /*0090*/  @P0 BRA `(.L_x_35) ;  /* 0x0000004400b00947 */ /* 0x006fea0003800000 */
[----:B------:R-:W0:Y:S01]  /*00a0*/  LDC R53, c[0x0][0x2ac] ;  /* 0x0000ab00ff357b82 */ /* 0x000e220000000800 */
[C---:B------:R-:W-:Y:S01]  /*00b0*/  IMAD.WIDE.U32 R2, R55.reuse, 0x4ec4ec4f, RZ ;  /* 0x4ec4ec4f37027825 */ /* 0x040fe200078e00ff */
[----:B------:R-:W-:Y:S01]  /*00c0*/  ULDC.64 UR10, c[0x0][0x288] ;  /* 0x0000a200000a7ab9 */ /* 0x000fe20000000a00 */
[----:B------:R-:W-:Y:S01]  /*00d0*/  UMOV UR5, 0x400 ;  /* 0x0000040000057882 */ /* 0x000fe20000000000 */
[----:B------:R-:W-:Y:S01]  /*00e0*/  UIMAD.WIDE.U32 UR6, UR10, 0x3, URZ ;  /* 0x000000030a0678a5 */ /* 0x000fe2000f8e003f */
[----:B------:R-:W-:Y:S01]  /*00f0*/  SHF.R.S32.HI R4, RZ, 0x1f, R55 ;  /* 0x0000001fff047819 */ /* 0x000fe20000011437 */
[----:B------:R-:W-:Y:S01]  /*0100*/  UIMAD UR12, UR11, 0x3, URZ ;  /* 0x000000030b0c78a4 */ /* 0x000fe2000f8e023f */
[----:B------:R-:W-:Y:S01]  /*0110*/  SHF.R.U32.HI R2, RZ, 0x2, R3 ;  /* 0x00000002ff027819 */ /* 0x000fe20000011603 */
[----:B------:R-:W1:Y:S01]  /*0120*/  S2UR UR9, SR_CgaCtaId ;  /* 0x00000000000979c3 */ /* 0x000e620000008800 */
[----:B------:R-:W-:Y:S01]  /*0130*/  ULEA.HI UR10, UP0, UR11, UR10, URZ, 0x1 ;  /* 0x0000000a0b0a7291 */ /* 0x000fe2000f81083f */
[----:B------:R-:W-:Y:S01]  /*0140*/  LEA.HI R4, R4, R55, RZ, 0x5 ;  /* 0x0000003704047211 */ /* 0x000fe200078f28ff */
[----:B------:R-:W-:Y:S01]  /*0150*/  UIADD3 UR8, UR5, 0x90, URZ ;  /* 0x0000009005087890 */ /* 0x000fe2000fffe03f */
[----:B------:R-:W-:Y:S01]  /*0160*/  IMAD R54, R2, -0xd, R55 ;  /* 0xfffffff302367824 */ /* 0x000fe200078e0237 */
[----:B------:R-:W-:Y:S01]  /*0170*/  UIADD3 UR7, UR7, UR12, URZ ;  /* 0x0000000c07077290 */ /* 0x000fe2000fffe03f */
[----:B------:R-:W-:Y:S01]  /*0180*/  ISETP.GE.U32.AND P2, PT, R55, 0x1a0, PT ;  /* 0x000001a03700780c */ /* 0x000fe20003f46070 */
[----:B------:R-:W-:Y:S01]  /*0190*/  UIADD3.X UR11, URZ, UR11, URZ, UP0, !UPT ;  /* 0x0000000b3f0b7290 */ /* 0x000fe200087fe43f */
[----:B------:R-:W2:Y:S01]  /*01a0*/  LDC R36, c[0x0][0x10] ;  /* 0x00000400ff247b82 */ /* 0x000ea20000000800 */
[----:B------:R-:W-:Y:S01]  /*01b0*/  ULDC.64 UR16, c[0x0][0x290] ;  /* 0x0000a40000107ab9 */ /* 0x000fe20000000a00 */
[----:B------:R-:W-:Y:S01]  /*01c0*/  SHF.R.S32.HI R4, RZ, 0x5, R4 ;  /* 0x00000005ff047819 */ /* 0x000fe20000011404 */
[----:B------:R-:W-:Y:S01]  /*01d0*/  HFMA2.MMA R46, -RZ, RZ, 0, 0 ;  /* 0x00000000ff2e7435 */ /* 0x000fe200000001ff */
[----:B------:R-:W-:Y:S01]  /*01e0*/  USHF.R.S64 UR10, UR10, 0x1, UR11 ;  /* 0x000000010a0a7899 */ /* 0x000fe2000800100b */
[----:B------:R-:W-:Y:S01]  /*01f0*/  MOV R47, R37 ;  /* 0x00000025002f7202 */ /* 0x000fe20000000f00 */
[----:B------:R-:W-:Y:S01]  /*0200*/  ULDC.U8 UR12, c[0x0][0x2a4] ;  /* 0x0000a900000c7ab9 */ /* 0x000fe20000000000 */
[----:B------:R-:W-:Y:S01]  /*0210*/  SHF.L.U32 R54, R54, 0x1, RZ ;  /* 0x0000000136367819 */ /* 0x000fe200000006ff */
[----:B------:R-:W3:Y:S01]  /*0220*/  LDC R0, c[0x0][0xc] ;  /* 0x00000300ff007b82 */ /* 0x000ee20000000800 */
[----:B0-----:R-:W-:-:S02]  /*0230*/  IMAD R53, R53, UR13, R2 ;  /* 0x0000000d35357c24 */ /* 0x001fc4000f8e0202 */
[----:B------:R-:W0:Y:S03]  /*0240*/  S2R R2, SR_LANEID ;  /* 0x0000000000027919 */ /* 0x000e260000000000 */
[C---:B------:R-:W-:Y:S01]  /*0250*/  IADD3 R52, R53.reuse, 0x20, RZ ;  /* 0x0000002035347810 */ /* 0x040fe20007ffe0ff */
[----:B-1----:R-:W-:Y:S01]  /*0260*/  ULEA UR5, UR9, UR5, 0x18 ;  /* 0x0000000509057291 */ /* 0x002fe2000f8ec03f */
[C---:B------:R-:W-:Y:S01]  /*0270*/  ISETP.LT.U32.AND P1, PT, R53.reuse, UR16, PT ;  /* 0x0000001035007c0c */ /* 0x040fe2000bf21070 */
[----:B------:R-:W-:Y:S01]  /*0280*/  ULEA UR8, UR9, UR8, 0x18 ;  /* 0x0000000809087291 */ /* 0x000fe2000f8ec03f */
[----:B------:R-:W-:Y:S01]  /*0290*/  SHF.R.S32.HI R3, RZ, 0x1f, R53 ;  /* 0x0000001fff037819 */ /* 0x000fe20000011435 */
[----:B------:R-:W-:Y:S01]  /*02a0*/  ULEA.HI UR9, UP0, UR7, UR6, URZ, 0x1 ;  /* 0x0000000607097291 */ /* 0x000fe2000f81083f */
[----:B------:R-:W-:Y:S02]  /*02b0*/  ISETP.LT.U32.AND P0, PT, R52, UR16, PT ;  /* 0x0000001034007c0c */ /* 0x000fe4000bf01070 */
[----:B------:R-:W-:Y:S01]  /*02c0*/  SHF.R.S32.HI R5, RZ, 0x1f, R52 ;  /* 0x0000001fff057819 */ /* 0x000fe20000011434 */
[----:B------:R-:W-:Y:S01]  /*02d0*/  UIADD3.X UR6, URZ, UR7, URZ, UP0, !UPT ;  /* 0x000000073f067290 */ /* 0x000fe200087fe43f */
[C---:B------:R-:W-:Y:S01]  /*02e0*/  IADD3 R51, R53.reuse, 0x40, RZ ;  /* 0x0000004035337810 */ /* 0x040fe20007ffe0ff */
[----:B------:R-:W-:Y:S01]  /*02f0*/  USHF.R.S32.HI UR7, URZ, 0x1, UR11 ;  /* 0x000000013f077899 */ /* 0x000fe2000801140b */
[----:B------:R-:W-:Y:S01]  /*0300*/  IADD3 R50, R53, 0x60, RZ ;  /* 0x0000006035327810 */ /* 0x000fe20007ffe0ff */
[----:B------:R-:W-:Y:S01]  /*0310*/  USHF.R.S64 UR9, UR9, 0x1, UR6 ;  /* 0x0000000109097899 */ /* 0x000fe20008001006 */
[----:B------:R-:W-:Y:S01]  /*0320*/  ISETP.LT.AND.EX P1, PT, R3, UR17, !P2, P1 ;  /* 0x0000001103007c0c */ /* 0x000fe2000d721310 */
[----:B------:R-:W-:Y:S01]  /*0330*/  USHF.R.S32.HI UR6, URZ, 0x1, UR6 ;  /* 0x000000013f067899 */ /* 0x000fe20008011406 */
[----:B------:R-:W-:Y:S01]  /*0340*/  ISETP.LT.AND.EX P2, PT, R5, UR17, !P2, P0 ;  /* 0x0000001105007c0c */ /* 0x000fe2000d741300 */
[----:B------:R-:W-:Y:S01]  /*0350*/  USHF.L.U64.HI UR7, UR10, 0x2, UR7 ;  /* 0x000000020a077899 */ /* 0x000fe20008010207 */
[----:B---3--:R-:W-:Y:S01]  /*0360*/  LOP3.LUT R49, R0, 0x3, RZ, 0xc0, !PT ;  /* 0x0000000300317812 */ /* 0x008fe200078ec0ff */
[----:B------:R-:W-:Y:S01]  /*0370*/  USHF.L.U64.HI UR6, UR9, 0x2, UR6 ;  /* 0x0000000209067899 */ /* 0x000fe20008010206 */
[----:B------:R-:W-:-:S02]  /*0380*/  LEA R4, R4, UR5, 0x3 ;  /* 0x0000000504047c11 */ /* 0x000fc4000f8e18ff */
[----:B------:R-:W-:Y:S02]  /*0390*/  LEA R6, R55, UR8, 0x4 ;  /* 0x0000000837067c11 */ /* 0x000fe4000f8e20ff */
[----:B------:R-:W-:Y:S02]  /*03a0*/  IADD3 R48, -R49, R0, RZ ;  /* 0x0000000031307210 */ /* 0x000fe40007ffe1ff */
[----:B------:R-:W-:Y:S02]  /*03b0*/  SHF.R.S32.HI R7, RZ, 0x1f, R51 ;  /* 0x0000001fff077819 */ /* 0x000fe40000011433 */
[----:B0-2---:R-:W-:-:S07]  /*03c0*/  SHF.R.S32.HI R9, RZ, 0x1f, R50 ;  /* 0x0000001fff097819 */ /* 0x005fce0000011432 */
.L_x_70:
[----:B0-----:R-:W0:Y:S01]  /*03d0*/  LDC R14, c[0x0][0x2a0] ;  /* 0x0000a800ff0e7b82 */ /* 0x001e220000000800 */
[----:B------:R-:W-:Y:S01]  /*03e0*/  ISETP.GE.AND P3, PT, R47, RZ, PT ;  /* 0x000000ff2f00720c */ /* 0x000fe20003f66270 */
[----:B------:R-:W-:-:S06]  /*03f0*/  ULDC.64 UR16, c[0x0][0x298] ;  /* 0x0000a60000107ab9 */ /* 0x000fcc0000000a00 */
[----:B------:R-:W1:Y:S01]  /*0400*/  LDC R19, c[0x0][0x2ac] ;  /* 0x0000ab00ff137b82 */ /* 0x000e620000000800 */
[----:B------:R-:W-:-:S07]  /*0410*/  CS2R R44, SRZ ;  /* 0x00000000002c7805 */ /* 0x000fce000001ff00 */
[----:B------:R-:W2:Y:S01]  /*0420*/  @P2 LDC.64 R26, c[0x0][0x230] ;  /* 0x00008c00ff1a2b82 */ /* 0x000ea20000000a00 */
[----:B0-----:R-:W-:-:S07]  /*0430*/  IABS R13, R14 ;  /* 0x0000000e000d7213 */ /* 0x001fce0000000000 */
[----:B------:R-:W0:Y:S01]  /*0440*/  @P2 LDC.64 R24, c[0x0][0x228] ;  /* 0x00008a00ff182b82 */ /* 0x000e220000000a00 */
[----:B------:R-:W-:Y:S01]  /*0450*/  LOP3.LUT R17, RZ, R14, RZ, 0x33, !PT ;  /* 0x0000000eff117212 */ /* 0x000fe200078e33ff */
[----:B------:R-:W3:Y:S08]  /*0460*/  I2F.RP R8, R13 ;  /* 0x0000000d00087306 */ /* 0x000ef00000209400 */
[----:B---3--:R-:W3:Y:S02]  /*0470*/  MUFU.RCP R8, R8 ;  /* 0x0000000800087308 */ /* 0x008ee40000001000 */
[----:B---3--:R-:W-:-:S06]  /*0480*/  IADD3 R10, R8, 0xffffffe, RZ ;  /* 0x0ffffffe080a7810 */ /* 0x008fcc0007ffe0ff */
[----:B------:R3:W4:Y:S02]  /*0490*/  F2I.FTZ.U32.TRUNC.NTZ R11, R10 ;  /* 0x0000000a000b7305 */ /* 0x000724000021f000 */
[----:B---3--:R-:W-:Y:S02]  /*04a0*/  MOV R10, RZ ;  /* 0x000000ff000a7202 */ /* 0x008fe40000000f00 */
[----:B----4-:R-:W-:-:S05]  /*04b0*/  IADD3 R12, RZ, -R11, RZ ;  /* 0x8000000bff0c7210 */ /* 0x010fca0007ffe0ff */
[----:B------:R-:W-:Y:S01]  /*04c0*/  IMAD R15, R12, R13, RZ ;  /* 0x0000000d0c0f7224 */ /* 0x000fe200078e02ff */
[----:B------:R-:W-:-:S03]  /*04d0*/  IABS R12, R47 ;  /* 0x0000002f000c7213 */ /* 0x000fc60000000000 */
[----:B------:R-:W-:Y:S01]  /*04e0*/  IMAD.HI.U32 R11, R11, R15, R10 ;  /* 0x0000000f0b0b7227 */ /* 0x000fe200078e000a */
[----:B------:R-:W-:-:S04]  /*04f0*/  LOP3.LUT R10, R47, R14, RZ, 0x3c, !PT ;  /* 0x0000000e2f0a7212 */ /* 0x000fc800078e3cff */
[----:B------:R-:W-:Y:S01]  /*0500*/  ISETP.GE.AND P4, PT, R10, RZ, PT ;  /* 0x000000ff0a00720c */ /* 0x000fe20003f86270 */
[----:B------:R-:W-:-:S05]  /*0510*/  IMAD.HI.U32 R11, R11, R12, RZ ;  /* 0x0000000c0b0b7227 */ /* 0x000fca00078e00ff */
[----:B------:R-:W-:-:S05]  /*0520*/  IADD3 R8, -R11, RZ, RZ ;  /* 0x000000ff0b087210 */ /* 0x000fca0007ffe1ff */
[----:B------:R-:W-:-:S05]  /*0530*/  IMAD R8, R13, R8, R12 ;  /* 0x000000080d087224 */ /* 0x000fca00078e020c */
[----:B------:R-:W-:-:S13]  /*0540*/  ISETP.GT.U32.AND P5, PT, R13, R8, PT ;  /* 0x000000080d00720c */ /* 0x000fda0003fa4070 */
[-C--:B------:R-:W-:Y:S02]  /*0550*/  @!P5 IADD3 R8, R8, -R13.reuse, RZ ;  /* 0x8000000d0808d210 */ /* 0x080fe40007ffe0ff */
[----:B------:R-:W-:Y:S02]  /*0560*/  @!P5 IADD3 R11, R11, 0x1, RZ ;  /* 0x000000010b0bd810 */ /* 0x000fe40007ffe0ff */
[CC--:B------:R-:W-:Y:S02]  /*0570*/  ISETP.GE.U32.AND P0, PT, R8.reuse, R13.reuse, PT ;  /* 0x0000000d0800720c */ /* 0x0c0fe40003f06070 */
[-C--:B------:R-:W-:Y:S02]  /*0580*/  ISETP.GT.U32.AND P6, PT, R13, R8.reuse, PT ;  /* 0x000000080d00720c */ /* 0x080fe40003fc4070 */
[----:B------:R-:W-:Y:S02]  /*0590*/  IADD3 R13, R8, -R13, RZ ;  /* 0x8000000d080d7210 */ /* 0x000fe40007ffe0ff */
[----:B------:R-:W-:Y:S01]  /*05a0*/  ISETP.NE.AND P5, PT, R14, RZ, PT ;  /* 0x000000ff0e00720c */ /* 0x000fe20003fa5270 */
[----:B------:R-:W-:Y:S01]  /*05b0*/  IMAD.WIDE.U32 R14, R55, 0x4ec4ec4f, RZ ;  /* 0x4ec4ec4f370e7825 */ /* 0x000fe200078e00ff */
[----:B------:R-:W-:-:S02]  /*05c0*/  SEL R8, R13, R8, !P6 ;  /* 0x000000080d087207 */ /* 0x000fc40007000000 */
[----:B------:R-:W3:Y:S02]  /*05d0*/  LDC.64 R12, c[0x0][0x248] ;  /* 0x00009200ff0c7b82 */ /* 0x000ee40000000a00 */
[----:B------:R-:W-:Y:S02]  /*05e0*/  @!P3 IADD3 R8, -R8, RZ, RZ ;  /* 0x000000ff0808b210 */ /* 0x000fe40007ffe1ff */
[----:B------:R-:W-:Y:S02]  /*05f0*/  @P0 IADD3 R11, R11, 0x1, RZ ;  /* 0x000000010b0b0810 */ /* 0x000fe40007ffe0ff */
[----:B------:R-:W-:Y:S02]  /*0600*/  SEL R8, R17, R8, !P5 ;  /* 0x0000000811087207 */ /* 0x000fe40006800000 */
[----:B------:R-:W-:Y:S02]  /*0610*/  MOV R16, R11 ;  /* 0x0000000b00107202 */ /* 0x000fe40000000f00 */
[----:B------:R-:W4:Y:S01]  /*0620*/  @P1 LDC.64 R10, c[0x0][0x288] ;  /* 0x0000a200ff0a1b82 */ /* 0x000f220000000a00 */
[----:B------:R-:W-:Y:S01]  /*0630*/  IMAD R29, R8, 0x1a, RZ ;  /* 0x0000001a081d7824 */ /* 0x000fe200078e02ff */
[----:B------:R-:W-:-:S02]  /*0640*/  @!P4 IADD3 R16, -R16, RZ, RZ ;  /* 0x000000ff1010c210 */ /* 0x000fc40007ffe1ff */
[----:B------:R-:W-:Y:S02]  /*0650*/  SHF.R.U32.HI R18, RZ, 0x2, R15 ;  /* 0x00000002ff127819 */ /* 0x000fe4000001160f */
[----:B------:R-:W-:Y:S02]  /*0660*/  SEL R17, R17, R16, !P5 ;  /* 0x0000001011117207 */ /* 0x000fe40006800000 */
[----:B------:R-:W-:Y:S01]  /*0670*/  SHF.R.S32.HI R15, RZ, 0x1f, R29 ;  /* 0x0000001fff0f7819 */ /* 0x000fe2000001141d */
[----:B-1----:R-:W-:Y:S01]  /*0680*/  IMAD R18, R19, UR13, R18 ;  /* 0x0000000d13127c24 */ /* 0x002fe2000f8e0212 */
[C---:B------:R-:W-:Y:S02]  /*0690*/  IADD3 R56, P0, R54.reuse, R29, RZ ;  /* 0x0000001d36387210 */ /* 0x040fe40007f1e0ff */
[----:B------:R-:W-:Y:S01]  /*06a0*/  SHF.R.S32.HI R14, RZ, 0x1f, R17 ;  /* 0x0000001fff0e7819 */ /* 0x000fe20000011411 */
[----:B---3--:R-:W-:Y:S01]  /*06b0*/  IMAD.WIDE R12, R47, 0x8, R12 ;  /* 0x000000082f0c7825 */ /* 0x008fe200078e020c */
[----:B------:R-:W-:-:S03]  /*06c0*/  LEA.HI.X.SX32 R57, R54, R15, 0x1, P0 ;  /* 0x0000000f36397211 */ /* 0x000fc600000f0eff */
[----:B------:R-:W-:Y:S01]  /*06d0*/  IMAD R16, R14, UR16, RZ ;  /* 0x000000100e107c24 */ /* 0x000fe2000f8e02ff */
[----:B------:R-:W-:Y:S01]  /*06e0*/  IADD3 R14, R18, 0x40, RZ ;  /* 0x00000040120e7810 */ /* 0x000fe20007ffe0ff */
[----:B------:R-:W3:Y:S01]  /*06f0*/  LDG.E.64 R12, desc[UR14][R12.64] ;  /* 0x0000000e0c0c7981 */ /* 0x000ee2000c1e1b00 */
[----:B------:R-:W-:-:S04]  /*0700*/  IMAD.WIDE.U32 R56, R17, UR16, R56 ;  /* 0x0000001011387c25 */ /* 0x000fc8000f8e0038 */
[----:B------:R-:W-:Y:S01]  /*0710*/  IMAD R59, R17, UR17, R16 ;  /* 0x00000011113b7c24 */ /* 0x000fe2000f8e0210 */
[----:B------:R-:W-:Y:S01]  /*0720*/  ULDC.64 UR16, c[0x0][0x290] ;  /* 0x0000a40000107ab9 */ /* 0x000fe20000000a00 */
[----:B------:R-:W1:Y:S01]  /*0730*/  @P1 LDC.64 R16, c[0x0][0x230] ;  /* 0x00008c00ff101b82 */ /* 0x000e620000000a00 */
[----:B------:R-:W-:Y:S01]  /*0740*/  ISETP.GE.U32.AND P0, PT, R14, UR16, PT ;  /* 0x000000100e007c0c */ /* 0x000fe2000bf06070 */
[----:B----4-:R-:W-:Y:S01]  /*0750*/  @P1 IMAD R20, R3, R10, RZ ;  /* 0x0000000a03141224 */ /* 0x010fe200078e02ff */
[----:B------:R-:W-:Y:S02]  /*0760*/  SHF.R.S32.HI R14, RZ, 0x1f, R14 ;  /* 0x0000001fff0e7819 */ /* 0x000fe4000001140e */
[----:B------:R-:W-:Y:S01]  /*0770*/  IADD3 R59, R57, R59, RZ ;  /* 0x0000003b393b7210 */ /* 0x000fe20007ffe0ff */
[----:B------:R-:W-:Y:S01]  /*0780*/  @P1 IMAD R23, R53, R11, R20 ;  /* 0x0000000b35171224 */ /* 0x000fe200078e0214 */
[----:B------:R-:W-:Y:S02]  /*0790*/  ISETP.GE.AND.EX P0, PT, R14, UR17, PT, P0 ;  /* 0x000000110e007c0c */ /* 0x000fe4000bf06300 */
[----:B------:R-:W-:Y:S01]  /*07a0*/  @P1 MOV R58, R56 ;  /* 0x00000038003a1202 */ /* 0x000fe20000000f00 */
[----:B------:R-:W4:Y:S01]  /*07b0*/  @P2 LDC.64 R14, c[0x0][0x288] ;  /* 0x0000a200ff0e2b82 */ /* 0x000f220000000a00 */
[----:B------:R-:W-:-:S02]  /*07c0*/  ISETP.LT.U32.AND P0, PT, R55, 0x1a0, !P0 ;  /* 0x000001a03700780c */ /* 0x000fc40004701070 */
[----:B------:R-:W-:Y:S01]  /*07d0*/  IADD3 R18, R18, 0x60, RZ ;  /* 0x0000006012127810 */ /* 0x000fe20007ffe0ff */
[----:B------:R-:W-:-:S04]  /*07e0*/  @P1 IMAD.WIDE.U32 R20, R53, R10, R58 ;  /* 0x0000000a35141225 */ /* 0x000fc800078e003a */
[----:B------:R-:W2:Y:S01]  /*07f0*/  @P1 LDC.64 R10, c[0x0][0x228] ;  /* 0x00008a00ff0a1b82 */ /* 0x000ea20000000a00 */
[----:B------:R-:W-:Y:S02]  /*0800*/  ISETP.GE.U32.AND P3, PT, R18, UR16, PT ;  /* 0x0000001012007c0c */ /* 0x000fe4000bf66070 */
[----:B------:R-:W-:Y:S02]  /*0810*/  SHF.R.S32.HI R18, RZ, 0x1f, R18 ;  /* 0x0000001fff127819 */ /* 0x000fe40000011412 */
[----:B------:R-:W-:Y:S02]  /*0820*/  @P1 IADD3 R23, R21, R23, RZ ;  /* 0x0000001715171210 */ /* 0x000fe40007ffe0ff */
[----:B------:R-:W-:Y:S02]  /*0830*/  ISETP.GE.AND.EX P3, PT, R18, UR17, PT, P3 ;  /* 0x0000001112007c0c */ /* 0x000fe4000bf66330 */
[C---:B------:R-:W-:Y:S01]  /*0840*/  @P1 SHF.L.U32 R21, R20.reuse, 0x1, RZ ;  /* 0x0000000114151819 */ /* 0x040fe200000006ff */
[----:B------:R-:W0:Y:S01]  /*0850*/  @P0 LDC.64 R18, c[0x0][0x288] ;  /* 0x0000a200ff120b82 */ /* 0x000e220000000a00 */
[----:B------:R-:W-:-:S02]  /*0860*/  @P1 SHF.L.U64.HI R20, R20, 0x1, R23 ;  /* 0x0000000114141819 */ /* 0x000fc40000010217 */
[----:B------:R-:W-:Y:S02]  /*0870*/  ISETP.LT.U32.AND P3, PT, R55, 0x1a0, !P3 ;  /* 0x000001a03700780c */ /* 0x000fe40005f61070 */
[----:B-1----:R-:W-:-:S04]  /*0880*/  @P1 IADD3 R16, P4, R21, R16, RZ ;  /* 0x0000001015101210 */ /* 0x002fc80007f9e0ff */
[----:B------:R-:W-:Y:S01]  /*0890*/  @P1 IADD3.X R17, R20, R17, RZ, P4, !PT ;  /* 0x0000001114111210 */ /* 0x000fe200027fe4ff */
[----:B----4-:R-:W-:-:S04]  /*08a0*/  @P2 IMAD R28, R5, R14, RZ ;  /* 0x0000000e051c2224 */ /* 0x010fc800078e02ff */
[----:B------:R1:W5:Y:S01]  /*08b0*/  @P1 LDG.E R44, desc[UR14][R16.64] ;  /* 0x0000000e102c1981 */ /* 0x000362000c1e1900 */
[----:B--2---:R-:W-:Y:S01]  /*08c0*/  @P1 IADD3 R10, P4, R21, R10, RZ ;  /* 0x0000000a150a1210 */ /* 0x004fe20007f9e0ff */
[----:B------:R-:W2:Y:S01]  /*08d0*/  @P3 LDC.64 R22, c[0x0][0x288] ;  /* 0x0000a200ff163b82 */ /* 0x000ea20000000a00 */
[----:B------:R-:W-:Y:S01]  /*08e0*/  @P2 IMAD R31, R52, R15, R28 ;  /* 0x0000000f341f2224 */ /* 0x000fe200078e021c */
[----:B------:R-:W-:Y:S02]  /*08f0*/  CS2R R42, SRZ ;  /* 0x00000000002a7805 */ /* 0x000fe4000001ff00 */
[----:B-1----:R-:W-:Y:S02]  /*0900*/  @P2 MOV R16, R56 ;  /* 0x0000003800102202 */ /* 0x002fe40000000f00 */
[----:B------:R-:W-:Y:S02]  /*0910*/  @P2 MOV R17, R59 ;  /* 0x0000003b00112202 */ /* 0x000fe40000000f00 */
[----:B------:R-:W-:Y:S01]  /*0920*/  @P1 IADD3.X R11, R20, R11, RZ, P4, !PT ;  /* 0x0000000b140b1210 */ /* 0x000fe200027fe4ff */
[----:B0-----:R-:W-:Y:S01]  /*0930*/  @P0 IMAD R30, R7, R18, RZ ;  /* 0x00000012071e0224 */ /* 0x001fe200078e02ff */
[----:B------:R-:W0:Y:S01]  /*0940*/  @P0 LDC.64 R20, c[0x0][0x230] ;  /* 0x00008c00ff140b82 */ /* 0x000e220000000a00 */
[----:B------:R-:W-:-:S02]  /*0950*/  @P2 IMAD.WIDE.U32 R14, R52, R14, R16 ;  /* 0x0000000e340e2225 */ /* 0x000fc400078e0010 */
[----:B------:R1:W5:Y:S03]  /*0960*/  @P1 LDG.E R43, desc[UR14][R10.64] ;  /* 0x0000000e0a2b1981 */ /* 0x000366000c1e1900 */
[----:B------:R-:W-:Y:S02]  /*0970*/  @P2 IADD3 R15, R15, R31, RZ ;  /* 0x0000001f0f0f2210 */ /* 0x000fe40007ffe0ff */
[C---:B------:R-:W-:Y:S01]  /*0980*/  @P2 SHF.L.U32 R17, R14.reuse, 0x1, RZ ;  /* 0x000000010e112819 */ /* 0x040fe200000006ff */
[----:B------:R-:W-:Y:S01]  /*0990*/  @P0 IMAD R31, R51, R19, R30 ;  /* 0x00000013331f0224 */ /* 0x000fe200078e021e */
[----:B------:R-:W-:Y:S02]  /*09a0*/  @P2 SHF.L.U64.HI R28, R14, 0x1, R15 ;  /* 0x000000010e1c2819 */ /* 0x000fe4000001020f */
[----:B-1----:R-:W-:Y:S01]  /*09b0*/  @P0 MOV R10, R56 ;  /* 0x00000038000a0202 */ /* 0x002fe20000000f00 */
[----:B------:R-:W1:Y:S01]  /*09c0*/  @P0 LDC.64 R14, c[0x0][0x228] ;  /* 0x00008a00ff0e0b82 */ /* 0x000e620000000a00 */
[----:B------:R-:W-:-:S02]  /*09d0*/  @P0 MOV R11, R59 ;  /* 0x0000003b000b0202 */ /* 0x000fc40000000f00 */
[C---:B------:R-:W-:Y:S02]  /*09e0*/  @P2 IADD3 R26, P4, R17.reuse, R26, RZ ;  /* 0x0000001a111a2210 */ /* 0x040fe40007f9e0ff */
[----:B------:R-:W-:Y:S01]  /*09f0*/  @P2 IADD3 R24, P5, R17, R24, RZ ;  /* 0x0000001811182210 */ /* 0x000fe20007fbe0ff */
[----:B------:R-:W-:Y:S02]  /*0a00*/  @P0 IMAD.WIDE.U32 R18, R51, R18, R10 ;  /* 0x0000001233120225 */ /* 0x000fe400078e000a */
[----:B------:R-:W4:Y:S03]  /*0a10*/  @P3 LDC.64 R16, c[0x0][0x230] ;  /* 0x00008c00ff103b82 */ /* 0x000f260000000a00 */
[----:B------:R-:W-:-:S05]  /*0a20*/  @P0 IADD3 R19, R19, R31, RZ ;  /* 0x0000001f13130210 */ /* 0x000fca0007ffe0ff */
[----:B------:R-:W4:Y:S01]  /*0a30*/  @P3 LDC.64 R10, c[0x0][0x228] ;  /* 0x00008a00ff0a3b82 */ /* 0x000f220000000a00 */
[C---:B------:R-:W-:Y:S02]  /*0a40*/  @P2 IADD3.X R27, R28.reuse, R27, RZ, P4, !PT ;  /* 0x0000001b1c1b2210 */ /* 0x040fe400027fe4ff */
[----:B------:R-:W-:Y:S01]  /*0a50*/  @P2 IADD3.X R25, R28, R25, RZ, P5, !PT ;  /* 0x000000191c192210 */ /* 0x000fe20002ffe4ff */
[----:B--2---:R-:W-:Y:S01]  /*0a60*/  @P3 IMAD R30, R9, R22, RZ ;  /* 0x00000016091e3224 */ /* 0x004fe200078e02ff */
[C---:B------:R-:W-:Y:S02]  /*0a70*/  @P0 SHF.L.U32 R31, R18.reuse, 0x1, RZ ;  /* 0x00000001121f0819 */ /* 0x040fe400000006ff */
[----:B------:R-:W-:Y:S02]  /*0a80*/  CS2R R40, SRZ ;  /* 0x0000000000287805 */ /* 0x000fe4000001ff00 */
[----:B------:R-:W-:Y:S01]  /*0a90*/  @P0 SHF.L.U64.HI R28, R18, 0x1, R19 ;  /* 0x00000001121c0819 */ /* 0x000fe20000010213 */
[----:B------:R-:W5:Y:S01]  /*0aa0*/  @P2 LDG.E R45, desc[UR14][R26.64] ;  /* 0x0000000e1a2d2981 */ /* 0x000f62000c1e1900 */
[----:B------:R-:W-:-:S02]  /*0ab0*/  @P3 MOV R18, R56 ;  /* 0x0000003800123202 */ /* 0x000fc40000000f00 */
[----:B------:R-:W-:Y:S01]  /*0ac0*/  @P3 MOV R19, R59 ;  /* 0x0000003b00133202 */ /* 0x000fe20000000f00 */
[C---:B------:R-:W-:Y:S01]  /*0ad0*/  @P3 IMAD R33, R50.reuse, R23, R30 ;  /* 0x0000001732213224 */ /* 0x040fe200078e021e */
[----:B0-----:R-:W-:Y:S01]  /*0ae0*/  @P0 IADD3 R20, P4, R31, R20, RZ ;  /* 0x000000141f140210 */ /* 0x001fe20007f9e0ff */
[----:B------:R-:W5:Y:S01]  /*0af0*/  @P2 LDG.E R42, desc[UR14][R24.64] ;  /* 0x0000000e182a2981 */ /* 0x000f62000c1e1900 */
[----:B------:R-:W-:Y:S02]  /*0b00*/  @P3 IMAD.WIDE.U32 R22, R50, R22, R18 ;  /* 0x0000001632163225 */ /* 0x000fe400078e0012 */
[----:B------:R-:W-:-:S03]  /*0b10*/  @P0 IADD3.X R21, R28, R21, RZ, P4, !PT ;  /* 0x000000151c150210 */ /* 0x000fc600027fe4ff */
[----:B------:R-:W-:Y:S02]  /*0b20*/  @P3 IADD3 R23, R23, R33, RZ ;  /* 0x0000002117173210 */ /* 0x000fe40007ffe0ff */
[----:B------:R-:W-:Y:S02]  /*0b30*/  CS2R R38, SRZ ;  /* 0x0000000000267805 */ /* 0x000fe4000001ff00 */
[C---:B------:R-:W-:Y:S01]  /*0b40*/  @P3 SHF.L.U32 R19, R22.reuse, 0x1, RZ ;  /* 0x0000000116133819 */ /* 0x040fe200000006ff */
[----:B------:R-:W5:Y:S01]  /*0b50*/  @P0 LDG.E R40, desc[UR14][R20.64] ;  /* 0x0000000e14280981 */ /* 0x000f62000c1e1900 */
[----:B-1----:R-:W-:Y:S02]  /*0b60*/  @P0 IADD3 R18, P4, R31, R14, RZ ;  /* 0x0000000e1f120210 */ /* 0x002fe40007f9e0ff */
[----:B------:R-:W-:Y:S02]  /*0b70*/  @P3 SHF.L.U64.HI R22, R22, 0x1, R23 ;  /* 0x0000000116163819 */ /* 0x000fe40000010217 */
[----:B----4-:R-:W-:-:S02]  /*0b80*/  @P3 IADD3 R14, P5, R19, R16, RZ ;  /* 0x00000010130e3210 */ /* 0x010fc40007fbe0ff */
[----:B------:R-:W-:Y:S02]  /*0b90*/  @P3 IADD3 R10, P6, R19, R10, RZ ;  /* 0x0000000a130a3210 */ /* 0x000fe40007fde0ff */
[----:B------:R-:W-:Y:S02]  /*0ba0*/  @P0 IADD3.X R19, R28, R15, RZ, P4, !PT ;  /* 0x0000000f1c130210 */ /* 0x000fe400027fe4ff */
[----:B------:R-:W-:-:S03]  /*0bb0*/  @P3 IADD3.X R15, R22, R17, RZ, P5, !PT ;  /* 0x00000011160f3210 */ /* 0x000fc60002ffe4ff */
[----:B------:R-:W5:Y:S04]  /*0bc0*/  @P0 LDG.E R39, desc[UR14][R18.64] ;  /* 0x0000000e12270981 */ /* 0x000f68000c1e1900 */
[----:B------:R-:W5:Y:S01]  /*0bd0*/  @P3 LDG.E R41, desc[UR14][R14.64] ;  /* 0x0000000e0e293981 */ /* 0x000f62000c1e1900 */
[----:B------:R-:W-:Y:S01]  /*0be0*/  @P3 IADD3.X R11, R22, R11, RZ, P6, !PT ;  /* 0x0000000b160b3210 */ /* 0x000fe200037fe4ff */
[----:B------:R-:W-:Y:S01]  /*0bf0*/  UMOV UR11, 0x3f800000 ;  /* 0x3f800000000b7882 */ /* 0x000fe20000000000 */
[----:B------:R-:W-:Y:S03]  /*0c00*/  BSSY B0, `(.L_x_36) ;  /* 0x000001b000007945 */ /* 0x000fe60003800000 */
[----:B------:R0:W5:Y:S02]  /*0c10*/  @P3 LDG.E R38, desc[UR14][R10.64] ;  /* 0x0000000e0a263981 */ /* 0x000164000c1e1900 */
[----:B0-----:R-:W-:-:S02]  /*0c20*/  CS2R R10, SRZ ;  /* 0x00000000000a7805 */ /* 0x001fc4000001ff00 */
        /* <DEDUP_REMOVED lines=13> */
[----:B------:R-:W-:Y:S05]  /*0d00*/  @P0 BRA `(.L_x_37) ;  /* 0x0000000000280947 */ /* 0x000fea0003800000 */
[----:B------:R-:W-:Y:S01]  /*0d10*/  ISETP.NE.AND P0, PT, RZ, UR12, PT ;  /* 0x0000000cff007c0c */ /* 0x000fe2000bf05270 */
[----:B------:R-:W0:Y:S01]  /*0d20*/  LDC.64 R14, c[0x0][0x238] ;  /* 0x00008e00ff0e7b82 */ /* 0x000e220000000a00 */
[----:B------:R-:W-:-:S04]  /*0d30*/  IADD3 R29, R54, R29, RZ ;  /* 0x0000001d361d7210 */ /* 0x000fc80007ffe0ff */
[----:B------:R-:W-:-:S07]  /*0d40*/  SHF.R.S32.HI R18, RZ, 0x1f, R29 ;  /* 0x0000001fff127819 */ /* 0x000fce000001141d */
[----:B------:R-:W1:Y:S01]  /*0d50*/  @P0 LDC.64 R10, c[0x0][0x240] ;  /* 0x00009000ff0a0b82 */ /* 0x000e620000000a00 */
[C---:B0-----:R-:W-:Y:S01]  /*0d60*/  IMAD.WIDE R14, R29.reuse, 0x4, R14 ;  /* 0x000000041d0e7825 */ /* 0x041fe200078e020e */
[----:B-1----:R-:W-:-:S04]  /*0d70*/  @P0 LEA R16, P3, R29, R10, 0x2 ;  /* 0x0000000a1d100211 */ /* 0x002fc800078610ff */
[----:B------:R-:W-:Y:S02]  /*0d80*/  @P0 LEA.HI.X R17, R29, R11, R18, 0x2, P3 ;  /* 0x0000000b1d110211 */ /* 0x000fe400018f1412 */
[----:B------:R0:W5:Y:S04]  /*0d90*/  LDG.E.64 R10, desc[UR14][R14.64] ;  /* 0x0000000e0e0a7981 */ /* 0x000168000c1e1b00 */
[----:B------:R0:W5:Y:S03]  /*0da0*/  @P0 LDG.E.64 R12, desc[UR14][R16.64] ;  /* 0x0000000e100c0981 */ /* 0x000166000c1e1b00 */
.L_x_37:
[----:B------:R-:W-:Y:S05]  /*0db0*/  BSYNC B0 ;  /* 0x0000000000007941 */ /* 0x000fea0003800000 */
.L_x_36:
        /* <DEDUP_REMOVED lines=15> */
[----:B------:R-:W-:Y:S02]  /*0eb0*/  PRMT R19, R40, 0x7632, R19 ;  /* 0x0000763228137816 */ /* 0x000fe40000000013 */
        /* <DEDUP_REMOVED lines=22> */
.L_x_38:
        /* <DEDUP_REMOVED lines=26> */
.L_x_39:
[----:B------:R-:W-:Y:S01]  /*11c0*/  FFMA.FTZ R28, R14, R24, R21 ;  /* 0x000000180e1c7223 */ /* 0x000fe20000010015 */
[----:B------:R-:W-:Y:S01]  /*11d0*/  FMUL.FTZ R26, R17, R10 ;  /* 0x0000000a111a7220 */ /* 0x000fe20000410000 */
[----:B------:R-:W-:Y:S01]  /*11e0*/  FADD.FTZ R27, R24, R25 ;  /* 0x00000019181b7221 */ /* 0x000fe20000010000 */
[----:B------:R-:W-:Y:S02]  /*11f0*/  SHF.L.U32 R21, R40, 0x10, RZ ;  /* 0x0000001028157819 */ /* 0x000fe400000006ff */
[----:B------:R-:W-:Y:S01]  /*1200*/  SHF.L.U32 R24, R19, 0x10, RZ ;  /* 0x0000001013187819 */ /* 0x000fe200000006ff */
[----:B------:R-:W-:Y:S01]  /*1210*/  FFMA.FTZ R25, R23, R26, R28 ;  /* 0x0000001a17197223 */ /* 0x000fe2000001001c */
[--C-:B------:R-:W-:Y:S01]  /*1220*/  FADD.FTZ R27, R27, R26.reuse ;  /* 0x0000001a1b1b7221 */ /* 0x100fe20000010000 */
[----:B------:R-:W-:Y:S01]  /*1230*/  PRMT R26, R39, 0x7632, R26 ;  /* 0x00007632271a7816 */ /* 0x000fe2000000001a */
[----:B------:R-:W-:Y:S01]  /*1240*/  FADD.FTZ R21, R21, -UR18 ;  /* 0x8000001215157e21 */ /* 0x000fe20008010000 */
[----:B------:R-:W-:Y:S01]  /*1250*/  FADD.FTZ R29, R24, -UR18 ;  /* 0x80000012181d7e21 */ /* 0x000fe20008010000 */
[----:B------:R-:W-:Y:S01]  /*1260*/  SHF.L.U32 R19, R39, 0x10, RZ ;  /* 0x0000001027137819 */ /* 0x000fe200000006ff */
[----:B------:R-:W-:Y:S01]  /*1270*/  FMUL.FTZ R28, R20, R11 ;  /* 0x0000000b141c7220 */ /* 0x000fe20000410000 */
        /* <DEDUP_REMOVED lines=17> */
[----:B-1----:R-:W-:Y:S01]  /*1390*/  FMUL.FTZ R24, R24, R35 ;  /* 0x0000002318187220 */ /* 0x002fe20000410000 */
[----:B------:R-:W-:Y:S02]  /*13a0*/  FADD.FTZ R35, -R35, 1 ;  /* 0x3f80000023237421 */ /* 0x000fe40000010100 */
[----:B------:R-:W-:Y:S02]  /*13b0*/  FMUL.FTZ R19, R19, R60 ;  /* 0x0000003c13137220 */ /* 0x000fe40000410000 */
[----:B------:R-:W-:-:S04]  /*13c0*/  FFMA.FTZ R35, R30, R35, 1 ;  /* 0x3f8000001e237423 */ /* 0x000fc80000010023 */
[----:B------:R-:W-:-:S07]  /*13d0*/  FMUL.FTZ R24, R24, R35 ;  /* 0x0000002318187220 */ /* 0x000fce0000410000 */
.L_x_40:
[----:B------:R-:W-:Y:S01]  /*13e0*/  FFMA.FTZ R32, R22, R28, R25 ;  /* 0x0000001c16207223 */ /* 0x000fe20000010019 */
[----:B------:R-:W-:Y:S01]  /*13f0*/  FMUL.FTZ R30, R19, R10 ;  /* 0x0000000a131e7220 */ /* 0x000fe20000410000 */
[----:B------:R-:W-:Y:S01]  /*1400*/  FADD.FTZ R31, R28, R27 ;  /* 0x0000001b1c1f7221 */ /* 0x000fe20000010000 */
[----:B------:R-:W-:Y:S01]  /*1410*/  PRMT R25, R41, 0x7632, R25 ;  /* 0x0000763229197816 */ /* 0x000fe20000000019 */
[----:B------:R-:W-:Y:S01]  /*1420*/  FMUL.FTZ R29, R24, R11 ;  /* 0x0000000b181d7220 */ /* 0x000fe20000410000 */
[----:B------:R-:W-:Y:S01]  /*1430*/  FFMA.FTZ R27, R21, R30, R32 ;  /* 0x0000001e151b7223 */ /* 0x000fe20000010020 */
        /* <DEDUP_REMOVED lines=8> */
[----:B------:R-:W-:-:S02]  /*14c0*/  SHF.L.U32 R25, R38, 0x10, RZ ;  /* 0x0000001026197819 */ /* 0x000fc400000006ff */
        /* <DEDUP_REMOVED lines=22> */
.L_x_41:
[----:B------:R-:W-:Y:S01]  /*1630*/  FMUL.FTZ R32, R25, R10 ;  /* 0x0000000a19207220 */ /* 0x000fe20000410000 */
[----:B------:R-:W-:Y:S01]  /*1640*/  ISETP.GT.AND P0, PT, R2, 0x1e, PT ;  /* 0x0000001e0200780c */ /* 0x000fe20003f04270 */
[----:B------:R-:W-:Y:S01]  /*1650*/  FFMA.FTZ R60, R15, R16, RZ ;  /* 0x000000100f3c7223 */ /* 0x000fe200000100ff */
[----:B------:R-:W-:Y:S01]  /*1660*/  FADD.FTZ R16, RZ, R16 ;  /* 0x00000010ff107221 */ /* 0x000fe20000010000 */
[----:B------:R-:W-:Y:S01]  /*1670*/  FFMA.FTZ R27, R31, R32, R27 ;  /* 0x000000201f1b7223 */ /* 0x000fe2000001001b */
[----:B------:R-:W-:Y:S01]  /*1680*/  FADD.FTZ R32, R29, R32 ;  /* 0x000000201d207221 */ /* 0x000fe20000010000 */
[----:B------:R-:W-:Y:S01]  /*1690*/  FMUL.FTZ R29, R28, R11 ;  /* 0x0000000b1c1d7220 */ /* 0x000fe20000410000 */
[----:B------:R-:W-:Y:S01]  /*16a0*/  FFMA.FTZ R60, R23, R17, R60 ;  /* 0x00000011173c7223 */ /* 0x000fe2000001003c */
[----:B------:R-:W-:Y:S01]  /*16b0*/  FFMA.FTZ R23, R14, R18, RZ ;  /* 0x000000120e177223 */ /* 0x000fe200000100ff */
[----:B------:R-:W-:Y:S01]  /*16c0*/  FADD.FTZ R15, RZ, R18 ;  /* 0x00000012ff0f7221 */ /* 0x000fe20000010000 */
[----:B------:R-:W-:Y:S01]  /*16d0*/  FFMA.FTZ R27, R30, R29, R27 ;  /* 0x0000001d1e1b7223 */ /* 0x000fe2000001001b */
[----:B------:R-:W-:Y:S01]  /*16e0*/  FADD.FTZ R29, R29, R32 ;  /* 0x000000201d1d7221 */ /* 0x000fe20000010000 */
[----:B------:R-:W-:Y:S01]  /*16f0*/  FADD.FTZ R16, R16, R17 ;  /* 0x0000001110107221 */ /* 0x000fe20000010000 */
[----:B------:R-:W-:Y:S01]  /*1700*/  FFMA.FTZ R23, R22, R20, R23 ;  /* 0x0000001416177223 */ /* 0x000fe20000010017 */
[----:B------:R-:W-:Y:S01]  /*1710*/  FADD.FTZ R15, R15, R20 ;  /* 0x000000140f0f7221 */ /* 0x000fe20000010000 */
[----:B------:R-:W0:Y:S01]  /*1720*/  SHFL.DOWN PT, R32, R27, 0x1, 0x1f ;  /* 0x08201f001b207f89 */ /* 0x000e2200000e0000 */
[----:B------:R-:W-:Y:S01]  /*1730*/  ISETP.NE.AND P3, PT, R55, RZ, PT ;  /* 0x000000ff3700720c */ /* 0x000fe20003f65270 */
[----:B------:R-:W-:Y:S01]  /*1740*/  FFMA.FTZ R60, R21, R19, R60 ;  /* 0x00000013153c7223 */ /* 0x000fe2000001003c */
[----:B------:R-:W-:Y:S01]  /*1750*/  FADD.FTZ R18, R16, R19 ;  /* 0x0000001310127221 */ /* 0x000fe20000010000 */
[----:B------:R-:W1:Y:S01]  /*1760*/  SHFL.DOWN PT, R34, R29, 0x1, 0x1f ;  /* 0x08201f001d227f89 */ /* 0x000e6200000e0000 */
[----:B------:R-:W-:Y:S01]  /*1770*/  FFMA.FTZ R23, R26, R24, R23 ;  /* 0x000000181a177223 */ /* 0x000fe20000010017 */
[----:B------:R-:W-:Y:S01]  /*1780*/  FADD.FTZ R15, R15, R24 ;  /* 0x000000180f0f7221 */ /* 0x000fe20000010000 */
[----:B------:R-:W-:Y:S01]  /*1790*/  FFMA.FTZ R16, R31, R25, R60 ;  /* 0x000000191f107223 */ /* 0x000fe2000001003c */
[----:B------:R-:W-:Y:S01]  /*17a0*/  FADD.FTZ R18, R18, R25 ;  /* 0x0000001912127221 */ /* 0x000fe20000010000 */
[----:B------:R-:W-:Y:S01]  /*17b0*/  FFMA.FTZ R17, R30, R28, R23 ;  /* 0x0000001c1e117223 */ /* 0x000fe20000010017 */
[----:B------:R-:W-:Y:S01]  /*17c0*/  FADD.FTZ R19, R15, R28 ;  /* 0x0000001c0f137221 */ /* 0x000fe20000010000 */
[----:B------:R-:W-:Y:S01]  /*17d0*/  BSSY B0, `(.L_x_42) ;  /* 0x0000041000007945 */ /* 0x000fe20003800000 */
[----:B------:R-:W-:-:S03]  /*17e0*/  ISETP.GT.U32.AND P5, PT, R55, 0xc, PT ;  /* 0x0000000c3700780c */ /* 0x000fc60003fa4070 */
[----:B------:R-:W-:Y:S01]  /*17f0*/  STS.128 [R6], R16 ;  /* 0x0000001006007388 */ /* 0x000fe20000000c00 */
        /* <DEDUP_REMOVED lines=22> */
[----:B------:R-:W-:-:S03]  /*1960*/  ISETP.NE.AND P0, PT, R2, RZ, PT ;  /* 0x000000ff0200720c */ /* 0x000fc60003f05270 */
[----:B------:R-:W-:Y:S02]  /*1970*/  MOV R14, R27 ;  /* 0x0000001b000e7202 */ /* 0x000fe40000000f00 */
[----:B------:R-:W-:-:S08]  /*1980*/  MOV R15, R29 ;  /* 0x0000001d000f7202 */ /* 0x000fd00000000f00 */
[----:B------:R0:W-:Y:S01]  /*1990*/  @!P0 STS.64 [R4+0x10], R14 ;  /* 0x0000100e04008388 */ /* 0x0001e20000000a00 */
[----:B------:R-:W-:Y:S06]  /*19a0*/  BAR.SYNC.DEFER_BLOCKING 0x0 ;  /* 0x0000000000007b1d */ /* 0x000fec0000010000 */
[----:B------:R-:W-:Y:S05]  /*19b0*/  @P3 BRA `(.L_x_43) ;  /* 0x0000000000883947 */ /* 0x000fea0003800000 */
[----:B------:R-:W1:Y:S01]  /*19c0*/  S2UR UR8, SR_CgaCtaId ;  /* 0x00000000000879c3 */ /* 0x000e620000008800 */
[----:B------:R-:W-:Y:S02]  /*19d0*/  UMOV UR5, 0x400 ;  /* 0x0000040000057882 */ /* 0x000fe40000000000 */
[----:B-1----:R-:W-:-:S09]  /*19e0*/  ULEA UR5, UR8, UR5, 0x18 ;  /* 0x0000000508057291 */ /* 0x002fd2000f8ec03f */
[----:B------:R-:W1:Y:S04]  /*19f0*/  LDS.64 R32, [UR5+0x18] ;  /* 0x00001805ff207984 */ /* 0x000e680008000a00 */
[----:B------:R-:W2:Y:S04]  /*1a00*/  LDS.128 R20, [UR5+0x20] ;  /* 0x00002005ff147984 */ /* 0x000ea80008000c00 */
[----:B------:R-:W3:Y:S04]  /*1a10*/  LDS.128 R28, [UR5+0x30] ;  /* 0x00003005ff1c7984 */ /* 0x000ee80008000c00 */
[----:B------:R-:W4:Y:S01]  /*1a20*/  LDS.128 R24, [UR5+0x40] ;  /* 0x00004005ff187984 */ /* 0x000f220008000c00 */
[----:B-1----:R-:W-:Y:S01]  /*1a30*/  FADD.FTZ R35, R14, R32 ;  /* 0x000000200e237221 */ /* 0x002fe20000010000 */
[----:B0-----:R-:W-:-:S03]  /*1a40*/  FADD.FTZ R14, R15, R33 ;  /* 0x000000210f0e7221 */ /* 0x001fc60000010000 */
[----:B--2---:R-:W-:Y:S01]  /*1a50*/  FADD.FTZ R35, R35, R20 ;  /* 0x0000001423237221 */ /* 0x004fe20000010000 */
[----:B------:R-:W-:-:S03]  /*1a60*/  FADD.FTZ R14, R14, R21 ;  /* 0x000000150e0e7221 */ /* 0x000fc60000010000 */
[----:B------:R-:W-:Y:S01]  /*1a70*/  FADD.FTZ R15, R35, R22 ;  /* 0x00000016230f7221 */ /* 0x000fe20000010000 */
[----:B------:R-:W-:Y:S01]  /*1a80*/  FADD.FTZ R14, R14, R23 ;  /* 0x000000170e0e7221 */ /* 0x000fe20000010000 */
[----:B------:R-:W0:Y:S02]  /*1a90*/  LDS.128 R32, [UR5+0x50] ;  /* 0x00005005ff207984 */ /* 0x000e240008000c00 */
[----:B---3--:R-:W-:Y:S01]  /*1aa0*/  FADD.FTZ R61, R15, R28 ;  /* 0x0000001c0f3d7221 */ /* 0x008fe20000010000 */
[----:B------:R-:W-:Y:S01]  /*1ab0*/  FADD.FTZ R28, R14, R29 ;  /* 0x0000001d0e1c7221 */ /* 0x000fe20000010000 */
[----:B------:R-:W1:Y:S02]  /*1ac0*/  LDS.128 R20, [UR5+0x60] ;  /* 0x00006005ff147984 */ /* 0x000e640008000c00 */
[----:B------:R-:W-:Y:S01]  /*1ad0*/  FADD.FTZ R61, R61, R30 ;  /* 0x0000001e3d3d7221 */ /* 0x000fe20000010000 */
[----:B------:R-:W-:Y:S01]  /*1ae0*/  FADD.FTZ R28, R28, R31 ;  /* 0x0000001f1c1c7221 */ /* 0x000fe20000010000 */
[----:B------:R-:W2:Y:S02]  /*1af0*/  LDS.64 R14, [UR5+0x70] ;  /* 0x00007005ff0e7984 */ /* 0x000ea40008000a00 */
[----:B----4-:R-:W-:Y:S01]  /*1b00*/  FADD.FTZ R61, R61, R24 ;  /* 0x000000183d3d7221 */ /* 0x010fe20000010000 */
[----:B------:R-:W-:-:S03]  /*1b10*/  FADD.FTZ R28, R28, R25 ;  /* 0x000000191c1c7221 */ /* 0x000fc60000010000 */
[----:B------:R-:W-:Y:S01]  /*1b20*/  FADD.FTZ R61, R61, R26 ;  /* 0x0000001a3d3d7221 */ /* 0x000fe20000010000 */
[----:B------:R-:W-:-:S03]  /*1b30*/  FADD.FTZ R28, R28, R27 ;  /* 0x0000001b1c1c7221 */ /* 0x000fc60000010000 */
[----:B0-----:R-:W-:Y:S01]  /*1b40*/  FADD.FTZ R61, R61, R32 ;  /* 0x000000203d3d7221 */ /* 0x001fe20000010000 */
[----:B------:R-:W-:-:S03]  /*1b50*/  FADD.FTZ R28, R28, R33 ;  /* 0x000000211c1c7221 */ /* 0x000fc60000010000 */
[----:B------:R-:W-:Y:S01]  /*1b60*/  FADD.FTZ R61, R61, R34 ;  /* 0x000000223d3d7221 */ /* 0x000fe20000010000 */
[----:B------:R-:W-:-:S03]  /*1b70*/  FADD.FTZ R28, R28, R35 ;  /* 0x000000231c1c7221 */ /* 0x000fc60000010000 */
[----:B-1----:R-:W-:Y:S01]  /*1b80*/  FADD.FTZ R61, R61, R20 ;  /* 0x000000143d3d7221 */ /* 0x002fe20000010000 */
[----:B------:R-:W-:-:S03]  /*1b90*/  FADD.FTZ R28, R28, R21 ;  /* 0x000000151c1c7221 */ /* 0x000fc60000010000 */
[----:B------:R-:W-:Y:S01]  /*1ba0*/  FADD.FTZ R61, R61, R22 ;  /* 0x000000163d3d7221 */ /* 0x000fe20000010000 */
[----:B------:R-:W-:-:S03]  /*1bb0*/  FADD.FTZ R28, R28, R23 ;  /* 0x000000171c1c7221 */ /* 0x000fc60000010000 */
[----:B--2---:R-:W-:Y:S01]  /*1bc0*/  FADD.FTZ R14, R61, R14 ;  /* 0x0000000e3d0e7221 */ /* 0x004fe20000010000 */
[----:B------:R-:W-:-:S07]  /*1bd0*/  FADD.FTZ R15, R28, R15 ;  /* 0x0000000f1c0f7221 */ /* 0x000fce0000010000 */
.L_x_43:
[----:B------:R-:W-:Y:S05]  /*1be0*/  BSYNC B0 ;  /* 0x0000000000007941 */ /* 0x000fea0003800000 */
.L_x_42:
[----:B------:R-:W-:Y:S06]  /*1bf0*/  BAR.SYNC.DEFER_BLOCKING 0x0 ;  /* 0x0000000000007b1d */ /* 0x000fec0000010000 */
[----:B------:R-:W-:Y:S04]  /*1c00*/  BSSY B0, `(.L_x_44) ;  /* 0x000009d000007945 */ /* 0x000fe80003800000 */
[----:B------:R-:W-:Y:S05]  /*1c10*/  @P5 BRA `(.L_x_45) ;  /* 0x00000008006c5947 */ /* 0x000fea0003800000 */
[----:B------:R-:W1:Y:S04]  /*1c20*/  LDS.128 R20, [R6+0xd0] ;  /* 0x0000d00006147984 */ /* 0x000e680000000c00 */
[----:B------:R-:W2:Y:S04]  /*1c30*/  LDS.128 R24, [R6+0x1a0] ;  /* 0x0001a00006187984 */ /* 0x000ea80000000c00 */
[----:B------:R-:W3:Y:S01]  /*1c40*/  LDS.128 R28, [R6+0x270] ;  /* 0x00027000061c7984 */ /* 0x000ee20000000c00 */
[----:B-1----:R-:W-:Y:S01]  /*1c50*/  FADD.FTZ R33, R16, R20 ;  /* 0x0000001410217221 */ /* 0x002fe20000010000 */
[----:B------:R-:W-:Y:S01]  /*1c60*/  FADD.FTZ R16, R17, R21 ;  /* 0x0000001511107221 */ /* 0x000fe20000010000 */
[----:B------:R-:W-:Y:S01]  /*1c70*/  FADD.FTZ R17, R18, R22 ;  /* 0x0000001612117221 */ /* 0x000fe20000010000 */
[----:B------:R-:W-:Y:S01]  /*1c80*/  FADD.FTZ R18, R19, R23 ;  /* 0x0000001713127221 */ /* 0x000fe20000010000 */
[----:B--2---:R-:W-:Y:S01]  /*1c90*/  FADD.FTZ R33, R33, R24 ;  /* 0x0000001821217221 */ /* 0x004fe20000010000 */
[----:B------:R-:W1:Y:S01]  /*1ca0*/  LDS.128 R20, [R6+0x340] ;  /* 0x0003400006147984 */ /* 0x000e620000000c00 */
[----:B------:R-:W-:Y:S01]  /*1cb0*/  FADD.FTZ R16, R16, R25 ;  /* 0x0000001910107221 */ /* 0x000fe20000010000 */
[----:B------:R-:W-:Y:S01]  /*1cc0*/  FADD.FTZ R35, R17, R26 ;  /* 0x0000001a11237221 */ /* 0x000fe20000010000 */
[----:B------:R-:W-:Y:S01]  /*1cd0*/  FADD.FTZ R32, R18, R27 ;  /* 0x0000001b12207221 */ /* 0x000fe20000010000 */
[----:B---3--:R-:W-:Y:S01]  /*1ce0*/  FADD.FTZ R33, R33, R28 ;  /* 0x0000001c21217221 */ /* 0x008fe20000010000 */
[----:B------:R-:W2:Y:S01]  /*1cf0*/  LDS.128 R24, [R6+0x410] ;  /* 0x0004100006187984 */ /* 0x000ea20000000c00 */
[----:B------:R-:W-:Y:S01]  /*1d00*/  FADD.FTZ R34, R16, R29 ;  /* 0x0000001d10227221 */ /* 0x000fe20000010000 */
[----:B------:R-:W-:Y:S01]  /*1d10*/  FADD.FTZ R35, R35, R30 ;  /* 0x0000001e23237221 */ /* 0x000fe20000010000 */
[----:B------:R-:W-:Y:S01]  /*1d20*/  FADD.FTZ R32, R32, R31 ;  /* 0x0000001f20207221 */ /* 0x000fe20000010000 */
[----:B------:R-:W3:Y:S04]  /*1d30*/  LDS.128 R16, [R6+0x4e0] ;  /* 0x0004e00006107984 */ /* 0x000ee80000000c00 */
[----:B------:R-:W4:Y:S01]  /*1d40*/  LDS.128 R28, [R6+0x5b0] ;  /* 0x0005b000061c7984 */ /* 0x000f220000000c00 */
[----:B-1----:R-:W-:Y:S01]  /*1d50*/  FADD.FTZ R33, R33, R20 ;  /* 0x0000001421217221 */ /* 0x002fe20000010000 */
[----:B------:R-:W-:Y:S01]  /*1d60*/  FADD.FTZ R34, R34, R21 ;  /* 0x0000001522227221 */ /* 0x000fe20000010000 */
[----:B------:R-:W-:Y:S01]  /*1d70*/  FADD.FTZ R35, R35, R22 ;  /* 0x0000001623237221 */ /* 0x000fe20000010000 */
[----:B------:R-:W-:-:S02]  /*1d80*/  FADD.FTZ R32, R32, R23 ;  /* 0x0000001720207221 */ /* 0x000fc40000010000 */
[----:B------:R-:W1:Y:S01]  /*1d90*/  LDS.128 R20, [R6+0x680] ;  /* 0x0006800006147984 */ /* 0x000e620000000c00 */
[----:B--2---:R-:W-:Y:S01]  /*1da0*/  FADD.FTZ R33, R33, R24 ;  /* 0x0000001821217221 */ /* 0x004fe20000010000 */
        /* <DEDUP_REMOVED lines=8> */
[----:B----4-:R-:W-:Y:S01]  /*1e30*/  FADD.FTZ R33, R33, R28 ;  /* 0x0000001c21217221 */ /* 0x010fe20000010000 */
[----:B------:R-:W3:Y:S01]  /*1e40*/  LDS.128 R16, [R6+0x820] ;  /* 0x0008200006107984 */ /* 0x000ee20000000c00 */
[----:B------:R-:W-:Y:S01]  /*1e50*/  FADD.FTZ R34, R34, R29 ;  /* 0x0000001d22227221 */ /* 0x000fe20000010000 */
[----:B------:R-:W-:Y:S01]  /*1e60*/  FADD.FTZ R35, R35, R30 ;  /* 0x0000001e23237221 */ /* 0x000fe20000010000 */
[----:B------:R-:W-:-:S02]  /*1e70*/  FADD.FTZ R32, R32, R31 ;  /* 0x0000001f20207221 */ /* 0x000fc40000010000 */
[----:B------:R-:W4:Y:S01]  /*1e80*/  LDS.128 R28, [R6+0x8f0] ;  /* 0x0008f000061c7984 */ /* 0x000f220000000c00 */
[----:B-1----:R-:W-:Y:S01]  /*1e90*/  FADD.FTZ R33, R33, R20 ;  /* 0x0000001421217221 */ /* 0x002fe20000010000 */
[----:B------:R-:W-:Y:S01]  /*1ea0*/  FADD.FTZ R34, R34, R21 ;  /* 0x0000001522227221 */ /* 0x000fe20000010000 */
[----:B------:R-:W-:Y:S01]  /*1eb0*/  FADD.FTZ R35, R35, R22 ;  /* 0x0000001623237221 */ /* 0x000fe20000010000 */
[----:B------:R-:W-:Y:S02]  /*1ec0*/  FADD.FTZ R32, R32, R23 ;  /* 0x0000001720207221 */ /* 0x000fe40000010000 */
[----:B------:R-:W1:Y:S01]  /*1ed0*/  LDS.128 R20, [R6+0x9c0] ;  /* 0x0009c00006147984 */ /* 0x000e620000000c00 */
[----:B--2---:R-:W-:Y:S01]  /*1ee0*/  FADD.FTZ R33, R33, R24 ;  /* 0x0000001821217221 */ /* 0x004fe20000010000 */
[----:B------:R-:W-:Y:S01]  /*1ef0*/  FADD.FTZ R34, R34, R25 ;  /* 0x0000001922227221 */ /* 0x000fe20000010000 */
[----:B------:R-:W-:Y:S01]  /*1f00*/  FADD.FTZ R35, R35, R26 ;  /* 0x0000001a23237221 */ /* 0x000fe20000010000 */
[----:B------:R-:W-:-:S02]  /*1f10*/  FADD.FTZ R32, R32, R27 ;  /* 0x0000001b20207221 */ /* 0x000fc40000010000 */
[----:B------:R-:W2:Y:S01]  /*1f20*/  LDS.128 R24, [R6+0xa90] ;  /* 0x000a900006187984 */ /* 0x000ea20000000c00 */
[----:B---3--:R-:W-:Y:S01]  /*1f30*/  FADD.FTZ R33, R33, R16 ;  /* 0x0000001021217221 */ /* 0x008fe20000010000 */
[----:B------:R-:W-:Y:S01]  /*1f40*/  FADD.FTZ R34, R34, R17 ;  /* 0x0000001122227221 */ /* 0x000fe20000010000 */
[----:B------:R-:W-:Y:S01]  /*1f50*/  FADD.FTZ R35, R35, R18 ;  /* 0x0000001223237221 */ /* 0x000fe20000010000 */
[----:B------:R-:W-:Y:S01]  /*1f60*/  FADD.FTZ R32, R32, R19 ;  /* 0x0000001320207221 */ /* 0x000fe20000010000 */
[----:B----4-:R-:W-:Y:S01]  /*1f70*/  FADD.FTZ R33, R33, R28 ;  /* 0x0000001c21217221 */ /* 0x010fe20000010000 */
[----:B------:R-:W3:Y:S01]  /*1f80*/  LDS.128 R16, [R6+0xb60] ;  /* 0x000b600006107984 */ /* 0x000ee20000000c00 */
[----:B------:R-:W-:Y:S01]  /*1f90*/  FADD.FTZ R34, R34, R29 ;  /* 0x0000001d22227221 */ /* 0x000fe20000010000 */
[----:B------:R-:W-:Y:S01]  /*1fa0*/  FADD.FTZ R35, R35, R30 ;  /* 0x0000001e23237221 */ /* 0x000fe20000010000 */
[----:B------:R-:W-:Y:S02]  /*1fb0*/  FADD.FTZ R32, R32, R31 ;  /* 0x0000001f20207221 */ /* 0x000fe40000010000 */
        /* <DEDUP_REMOVED lines=9> */
[----:B------:R-:W-:Y:S02]  /*2050*/  FADD.FTZ R32, R32, R27 ;  /* 0x0000001b20207221 */ /* 0x000fe40000010000 */
[----:B------:R-:W2:Y:S01]  /*2060*/  LDS.128 R24, [R6+0xdd0] ;  /* 0x000dd00006187984 */ /* 0x000ea20000000c00 */
[----:B---3--:R-:W-:Y:S01]  /*2070*/  FADD.FTZ R33, R33, R16 ;  /* 0x0000001021217221 */ /* 0x008fe20000010000 */
[----:B------:R-:W-:Y:S01]  /*2080*/  FADD.FTZ R34, R34, R17 ;  /* 0x0000001122227221 */ /* 0x000fe20000010000 */
[----:B------:R-:W-:Y:S01]  /*2090*/  FADD.FTZ R35, R35, R18 ;  /* 0x0000001223237221 */ /* 0x000fe20000010000 */
[----:B------:R-:W-:-:S02]  /*20a0*/  FADD.FTZ R32, R32, R19 ;  /* 0x0000001320207221 */ /* 0x000fc40000010000 */
[----:B------:R-:W3:Y:S01]  /*20b0*/  LDS.128 R16, [R6+0xea0] ;  /* 0x000ea00006107984 */ /* 0x000ee20000000c00 */
[----:B----4-:R-:W-:Y:S01]  /*20c0*/  FADD.FTZ R33, R33, R28 ;  /* 0x0000001c21217221 */ /* 0x010fe20000010000 */
        /* <DEDUP_REMOVED lines=67> */
[----:B------:R-:W-:Y:S01]  /*2500*/  FADD.FTZ R32, R32, R23 ;  /* 0x0000001720207221 */ /* 0x000fe20000010000 */
[----:B--2---:R-:W-:Y:S01]  /*2510*/  FADD.FTZ R33, R33, R24 ;  /* 0x0000001821217221 */ /* 0x004fe20000010000 */
[----:B------:R-:W-:Y:S01]  /*2520*/  FADD.FTZ R34, R34, R25 ;  /* 0x0000001922227221 */ /* 0x000fe20000010000 */
[----:B------:R-:W-:Y:S01]  /*2530*/  FADD.FTZ R35, R35, R26 ;  /* 0x0000001a23237221 */ /* 0x000fe20000010000 */
[----:B------:R-:W-:Y:S01]  /*2540*/  FADD.FTZ R32, R32, R27 ;  /* 0x0000001b20207221 */ /* 0x000fe20000010000 */
[----:B---3--:R-:W-:Y:S01]  /*2550*/  FADD.FTZ R33, R33, R16 ;  /* 0x0000001021217221 */ /* 0x008fe20000010000 */
[----:B------:R-:W-:Y:S01]  /*2560*/  FADD.FTZ R34, R34, R17 ;  /* 0x0000001122227221 */ /* 0x000fe20000010000 */
[----:B------:R-:W-:Y:S01]  /*2570*/  FADD.FTZ R35, R35, R18 ;  /* 0x0000001223237221 */ /* 0x000fe20000010000 */
[----:B------:R-:W-:Y:S01]  /*2580*/  FADD.FTZ R32, R32, R19 ;  /* 0x0000001320207221 */ /* 0x000fe20000010000 */
[----:B----4-:R-:W-:Y:S01]  /*2590*/  FADD.FTZ R16, R33, R28 ;  /* 0x0000001c21107221 */ /* 0x010fe20000010000 */
[----:B------:R-:W-:Y:S01]  /*25a0*/  FADD.FTZ R17, R34, R29 ;  /* 0x0000001d22117221 */ /* 0x000fe20000010000 */
[----:B------:R-:W-:Y:S01]  /*25b0*/  FADD.FTZ R18, R35, R30 ;  /* 0x0000001e23127221 */ /* 0x000fe20000010000 */
[----:B------:R-:W-:-:S07]  /*25c0*/  FADD.FTZ R19, R32, R31 ;  /* 0x0000001f20137221 */ /* 0x000fce0000010000 */
.L_x_45:
[----:B------:R-:W-:Y:S05]  /*25d0*/  BSYNC B0 ;  /* 0x0000000000007941 */ /* 0x000fea0003800000 */
.L_x_44:
[----:B------:R-:W1:Y:S01]  /*25e0*/  LDC.64 R22, c[0x0][0x268] ;  /* 0x00009a00ff167b82 */ /* 0x000e620000000a00 */
[----:B------:R-:W-:Y:S01]  /*25f0*/  IMAD R21, R8, 0xd, R55 ;  /* 0x0000000d08157824 */ /* 0x000fe200078e0237 */
[----:B------:R-:W-:Y:S01]  /*2600*/  BSSY B0, `(.L_x_46) ;  /* 0x0000012000007945 */ /* 0x000fe20003800000 */
[----:B------:R-:W-:Y:S02]  /*2610*/  ISETP.GE.U32.AND P0, PT, R0, 0x2, PT ;  /* 0x000000020000780c */ /* 0x000fe40003f06070 */
[----:B------:R-:W-:Y:S01]  /*2620*/  PRMT R8, R44, 0x7632, R8 ;  /* 0x000076322c087816 */ /* 0x000fe20000000008 */
[----:B-1----:R-:W-:Y:S01]  /*2630*/  IMAD.WIDE R22, R21, 0x4, R22 ;  /* 0x0000000415167825 */ /* 0x002fe200078e0216 */
[----:B------:R-:W-:Y:S09]  /*2640*/  @P5 BRA `(.L_x_47) ;  /* 0x0000000000345947 */ /* 0x000ff20003800000 */
        /* <DEDUP_REMOVED lines=13> */
.L_x_47:
[----:B------:R-:W-:Y:S05]  /*2720*/  BSYNC B0 ;  /* 0x0000000000007941 */ /* 0x000fea0003800000 */
.L_x_46:
[----:B--2---:R-:W-:Y:S02]  /*2730*/  PRMT R28, R43, 0x7632, R28 ;  /* 0x000076322b1c7816 */ /* 0x004fe4000000001c */
[----:B------:R-:W-:Y:S02]  /*2740*/  PRMT R27, R45, 0x7632, R27 ;  /* 0x000076322d1b7816 */ /* 0x000fe4000000001b */
[----:B------:R-:W-:Y:S02]  /*2750*/  PRMT R26, R42, 0x7632, R26 ;  /* 0x000076322a1a7816 */ /* 0x000fe4000000001a */
[----:B------:R-:W-:Y:S02]  /*2760*/  PRMT R25, R40, 0x7632, R25 ;  /* 0x0000763228197816 */ /* 0x000fe40000000019 */
[----:B------:R-:W-:Y:S02]  /*2770*/  PRMT R24, R39, 0x7632, R24 ;  /* 0x0000763227187816 */ /* 0x000fe40000000018 */
[----:B------:R-:W-:-:S02]  /*2780*/  PRMT R23, R41, 0x7632, R23 ;  /* 0x0000763229177816 */ /* 0x000fc40000000017 */
[----:B------:R-:W-:Y:S01]  /*2790*/  PRMT R22, R38, 0x7632, R22 ;  /* 0x0000763226167816 */ /* 0x000fe20000000016 */
[----:B------:R-:W-:Y:S06]  /*27a0*/  @!P0 BRA `(.L_x_48) ;  /* 0x0000001000808947 */ /* 0x000fec0003800000 */
[----:B------:R-:W1:Y:S01]  /*27b0*/  LDC.64 R16, c[0x0][0x258] ;  /* 0x00009600ff107b82 */ /* 0x000e620000000a00 */
[----:B------:R-:W-:-:S05]  /*27c0*/  LOP3.LUT R19, R46, 0x1, RZ, 0xc0, !PT ;  /* 0x000000012e137812 */ /* 0x000fca00078ec0ff */
[----:B------:R-:W-:Y:S02]  /*27d0*/  IMAD R19, R19, R36, RZ ;  /* 0x0000002413137224 */ /* 0x000fe400078e02ff */
[----:B------:R-:W2:Y:S02]  /*27e0*/  LDC.64 R32, c[0x0][0x260] ;  /* 0x00009800ff207b82 */ /* 0x000ea40000000a00 */
[C---:B------:R-:W-:Y:S01]  /*27f0*/  IMAD R18, R19.reuse, R0, RZ ;  /* 0x0000000013127224 */ /* 0x040fe200078e02ff */
[----:B------:R-:W-:-:S04]  /*2800*/  IADD3 R19, R19, R37, RZ ;  /* 0x0000002513137210 */ /* 0x000fc80007ffe0ff */
[----:B------:R-:W-:Y:S01]  /*2810*/  SHF.L.U32 R21, R18, 0x1, RZ ;  /* 0x0000000112157819 */ /* 0x000fe200000006ff */
[----:B-1----:R-:W-:-:S04]  /*2820*/  IMAD.WIDE.U32 R16, R19, 0x4, R16 ;  /* 0x0000000413107825 */ /* 0x002fc800078e0010 */
[----:B--2---:R-:W-:Y:S01]  /*2830*/  IMAD.WIDE R32, R21, 0x4, R32 ;  /* 0x0000000415207825 */ /* 0x004fe200078e0220 */
[----:B------:R-:W-:Y:S06]  /*2840*/  @P3 BRA `(.L_x_49) ;  /* 0x0000000000643947 */ /* 0x000fec0003800000 */
[----:B------:R-:W1:Y:S01]  /*2850*/  S2R R2, SR_LANEID ;  /* 0x0000000000027919 */ /* 0x000e620000000000 */
[----:B------:R-:W-:Y:S01]  /*2860*/  HFMA2.MMA R20, -RZ, RZ, 0, 5.9604644775390625e-08 ;  /* 0x00000001ff147435 */ /* 0x000fe200000001ff */
[----:B------:R-:W-:Y:S01]  /*2870*/  VOTEU.ANY UR5, UPT, PT ;  /* 0x0000000000057886 */ /* 0x000fe200038e0100 */
[----:B------:R-:W-:Y:S01]  /*2880*/  LOP3.LUT P0, RZ, R46, 0x2, RZ, 0xc0, !PT ;  /* 0x000000022eff7812 */ /* 0x000fe2000780c0ff */
[----:B------:R-:W-:Y:S01]  /*2890*/  UFLO.U32 UR8, UR5 ;  /* 0x00000005000872bd */ /* 0x000fe200080e0000 */
[----:B------:R-:W-:Y:S01]  /*28a0*/  IMAD R19, R36, UR13, R37 ;  /* 0x0000000d24137c24 */ /* 0x000fe2000f8e0225 */
[----:B------:R-:W-:Y:S01]  /*28b0*/  UPOPC UR5, UR5 ;  /* 0x00000005000572bf */ /* 0x000fe20008000000 */
[----:B------:R-:W-:-:S03]  /*28c0*/  SEL R29, R0, RZ, !P0 ;  /* 0x000000ff001d7207 */ /* 0x000fc60004000000 */
[----:B------:R-:W-:Y:S02]  /*28d0*/  LEA R18, P6, R19, R32, 0x3 ;  /* 0x0000002013127211 */ /* 0x000fe400078c18ff */
[----:B------:R-:W-:Y:S02]  /*28e0*/  SEL R20, R20, 0xffffffff, !P0 ;  /* 0xffffffff14147807 */ /* 0x000fe40004000000 */
[----:B------:R-:W-:Y:S02]  /*28f0*/  ISETP.NE.AND P0, PT, R29, -0x1, PT ;  /* 0xffffffff1d00780c */ /* 0x000fe40003f05270 */
[----:B------:R-:W-:Y:S01]  /*2900*/  LEA.HI.X R19, R19, R33, RZ, 0x3, P6 ;  /* 0x0000002113137211 */ /* 0x000fe200030f1cff */
[----:B------:R-:W-:-:S04]  /*2910*/  IMAD R21, R20, UR5, RZ ;  /* 0x0000000514157c24 */ /* 0x000fc8000f8e02ff */
[----:B------:R2:W-:Y:S01]  /*2920*/  STG.E.64 desc[UR14][R18.64], R14 ;  /* 0x0000000e12007986 */ /* 0x0005e2000c101b0e */
[----:B-1----:R-:W-:-:S13]  /*2930*/  ISETP.EQ.U32.AND P5, PT, R2, UR8, PT ;  /* 0x0000000802007c0c */ /* 0x002fda000bfa2070 */
[----:B------:R-:W-:Y:S06]  /*2940*/  @P5 MEMBAR.ALL.GPU ;  /* 0x0000000000005992 */ /* 0x000fec000000a000 */
[----:B------:R-:W-:-:S00]  /*2950*/  @P5 ERRBAR ;  /* 0x00000000000059ab */ /* 0x000fc00000000000 */
[----:B------:R-:W-:Y:S06]  /*2960*/  @P5 CGAERRBAR ;  /* 0x00000000000055ab */ /* 0x000fec0000000000 */
[----:B------:R2:W-:Y:S01]  /*2970*/  @P5 REDG.E.ADD.S32.STRONG.GPU desc[UR14][R16.64], R21 ;  /* 0x000000151000598e */ /* 0x0005e2000c10e38e */
[----:B------:R-:W-:Y:S05]  /*2980*/  @!P0 BRA `(.L_x_49) ;  /* 0x0000000000148947 */ /* 0x000fea0003800000 */
.L_x_50:
[----:B--2---:R-:W2:Y:S04]  /*2990*/  LDG.E.STRONG.GPU R18, desc[UR14][R16.64] ;  /* 0x0000000e10127981 */ /* 0x004ea8000c1ef900 */
[----:B--2---:R-:W-:Y:S01]  /*29a0*/  CCTL.IVALL ;  /* 0x00000000ff00798f */ /* 0x004fe20002000000 */
[----:B------:R-:W-:Y:S05]  /*29b0*/  YIELD ;  /* 0x0000000000007946 */ /* 0x000fea0003800000 */
[----:B------:R-:W-:-:S13]  /*29c0*/  ISETP.NE.AND P0, PT, R18, R29, PT ;  /* 0x0000001d1200720c */ /* 0x000fda0003f05270 */
[----:B------:R-:W-:Y:S05]  /*29d0*/  @P0 BRA `(.L_x_50) ;  /* 0xfffffffc00ec0947 */ /* 0x000fea000383ffff */
.L_x_49:
[----:B------:R-:W-:Y:S01]  /*29e0*/  ISETP.NE.AND P0, PT, R0, RZ, PT ;  /* 0x000000ff0000720c */ /* 0x000fe20003f05270 */
[----:B------:R-:W-:Y:S05]  /*29f0*/  WARPSYNC.ALL ;  /* 0x0000000000007948 */ /* 0x000fea0003800000 */
[----:B------:R-:W-:Y:S07]  /*2a00*/  BAR.SYNC.DEFER_BLOCKING 0x0 ;  /* 0x0000000000007b1d */ /* 0x000fee0000010000 */
[----:B------:R-:W-:Y:S05]  /*2a10*/  @!P0 BRA `(.L_x_48) ;  /* 0x0000000c00e48947 */ /* 0x000fea0003800000 */
[----:B--2---:R-:W-:Y:S02]  /*2a20*/  IADD3 R16, R0, -0x1, RZ ;  /* 0xffffffff00107810 */ /* 0x004fe40007ffe0ff */
[----:B------:R-:W-:Y:S02]  /*2a30*/  MOV R30, RZ ;  /* 0x000000ff001e7202 */ /* 0x000fe40000000f00 */
[----:B------:R-:W-:-:S13]  /*2a40*/  ISETP.GE.U32.AND P0, PT, R16, 0x3, PT ;  /* 0x000000031000780c */ /* 0x000fda0003f06070 */
[----:B------:R-:W-:Y:S05]  /*2a50*/  @!P0 BRA `(.L_x_51) ;  /* 0x0000000c00648947 */ /* 0x000fea0003800000 */
[----:B------:R-:W-:Y:S01]  /*2a60*/  ISETP.GT.AND P0, PT, R48, RZ, PT ;  /* 0x000000ff3000720c */ /* 0x000fe20003f04270 */
[----:B------:R-:W-:Y:S01]  /*2a70*/  HFMA2.MMA R30, -RZ, RZ, 0, 0 ;  /* 0x00000000ff1e7435 */ /* 0x000fe200000001ff */
[----:B------:R-:W-:-:S11]  /*2a80*/  MOV R29, R48 ;  /* 0x00000030001d7202 */ /* 0x000fd60000000f00 */
[----:B------:R-:W-:Y:S05]  /*2a90*/  @!P0 BRA `(.L_x_52) ;  /* 0x0000000800d88947 */ /* 0x000fea0003800000 */
[----:B------:R-:W-:Y:S02]  /*2aa0*/  ISETP.GT.AND P5, PT, R29, 0xc, PT ;  /* 0x0000000c1d00780c */ /* 0x000fe40003fa4270 */
[----:B------:R-:W-:-:S11]  /*2ab0*/  PLOP3.LUT P0, PT, PT, PT, PT, 0x80, 0x0 ;  /* 0x000000000000781c */ /* 0x000fd60003f0f070 */
[----:B------:R-:W-:Y:S05]  /*2ac0*/  @!P5 BRA `(.L_x_53) ;  /* 0x0000000400d0d947 */ /* 0x000fea0003800000 */
[----:B------:R-:W-:-:S13]  /*2ad0*/  PLOP3.LUT P0, PT, PT, PT, PT, 0x8, 0x0 ;  /* 0x000000000000781c */ /* 0x000fda0003f0e170 */
.L_x_54:
[C---:B------:R-:W-:Y:S02]  /*2ae0*/  ISETP.EQ.OR P5, PT, R30.reuse, UR13, P3 ;  /* 0x0000000d1e007c0c */ /* 0x040fe40009fa2670 */
[----:B------:R-:W-:-:S04]  /*2af0*/  IADD3 R19, R30, 0x1, RZ ;  /* 0x000000011e137810 */ /* 0x000fc80007ffe0ff */
[----:B------:R-:W-:-:S07]  /*2b00*/  ISETP.EQ.OR P6, PT, R19, UR13, P3 ;  /* 0x0000000d13007c0c */ /* 0x000fce0009fc2670 */
[----:B------:R-:W-:-:S04]  /*2b10*/  @!P5 IMAD R17, R36, R30, R37 ;  /* 0x0000001e2411d224 */ /* 0x000fc800078e0225 */
[----:B------:R-:W-:-:S04]  /*2b20*/  @!P5 IMAD.WIDE.U32 R16, R17, 0x8, R32 ;  /* 0x000000081110d825 */ /* 0x000fc800078e0020 */
[----:B------:R-:W-:Y:S02]  /*2b30*/  @!P6 IMAD R19, R36, R19, R37 ;  /* 0x000000132413e224 */ /* 0x000fe400078e0225 */
[----:B------:R-:W0:Y:S02]  /*2b40*/  @!P5 LDG.E.64 R16, desc[UR14][R16.64] ;  /* 0x0000000e1010d981 */ /* 0x000e24000c1e1b00 */
[----:B------:R-:W-:-:S06]  /*2b50*/  @!P6 IMAD.WIDE.U32 R18, R19, 0x8, R32 ;  /* 0x000000081312e825 */ /* 0x000fcc00078e0020 */
[----:B------:R-:W2:Y:S01]  /*2b60*/  @!P6 LDG.E.64 R18, desc[UR14][R18.64] ;  /* 0x0000000e1212e981 */ /* 0x000ea2000c1e1b00 */
[C---:B------:R-:W-:Y:S02]  /*2b70*/  IADD3 R20, R30.reuse, 0x2, RZ ;  /* 0x000000021e147810 */ /* 0x040fe40007ffe0ff */
[----:B------:R-:W-:Y:S01]  /*2b80*/  IADD3 R21, R30, 0x3, RZ ;  /* 0x000000031e157810 */ /* 0x000fe20007ffe0ff */
[----:B0-----:R-:W-:Y:S01]  /*2b90*/  @!P5 FADD.FTZ R14, R14, R16 ;  /* 0x000000100e0ed221 */ /* 0x001fe20000010000 */
[----:B------:R-:W-:Y:S01]  /*2ba0*/  @!P5 FADD.FTZ R15, R15, R17 ;  /* 0x000000110f0fd221 */ /* 0x000fe20000010000 */
[----:B------:R-:W-:Y:S02]  /*2bb0*/  ISETP.EQ.OR P5, PT, R20, UR13, P3 ;  /* 0x0000000d14007c0c */ /* 0x000fe40009fa2670 */
[----:B--2---:R-:W-:Y:S01]  /*2bc0*/  @!P6 FADD.FTZ R14, R14, R18 ;  /* 0x000000120e0ee221 */ /* 0x004fe20000010000 */
[----:B------:R-:W-:Y:S01]  /*2bd0*/  @!P6 FADD.FTZ R15, R15, R19 ;  /* 0x000000130f0fe221 */ /* 0x000fe20000010000 */
[----:B------:R-:W-:-:S09]  /*2be0*/  ISETP.EQ.OR P6, PT, R21, UR13, P3 ;  /* 0x0000000d15007c0c */ /* 0x000fd20009fc2670 */
[----:B------:R-:W-:-:S04]  /*2bf0*/  @!P5 IMAD R17, R36, R20, R37 ;  /* 0x000000142411d224 */ /* 0x000fc800078e0225 */
[----:B------:R-:W-:-:S04]  /*2c00*/  @!P5 IMAD.WIDE.U32 R16, R17, 0x8, R32 ;  /* 0x000000081110d825 */ /* 0x000fc800078e0020 */
[----:B------:R-:W-:Y:S02]  /*2c10*/  @!P6 IMAD R19, R36, R21, R37 ;  /* 0x000000152413e224 */ /* 0x000fe400078e0225 */
[----:B------:R-:W2:Y:S02]  /*2c20*/  @!P5 LDG.E.64 R16, desc[UR14][R16.64] ;  /* 0x0000000e1010d981 */ /* 0x000ea4000c1e1b00 */
[----:B------:R-:W-:-:S06]  /*2c30*/  @!P6 IMAD.WIDE.U32 R18, R19, 0x8, R32 ;  /* 0x000000081312e825 */ /* 0x000fcc00078e0020 */
[----:B------:R-:W3:Y:S01]  /*2c40*/  @!P6 LDG.E.64 R18, desc[UR14][R18.64] ;  /* 0x0000000e1212e981 */ /* 0x000ee2000c1e1b00 */
        /* <DEDUP_REMOVED lines=84> */
[----:B------:R-:W-:Y:S02]  /*3190*/  IADD3 R29, R29, -0x10, RZ ;  /* 0xfffffff01d1d7810 */ /* 0x000fe40007ffe0ff */
[----:B------:R-:W-:Y:S01]  /*31a0*/  IADD3 R30, R30, 0x10, RZ ;  /* 0x000000101e1e7810 */ /* 0x000fe20007ffe0ff */
[----:B--2---:R-:W-:Y:S01]  /*31b0*/  @!P5 FADD.FTZ R14, R14, R16 ;  /* 0x000000100e0ed221 */ /* 0x004fe20000010000 */
[----:B------:R-:W-:Y:S01]  /*31c0*/  @!P5 FADD.FTZ R15, R15, R17 ;  /* 0x000000110f0fd221 */ /* 0x000fe20000010000 */
[----:B------:R-:W-:Y:S02]  /*31d0*/  ISETP.GT.AND P5, PT, R29, 0xc, PT ;  /* 0x0000000c1d00780c */ /* 0x000fe40003fa4270 */
[----:B---3--:R-:W-:Y:S01]  /*31e0*/  @!P6 FADD.FTZ R14, R14, R18 ;  /* 0x000000120e0ee221 */ /* 0x008fe20000010000 */
[----:B------:R-:W-:-:S10]  /*31f0*/  @!P6 FADD.FTZ R15, R15, R19 ;  /* 0x000000130f0fe221 */ /* 0x000fd40000010000 */
[----:B------:R-:W-:Y:S05]  /*3200*/  @P5 BRA `(.L_x_54) ;  /* 0xfffffff800345947 */ /* 0x000fea000383ffff */
.L_x_53:
[----:B------:R-:W-:-:S13]  /*3210*/  ISETP.GT.AND P5, PT, R29, 0x4, PT ;  /* 0x000000041d00780c */ /* 0x000fda0003fa4270 */
[----:B------:R-:W-:Y:S05]  /*3220*/  @!P5 BRA `(.L_x_55) ;  /* 0x0000000000ecd947 */ /* 0x000fea0003800000 */
        /* <DEDUP_REMOVED lines=10> */
[----:B------:R-:W-:Y:S02]  /*32d0*/  IADD3 R21, R30, 0x3, RZ ;  /* 0x000000031e157810 */ /* 0x000fe40007ffe0ff */
[----:B------:R-:W-:Y:S02]  /*32e0*/  ISETP.EQ.OR P0, PT, R20, UR13, P3 ;  /* 0x0000000d14007c0c */ /* 0x000fe40009f02670 */
[----:B------:R-:W-:Y:S01]  /*32f0*/  IADD3 R30, R30, 0x4, RZ ;  /* 0x000000041e1e7810 */ /* 0x000fe20007ffe0ff */
[----:B0-----:R-:W-:Y:S01]  /*3300*/  @!P6 FADD.FTZ R14, R14, R16 ;  /* 0x000000100e0ee221 */ /* 0x001fe20000010000 */
[----:B------:R-:W-:Y:S01]  /*3310*/  @!P6 FADD.FTZ R15, R15, R17 ;  /* 0x000000110f0fe221 */ /* 0x000fe20000010000 */
[----:B------:R-:W-:-:S08]  /*3320*/  ISETP.EQ.OR P6, PT, R21, UR13, P3 ;  /* 0x0000000d15007c0c */ /* 0x000fd00009fc2670 */
[----:B------:R-:W-:-:S04]  /*3330*/  @!P0 IMAD R17, R36, R20, R37 ;  /* 0x0000001424118224 */ /* 0x000fc800078e0225 */
[----:B------:R-:W-:-:S04]  /*3340*/  @!P0 IMAD.WIDE.U32 R16, R17, 0x8, R32 ;  /* 0x0000000811108825 */ /* 0x000fc800078e0020 */
[----:B--2---:R-:W-:Y:S01]  /*3350*/  @!P5 FADD.FTZ R14, R14, R18 ;  /* 0x000000120e0ed221 */ /* 0x004fe20000010000 */
[----:B------:R-:W-:Y:S01]  /*3360*/  @!P5 FADD.FTZ R15, R15, R19 ;  /* 0x000000130f0fd221 */ /* 0x000fe20000010000 */
[----:B------:R-:W-:Y:S01]  /*3370*/  ISETP.EQ.OR P5, PT, R30, UR13, P3 ;  /* 0x0000000d1e007c0c */ /* 0x000fe20009fa2670 */
[----:B------:R-:W2:Y:S01]  /*3380*/  @!P0 LDG.E.64 R16, desc[UR14][R16.64] ;  /* 0x0000000e10108981 */ /* 0x000ea2000c1e1b00 */
[----:B------:R-:W-:-:S04]  /*3390*/  @!P6 IMAD R19, R36, R21, R37 ;  /* 0x000000152413e224 */ /* 0x000fc800078e0225 */
[----:B------:R-:W-:-:S07]  /*33a0*/  @!P6 IMAD.WIDE.U32 R18, R19, 0x8, R32 ;  /* 0x000000081312e825 */ /* 0x000fce00078e0020 */
[----:B------:R-:W-:Y:S01]  /*33b0*/  @!P5 IMAD R21, R36, R30, R37 ;  /* 0x0000001e2415d224 */ /* 0x000fe200078e0225 */
[----:B------:R-:W3:Y:S03]  /*33c0*/  @!P6 LDG.E.64 R18, desc[UR14][R18.64] ;  /* 0x0000000e1212e981 */ /* 0x000ee6000c1e1b00 */
        /* <DEDUP_REMOVED lines=10> */
[----:B------:R-:W-:-:S02]  /*3470*/  ISETP.EQ.OR P6, PT, R34, UR13, P3 ;  /* 0x0000000d22007c0c */ /* 0x000fc40009fc2670 */
[----:B----4-:R-:W-:Y:S01]  /*3480*/  @!P5 FADD.FTZ R14, R14, R20 ;  /* 0x000000140e0ed221 */ /* 0x010fe20000010000 */
[----:B------:R-:W-:Y:S01]  /*3490*/  @!P5 FADD.FTZ R15, R15, R21 ;  /* 0x000000150f0fd221 */ /* 0x000fe20000010000 */
[----:B------:R-:W-:-:S05]  /*34a0*/  ISETP.EQ.OR P5, PT, R35, UR13, P3 ;  /* 0x0000000d23007c0c */ /* 0x000fca0009fa2670 */
[----:B------:R-:W-:-:S04]  /*34b0*/  @!P0 IMAD R17, R36, R31, R37 ;  /* 0x0000001f24118224 */ /* 0x000fc800078e0225 */
[----:B------:R-:W-:Y:S02]  /*34c0*/  @!P6 IMAD R19, R36, R34, R37 ;  /* 0x000000222413e224 */ /* 0x000fe400078e0225 */
[----:B------:R-:W-:-:S04]  /*34d0*/  @!P0 IMAD.WIDE.U32 R16, R17, 0x8, R32 ;  /* 0x0000000811108825 */ /* 0x000fc800078e0020 */
[----:B------:R-:W-:Y:S02]  /*34e0*/  @!P6 IMAD.WIDE.U32 R18, R19, 0x8, R32 ;  /* 0x000000081312e825 */ /* 0x000fe400078e0020 */
[----:B------:R-:W2:Y:S02]  /*34f0*/  @!P0 LDG.E.64 R16, desc[UR14][R16.64] ;  /* 0x0000000e10108981 */ /* 0x000ea4000c1e1b00 */
[----:B------:R-:W-:Y:S02]  /*3500*/  @!P5 IMAD R21, R36, R35, R37 ;  /* 0x000000232415d224 */ /* 0x000fe400078e0225 */
[----:B------:R-:W3:Y:S02]  /*3510*/  @!P6 LDG.E.64 R18, desc[UR14][R18.64] ;  /* 0x0000000e1212e981 */ /* 0x000ee4000c1e1b00 */
[----:B------:R-:W-:-:S06]  /*3520*/  @!P5 IMAD.WIDE.U32 R20, R21, 0x8, R32 ;  /* 0x000000081514d825 */ /* 0x000fcc00078e0020 */
[----:B------:R-:W4:Y:S01]  /*3530*/  @!P5 LDG.E.64 R20, desc[UR14][R20.64] ;  /* 0x0000000e1414d981 */ /* 0x000f22000c1e1b00 */
[----:B------:R-:W-:Y:S02]  /*3540*/  IADD3 R29, R29, -0x4, RZ ;  /* 0xfffffffc1d1d7810 */ /* 0x000fe40007ffe0ff */
[----:B------:R-:W-:Y:S02]  /*3550*/  IADD3 R30, R30, 0x4, RZ ;  /* 0x000000041e1e7810 */ /* 0x000fe40007ffe0ff */
[----:B------:R-:W-:Y:S01]  /*3560*/  IADD3 R29, R29, -0x4, RZ ;  /* 0xfffffffc1d1d7810 */ /* 0x000fe20007ffe0ff */
[----:B--2---:R-:W-:Y:S01]  /*3570*/  @!P0 FADD.FTZ R14, R14, R16 ;  /* 0x000000100e0e8221 */ /* 0x004fe20000010000 */
[----:B------:R-:W-:-:S03]  /*3580*/  @!P0 FADD.FTZ R15, R15, R17 ;  /* 0x000000110f0f8221 */ /* 0x000fc60000010000 */
[----:B---3--:R-:W-:Y:S01]  /*3590*/  @!P6 FADD.FTZ R14, R14, R18 ;  /* 0x000000120e0ee221 */ /* 0x008fe20000010000 */
[----:B------:R-:W-:Y:S01]  /*35a0*/  @!P6 FADD.FTZ R15, R15, R19 ;  /* 0x000000130f0fe221 */ /* 0x000fe20000010000 */
[----:B------:R-:W-:Y:S02]  /*35b0*/  PLOP3.LUT P0, PT, PT, PT, PT, 0x8, 0x0 ;  /* 0x000000000000781c */ /* 0x000fe40003f0e170 */
[----:B----4-:R-:W-:Y:S01]  /*35c0*/  @!P5 FADD.FTZ R14, R14, R20 ;  /* 0x000000140e0ed221 */ /* 0x010fe20000010000 */
[----:B------:R-:W-:-:S10]  /*35d0*/  @!P5 FADD.FTZ R15, R15, R21 ;  /* 0x000000150f0fd221 */ /* 0x000fd40000010000 */
.L_x_55:
[----:B------:R-:W-:-:S13]  /*35e0*/  ISETP.NE.OR P0, PT, R29, RZ, P0 ;  /* 0x000000ff1d00720c */ /* 0x000fda0000705670 */
[----:B------:R-:W-:Y:S05]  /*35f0*/  @!P0 BRA `(.L_x_51) ;  /* 0x00000000007c8947 */ /* 0x000fea0003800000 */
.L_x_52:
[----:B------:R-:W-:-:S13]  /*3600*/  ISETP.EQ.OR P6, PT, R30, UR13, P3 ;  /* 0x0000000d1e007c0c */ /* 0x000fda0009fc2670 */
[----:B------:R-:W-:-:S04]  /*3610*/  @!P6 IMAD R17, R36, R30, R37 ;  /* 0x0000001e2411e224 */ /* 0x000fc800078e0225 */
[----:B------:R-:W-:-:S06]  /*3620*/  @!P6 IMAD.WIDE.U32 R16, R17, 0x8, R32 ;  /* 0x000000081110e825 */ /* 0x000fcc00078e0020 */
[----:B------:R-:W0:Y:S01]  /*3630*/  @!P6 LDG.E.64 R16, desc[UR14][R16.64] ;  /* 0x0000000e1010e981 */ /* 0x000e22000c1e1b00 */
[C---:B------:R-:W-:Y:S02]  /*3640*/  IADD3 R19, R30.reuse, 0x1, RZ ;  /* 0x000000011e137810 */ /* 0x040fe40007ffe0ff */
[C---:B------:R-:W-:Y:S02]  /*3650*/  IADD3 R21, R30.reuse, 0x2, RZ ;  /* 0x000000021e157810 */ /* 0x040fe40007ffe0ff */
[----:B------:R-:W-:Y:S02]  /*3660*/  ISETP.EQ.OR P0, PT, R19, UR13, P3 ;  /* 0x0000000d13007c0c */ /* 0x000fe40009f02670 */
[----:B------:R-:W-:Y:S02]  /*3670*/  ISETP.EQ.OR P5, PT, R21, UR13, P3 ;  /* 0x0000000d15007c0c */ /* 0x000fe40009fa2670 */
[----:B------:R-:W-:-:S09]  /*3680*/  IADD3 R20, R30, 0x3, RZ ;  /* 0x000000031e147810 */ /* 0x000fd20007ffe0ff */
[C-C-:B------:R-:W-:Y:S02]  /*3690*/  @!P0 IMAD R19, R36.reuse, R19, R37.reuse ;  /* 0x0000001324138224 */ /* 0x140fe400078e0225 */
[----:B------:R-:W-:Y:S02]  /*36a0*/  @!P5 IMAD R21, R36, R21, R37 ;  /* 0x000000152415d224 */ /* 0x000fe400078e0225 */
[----:B0-----:R-:W-:Y:S01]  /*36b0*/  @!P6 FADD.FTZ R14, R14, R16 ;  /* 0x000000100e0ee221 */ /* 0x001fe20000010000 */
        /* <DEDUP_REMOVED lines=17> */
[----:B------:R-:W-:-:S06]  /*37d0*/  @!P6 FADD.FTZ R15, R15, R21 ;  /* 0x000000150f0fe221 */ /* 0x000fcc0000010000 */
[----:B------:R-:W-:Y:S05]  /*37e0*/  @P0 BRA `(.L_x_52) ;  /* 0xfffffffc00840947 */ /* 0x000fea000383ffff */
.L_x_51:
[----:B------:R-:W-:-:S13]  /*37f0*/  ISETP.NE.AND P0, PT, R49, RZ, PT ;  /* 0x000000ff3100720c */ /* 0x000fda0003f05270 */
[----:B------:R-:W-:Y:S05]  /*3800*/  @!P0 BRA `(.L_x_48) ;  /* 0x0000000000688947 */ /* 0x000fea0003800000 */
[----:B------:R-:W-:Y:S01]  /*3810*/  ISETP.EQ.OR P0, PT, R30, UR13, P3 ;  /* 0x0000000d1e007c0c */ /* 0x000fe20009f02670 */
[----:B------:R-:W-:Y:S01]  /*3820*/  BSSY B0, `(.L_x_56) ;  /* 0x0000008000007945 */ /* 0x000fe20003800000 */
[----:B------:R-:W-:-:S11]  /*3830*/  ISETP.NE.AND P5, PT, R49, 0x1, PT ;  /* 0x000000013100780c */ /* 0x000fd60003fa5270 */
[----:B------:R-:W-:Y:S05]  /*3840*/  @P0 BRA `(.L_x_57) ;  /* 0x0000000000140947 */ /* 0x000fea0003800000 */
[----:B------:R-:W-:-:S04]  /*3850*/  IMAD R17, R36, R30, R37 ;  /* 0x0000001e24117224 */ /* 0x000fc800078e0225 */
[----:B------:R-:W-:-:S06]  /*3860*/  IMAD.WIDE.U32 R16, R17, 0x8, R32 ;  /* 0x0000000811107825 */ /* 0x000fcc00078e0020 */
[----:B------:R-:W0:Y:S02]  /*3870*/  LDG.E.64 R16, desc[UR14][R16.64] ;  /* 0x0000000e10107981 */ /* 0x000e24000c1e1b00 */
[----:B0-----:R-:W-:Y:S01]  /*3880*/  FADD.FTZ R14, R14, R16 ;  /* 0x000000100e0e7221 */ /* 0x001fe20000010000 */
[----:B------:R-:W-:-:S07]  /*3890*/  FADD.FTZ R15, R15, R17 ;  /* 0x000000110f0f7221 */ /* 0x000fce0000010000 */
.L_x_57:
[----:B------:R-:W-:Y:S05]  /*38a0*/  BSYNC B0 ;  /* 0x0000000000007941 */ /* 0x000fea0003800000 */
.L_x_56:
        /* <DEDUP_REMOVED lines=10> */
[----:B------:R-:W0:Y:S04]  /*3950*/  @!P5 LDG.E.64 R16, desc[UR14][R16.64] ;  /* 0x0000000e1010d981 */ /* 0x000e28000c1e1b00 */
[----:B------:R-:W2:Y:S01]  /*3960*/  @!P0 LDG.E.64 R18, desc[UR14][R18.64] ;  /* 0x0000000e12128981 */ /* 0x000ea2000c1e1b00 */
[----:B0-----:R-:W-:Y:S01]  /*3970*/  @!P5 FADD.FTZ R14, R14, R16 ;  /* 0x000000100e0ed221 */ /* 0x001fe20000010000 */
[----:B------:R-:W-:-:S03]  /*3980*/  @!P5 FADD.FTZ R15, R15, R17 ;  /* 0x000000110f0fd221 */ /* 0x000fc60000010000 */
[----:B--2---:R-:W-:Y:S01]  /*3990*/  @!P0 FADD.FTZ R14, R14, R18 ;  /* 0x000000120e0e8221 */ /* 0x004fe20000010000 */
[----:B------:R-:W-:-:S07]  /*39a0*/  @!P0 FADD.FTZ R15, R15, R19 ;  /* 0x000000130f0f8221 */ /* 0x000fce0000010000 */
.L_x_48:
[----:B------:R-:W1:Y:S01]  /*39b0*/  S2UR UR8, SR_CgaCtaId ;  /* 0x00000000000879c3 */ /* 0x000e620000008800 */
[----:B------:R-:W-:Y:S01]  /*39c0*/  UMOV UR5, 0x400 ;  /* 0x0000040000057882 */ /* 0x000fe20000000000 */
[----:B--2---:R-:W-:Y:S01]  /*39d0*/  IMAD.WIDE.U32 R18, R55, 0x4ec4ec4f, RZ ;  /* 0x4ec4ec4f37127825 */ /* 0x004fe200078e00ff */
[----:B------:R-:W-:Y:S01]  /*39e0*/  ULDC.64 UR16, c[0x0][0x290] ;  /* 0x0000a40000107ab9 */ /* 0x000fe20000000a00 */
[----:B------:R-:W-:Y:S02]  /*39f0*/  SHF.L.U32 R44, R44, 0x10, RZ ;  /* 0x000000102c2c7819 */ /* 0x000fe400000006ff */
[----:B------:R-:W-:Y:S02]  /*3a00*/  SHF.L.U32 R43, R43, 0x10, RZ ;  /* 0x000000102b2b7819 */ /* 0x000fe400000006ff */
[----:B------:R-:W2:Y:S01]  /*3a10*/  LDC R21, c[0x0][0x2ac] ;  /* 0x0000ab00ff157b82 */ /* 0x000ea20000000800 */
[----:B------:R-:W-:Y:S01]  /*3a20*/  SHF.R.U32.HI R18, RZ, 0x2, R19 ;  /* 0x00000002ff127819 */ /* 0x000fe20000011613 */
[----:B------:R-:W-:Y:S01]  /*3a30*/  FADD.FTZ R44, R44, -UR18 ;  /* 0x800000122c2c7e21 */ /* 0x000fe20008010000 */
[----:B------:R-:W-:-:S02]  /*3a40*/  SHF.L.U32 R28, R28, 0x10, RZ ;  /* 0x000000101c1c7819 */ /* 0x000fc400000006ff */
[----:B------:R-:W-:Y:S01]  /*3a50*/  SHF.L.U32 R45, R45, 0x10, RZ ;  /* 0x000000102d2d7819 */ /* 0x000fe200000006ff */
[----:B------:R-:W-:Y:S01]  /*3a60*/  FMUL.FTZ R31, R44, UR11 ;  /* 0x0000000b2c1f7c20 */ /* 0x000fe20008410000 */
[----:B------:R-:W-:Y:S01]  /*3a70*/  SHF.L.U32 R27, R27, 0x10, RZ ;  /* 0x000000101b1b7819 */ /* 0x000fe200000006ff */
[----:B-1----:R-:W-:Y:S01]  /*3a80*/  ULEA UR5, UR8, UR5, 0x18 ;  /* 0x0000000508057291 */ /* 0x002fe2000f8ec03f */
[----:B--2---:R-:W-:-:S08]  /*3a90*/  IMAD R18, R21, UR13, R18 ;  /* 0x0000000d15127c24 */ /* 0x004fd0000f8e0212 */
[----:B------:R0:W-:Y:S01]  /*3aa0*/  @!P3 STS.64 [UR5+0x80], R14 ;  /* 0x0000800eff00b988 */ /* 0x0001e20008000a05 */
[----:B------:R-:W-:Y:S01]  /*3ab0*/  BAR.SYNC.DEFER_BLOCKING 0x0 ;  /* 0x0000000000007b1d */ /* 0x000fe20000010000 */
[C---:B------:R-:W-:Y:S02]  /*3ac0*/  IADD3 R19, R18.reuse, 0x40, RZ ;  /* 0x0000004012137810 */ /* 0x040fe40007ffe0ff */
[----:B------:R-:W-:Y:S02]  /*3ad0*/  IADD3 R18, R18, 0x60, RZ ;  /* 0x0000006012127810 */ /* 0x000fe40007ffe0ff */
[----:B------:R-:W-:Y:S02]  /*3ae0*/  ISETP.GE.U32.AND P0, PT, R19, UR16, PT ;  /* 0x0000001013007c0c */ /* 0x000fe4000bf06070 */
[----:B0-----:R-:W-:Y:S02]  /*3af0*/  SHF.L.U32 R14, R8, 0x10, RZ ;  /* 0x00000010080e7819 */ /* 0x001fe400000006ff */
[----:B------:R-:W-:-:S02]  /*3b00*/  SHF.R.S32.HI R19, RZ, 0x1f, R19 ;  /* 0x0000001fff137819 */ /* 0x000fc40000011413 */
[----:B------:R-:W-:Y:S01]  /*3b10*/  ISETP.GE.U32.AND P3, PT, R18, UR16, PT ;  /* 0x0000001012007c0c */ /* 0x000fe2000bf66070 */
[----:B------:R-:W-:Y:S01]  /*3b20*/  FADD.FTZ R14, R14, -UR18 ;  /* 0x800000120e0e7e21 */ /* 0x000fe20008010000 */
[----:B------:R-:W-:Y:S02]  /*3b30*/  SHF.R.S32.HI R18, RZ, 0x1f, R18 ;  /* 0x0000001fff127819 */ /* 0x000fe40000011412 */
[----:B------:R-:W-:Y:S01]  /*3b40*/  ISETP.GE.AND.EX P0, PT, R19, UR17, PT, P0 ;  /* 0x0000001113007c0c */ /* 0x000fe2000bf06300 */
[----:B------:R-:W-:Y:S01]  /*3b50*/  FMUL.FTZ R32, R14, UR11 ;  /* 0x0000000b0e207c20 */ /* 0x000fe20008410000 */
[----:B------:R-:W-:Y:S01]  /*3b60*/  ISETP.GE.AND.EX P3, PT, R18, UR17, PT, P3 ;  /* 0x0000001112007c0c */ /* 0x000fe2000bf66330 */
[----:B------:R-:W0:Y:S01]  /*3b70*/  LDS.64 R16, [UR5+0x80] ;  /* 0x00008005ff107984 */ /* 0x000e220008000a00 */
[----:B------:R-:W-:Y:S02]  /*3b80*/  ULDC UR5, c[0x0][0x2bc] ;  /* 0x0000af0000057ab9 */ /* 0x000fe40000000800 */
[----:B0-----:R-:W-:Y:S01]  /*3b90*/  FMUL.FTZ R8, R16, UR5 ;  /* 0x0000000510087c20 */ /* 0x001fe20008410000 */
[----:B------:R-:W-:Y:S01]  /*3ba0*/  FMUL.FTZ R19, R17, UR5 ;  /* 0x0000000511137c20 */ /* 0x000fe20008410000 */
[----:B------:R-:W-:Y:S07]  /*3bb0*/  @!P4 BRA `(.L_x_58) ;  /* 0x000000000048c947 */ /* 0x000fee0003800000 */
        /* <DEDUP_REMOVED lines=18> */
.L_x_58:
        /* <DEDUP_REMOVED lines=14> */
[----:B------:R-:W-:Y:S02]  /*3dc0*/  ULDC.64 UR16, c[0x0][0x210] ;  /* 0x0000840000107ab9 */ /* 0x000fe40000000a00 */
[----:B------:R-:W-:Y:S02]  /*3dd0*/  LEA R16, P5, R14, UR16, 0x1 ;  /* 0x000000100e107c11 */ /* 0x000fe4000f8a08ff */
[----:B------:R-:W-:Y:S02]  /*3de0*/  IADD3 R17, R15, R17, RZ ;  /* 0x000000110f117210 */ /* 0x000fe40007ffe0ff */
[----:B------:R-:W-:Y:S02]  /*3df0*/  F2FP.BF16.F32.PACK_AB R15, R18, R43 ;  /* 0x0000002b120f723e */ /* 0x000fe400000010ff */
[----:B------:R-:W-:-:S05]  /*3e00*/  LEA.HI.X R17, R14, UR17, R17, 0x1, P5 ;  /* 0x000000110e117c11 */ /* 0x000fca000a8f0c11 */
[----:B------:R0:W-:Y:S02]  /*3e10*/  STG.E desc[UR14][R16.64], R15 ;  /* 0x0000000f10007986 */ /* 0x0001e4000c10190e */
.L_x_60:
[----:B------:R-:W-:Y:S05]  /*3e20*/  BSYNC B0 ;  /* 0x0000000000007941 */ /* 0x000fea0003800000 */
.L_x_59:
[----:B------:R-:W-:Y:S01]  /*3e30*/  FADD.FTZ R45, R45, -UR18 ;  /* 0x800000122d2d7e21 */ /* 0x000fe20008010000 */
[----:B------:R-:W-:Y:S01]  /*3e40*/  FADD.FTZ R27, R27, -UR18 ;  /* 0x800000121b1b7e21 */ /* 0x000fe20008010000 */
[----:B0-----:R-:W-:Y:S02]  /*3e50*/  SHF.L.U32 R15, R42, 0x10, RZ ;  /* 0x000000102a0f7819 */ /* 0x001fe400000006ff */
        /* <DEDUP_REMOVED lines=22> */
.L_x_61:
[----:B------:R-:W-:Y:S04]  /*3fc0*/  BSSY B0, `(.L_x_62) ;  /* 0x0000014000007945 */ /* 0x000fe80003800000 */
[----:B------:R-:W-:Y:S05]  /*3fd0*/  @!P2 BRA `(.L_x_63) ;  /* 0x000000000048a947 */ /* 0x000fea0003800000 */
[C-C-:B------:R-:W-:Y:S01]  /*3fe0*/  FFMA.FTZ R14, R8.reuse, R45, R19.reuse ;  /* 0x0000002d080e7223 */ /* 0x140fe20000010013 */
[----:B------:R-:W-:Y:S01]  /*3ff0*/  ULDC.64 UR16, c[0x0][0x288] ;  /* 0x0000a20000107ab9 */ /* 0x000fe20000000a00 */
[----:B------:R-:W-:Y:S01]  /*4000*/  FFMA.FTZ R17, R8, R28, R19 ;  /* 0x0000001c08117223 */ /* 0x000fe20000010013 */
[----:B------:R-:W-:Y:S02]  /*4010*/  IMAD R21, R5, UR16, RZ ;  /* 0x0000001005157c24 */ /* 0x000fe4000f8e02ff */
[----:B------:R-:W-:Y:S01]  /*4020*/  FFMA.FTZ R16, R15, R10, -R14 ;  /* 0x0000000a0f107223 */ /* 0x000fe2000001080e */
[----:B------:R-:W-:Y:S01]  /*4030*/  MOV R14, R56 ;  /* 0x00000038000e7202 */ /* 0x000fe20000000f00 */
[----:B------:R-:W-:Y:S01]  /*4040*/  FFMA.FTZ R17, R26, R11, -R17 ;  /* 0x0000000b1a117223 */ /* 0x000fe20000010811 */
[----:B------:R-:W-:Y:S01]  /*4050*/  MOV R15, R59 ;  /* 0x0000003b000f7202 */ /* 0x000fe20000000f00 */
[----:B------:R-:W-:Y:S02]  /*4060*/  IMAD R27, R52, UR17, R21 ;  /* 0x00000011341b7c24 */ /* 0x000fe4000f8e0215 */
[----:B------:R-:W-:Y:S01]  /*4070*/  FMUL.FTZ R21, R16, UR11 ;  /* 0x0000000b10157c20 */ /* 0x000fe20008410000 */
[----:B------:R-:W-:Y:S01]  /*4080*/  FMUL.FTZ R18, R17, UR11 ;  /* 0x0000000b11127c20 */ /* 0x000fe20008410000 */
[----:B------:R-:W-:Y:S01]  /*4090*/  IMAD.WIDE.U32 R14, R52, UR16, R14 ;  /* 0x00000010340e7c25 */ /* 0x000fe2000f8e000e */
[----:B------:R-:W-:-:S02]  /*40a0*/  ULDC.64 UR16, c[0x0][0x210] ;  /* 0x0000840000107ab9 */ /* 0x000fc40000000a00 */
[----:B------:R-:W-:Y:S02]  /*40b0*/  LEA R16, P5, R14, UR16, 0x1 ;  /* 0x000000100e107c11 */ /* 0x000fe4000f8a08ff */
[----:B------:R-:W-:Y:S02]  /*40c0*/  IADD3 R27, R15, R27, RZ ;  /* 0x0000001b0f1b7210 */ /* 0x000fe40007ffe0ff */
[----:B------:R-:W-:Y:S02]  /*40d0*/  F2FP.BF16.F32.PACK_AB R15, R18, R21 ;  /* 0x00000015120f723e */ /* 0x000fe400000010ff */
[----:B------:R-:W-:-:S05]  /*40e0*/  LEA.HI.X R17, R14, UR17, R27, 0x1, P5 ;  /* 0x000000110e117c11 */ /* 0x000fca000a8f0c1b */
[----:B------:R0:W-:Y:S02]  /*40f0*/  STG.E desc[UR14][R16.64], R15 ;  /* 0x0000000f10007986 */ /* 0x0001e4000c10190e */
.L_x_63:
[----:B------:R-:W-:Y:S05]  /*4100*/  BSYNC B0 ;  /* 0x0000000000007941 */ /* 0x000fea0003800000 */
.L_x_62:
[----:B------:R-:W-:Y:S02]  /*4110*/  SHF.L.U32 R40, R40, 0x10, RZ ;  /* 0x0000001028287819 */ /* 0x000fe400000006ff */
[----:B------:R-:W-:Y:S02]  /*4120*/  SHF.L.U32 R25, R25, 0x10, RZ ;  /* 0x0000001019197819 */ /* 0x000fe400000006ff */
[----:B------:R-:W-:Y:S01]  /*4130*/  SHF.L.U32 R39, R39, 0x10, RZ ;  /* 0x0000001027277819 */ /* 0x000fe200000006ff */
[----:B------:R-:W-:Y:S01]  /*4140*/  FADD.FTZ R40, R40, -UR18 ;  /* 0x8000001228287e21 */ /* 0x000fe20008010000 */
[----:B------:R-:W-:Y:S01]  /*4150*/  ISETP.LT.U32.AND P0, PT, R55, 0x1a0, !P0 ;  /* 0x000001a03700780c */ /* 0x000fe20004701070 */
[----:B------:R-:W-:Y:S01]  /*4160*/  FADD.FTZ R25, R25, -UR18 ;  /* 0x8000001219197e21 */ /* 0x000fe20008010000 */
[----:B------:R-:W-:Y:S01]  /*4170*/  ISETP.LT.U32.AND P3, PT, R55, 0x1a0, !P3 ;  /* 0x000001a03700780c */ /* 0x000fe20005f61070 */
[----:B------:R-:W-:Y:S01]  /*4180*/  FMUL.FTZ R27, R40, UR11 ;  /* 0x0000000b281b7c20 */ /* 0x000fe20008410000 */
[----:B------:R-:W-:Y:S01]  /*4190*/  SHF.L.U32 R24, R24, 0x10, RZ ;  /* 0x0000001018187819 */ /* 0x000fe200000006ff */
[----:B------:R-:W-:Y:S01]  /*41a0*/  FMUL.FTZ R28, R25, UR11 ;  /* 0x0000000b191c7c20 */ /* 0x000fe20008410000 */
[----:B------:R-:W-:-:S02]  /*41b0*/  SHF.L.U32 R41, R41, 0x10, RZ ;  /* 0x0000001029297819 */ /* 0x000fc400000006ff */
[----:B------:R-:W-:Y:S01]  /*41c0*/  SHF.L.U32 R23, R23, 0x10, RZ ;  /* 0x0000001017177819 */ /* 0x000fe200000006ff */
[----:B------:R-:W-:Y:S06]  /*41d0*/  @!P4 BRA `(.L_x_64) ;  /* 0x000000000048c947 */ /* 0x000fec0003800000 */
[----:B0-----:R-:W-:Y:S01]  /*41e0*/  FFMA.FTZ R15, R28, R11, R13 ;  /* 0x0000000b1c0f7223 */ /* 0x001fe2000001000d */
        /* <DEDUP_REMOVED lines=17> */
.L_x_64:
[----:B------:R-:W-:Y:S04]  /*4300*/  BSSY B0, `(.L_x_65) ;  /* 0x0000014000007945 */ /* 0x000fe80003800000 */
[----:B------:R-:W-:Y:S05]  /*4310*/  @!P0 BRA `(.L_x_66) ;  /* 0x0000000000488947 */ /* 0x000fea0003800000 */
[C-C-:B------:R-:W-:Y:S01]  /*4320*/  FFMA.FTZ R14, R8.reuse, R27, R19.reuse ;  /* 0x0000001b080e7223 */ /* 0x140fe20000010013 */
[----:B0-----:R-:W-:Y:S01]  /*4330*/  FFMA.FTZ R15, R8, R28, R19 ;  /* 0x0000001c080f7223 */ /* 0x001fe20000010013 */
        /* <DEDUP_REMOVED lines=16> */
.L_x_66:
[----:B------:R-:W-:Y:S05]  /*4440*/  BSYNC B0 ;  /* 0x0000000000007941 */ /* 0x000fea0003800000 */
.L_x_65:
[----:B------:R-:W-:Y:S01]  /*4450*/  FADD.FTZ R41, R41, -UR18 ;  /* 0x8000001229297e21 */ /* 0x000fe20008010000 */
[----:B------:R-:W-:Y:S01]  /*4460*/  FADD.FTZ R23, R23, -UR18 ;  /* 0x8000001217177e21 */ /* 0x000fe20008010000 */
[----:B01----:R-:W-:Y:S02]  /*4470*/  SHF.L.U32 R15, R38, 0x10, RZ ;  /* 0x00000010260f7819 */ /* 0x003fe400000006ff */
        /* <DEDUP_REMOVED lines=22> */
.L_x_67:
[----:B------:R-:W-:Y:S04]  /*45e0*/  BSSY B0, `(.L_x_68) ;  /* 0x0000013000007945 */ /* 0x000fe80003800000 */
[----:B------:R-:W-:Y:S05]  /*45f0*/  @!P3 BRA `(.L_x_69) ;  /* 0x000000000044b947 */ /* 0x000fea0003800000 */
        /* <DEDUP_REMOVED lines=9> */
[----:B------:R-:W-:Y:S01]  /*4690*/  IMAD R11, R50, UR17, R13 ;  /* 0x00000011320b7c24 */ /* 0x000fe2000f8e020d */
[----:B------:R-:W-:Y:S01]  /*46a0*/  ULDC.64 UR16, c[0x0][0x210] ;  /* 0x0000840000107ab9 */ /* 0x000fe20000000a00 */
[----:B------:R-:W-:Y:S01]  /*46b0*/  FMUL.FTZ R13, R19, UR11 ;  /* 0x0000000b130d7c20 */ /* 0x000fe20008410000 */
[C---:B------:R-:W-:Y:S02]  /*46c0*/  LEA R10, P0, R56.reuse, UR16, 0x1 ;  /* 0x00000010380a7c11 */ /* 0x040fe4000f8008ff */
[----:B------:R-:W-:Y:S02]  /*46d0*/  IADD3 R11, R57, R11, RZ ;  /* 0x0000000b390b7210 */ /* 0x000fe40007ffe0ff */
[----:B------:R-:W-:Y:S02]  /*46e0*/  F2FP.BF16.F32.PACK_AB R13, R13, R12 ;  /* 0x0000000c0d0d723e */ /* 0x000fe400000010ff */
[----:B------:R-:W-:-:S05]  /*46f0*/  LEA.HI.X R11, R56, UR17, R11, 0x1, P0 ;  /* 0x00000011380b7c11 */ /* 0x000fca00080f0c0b */
[----:B------:R0:W-:Y:S02]  /*4700*/  STG.E desc[UR14][R10.64], R13 ;  /* 0x0000000d0a007986 */ /* 0x0001e4000c10190e */
.L_x_69:
[----:B------:R-:W-:Y:S05]  /*4710*/  BSYNC B0 ;  /* 0x0000000000007941 */ /* 0x000fea0003800000 */
.L_x_68:
[----:B------:R-:W-:Y:S02]  /*4720*/  IADD3 R47, R36, R47, RZ ;  /* 0x0000002f242f7210 */ /* 0x000fe40007ffe0ff */
[----:B------:R-:W-:Y:S02]  /*4730*/  IADD3 R46, R46, 0x1, RZ ;  /* 0x000000012e2e7810 */ /* 0x000fe40007ffe0ff */
[----:B------:R-:W-:-:S13]  /*4740*/  ISETP.GE.AND P0, PT, R47, UR4, PT ;  /* 0x000000042f007c0c */ /* 0x000fda000bf06270 */
[----:B------:R-:W-:Y:S05]  /*4750*/  @!P0 BRA `(.L_x_70) ;  /* 0xffffffbc001c8947 */ /* 0x000fea000383ffff */
.L_x_35:
[----:B------:R-:W1:Y:S01]  /*4760*/  LDC R6, c[0x0][0xc] ;  /* 0x00000300ff067b82 */ /* 0x000e620000000800 */
[----:B------:R-:W-:Y:S01]  /*4770*/  ISETP.NE.AND P2, PT, R55, RZ, PT ;  /* 0x000000ff3700720c */ /* 0x000fe20003f45270 */
[----:B------:R-:W-:Y:S06]  /*4780*/  BSSY B0, `(.L_x_71) ;  /* 0x0000015000007945 */ /* 0x000fec0003800000 */
[----:B------:R-:W2:Y:S08]  /*4790*/  LDC R7, c[0x0][0x10] ;  /* 0x00000400ff077b82 */ /* 0x000eb00000000800 */
[----:B------:R-:W3:Y:S01]  /*47a0*/  LDC.64 R2, c[0x0][0x258] ;  /* 0x00009600ff027b82 */ /* 0x000ee20000000a00 */
[----:B-1----:R-:W-:-:S02]  /*47b0*/  IADD3 R0, R6, -0x1, RZ ;  /* 0xffffffff06007810 */ /* 0x002fc40007ffe0ff */
[----:B------:R-:W-:Y:S02]  /*47c0*/  ISETP.NE.AND P1, PT, R6, 0x1, PT ;  /* 0x000000010600780c */ /* 0x000fe40003f25270 */
[----:B------:R-:W-:Y:S02]  /*47d0*/  ISETP.NE.AND P0, PT, R0, UR13, PT ;  /* 0x0000000d00007c0c */ /* 0x000fe4000bf05270 */
[C---:B--2---:R-:W-:Y:S02]  /*47e0*/  SHF.L.U32 R0, R7.reuse, 0x1, RZ ;  /* 0x0000000107007819 */ /* 0x044fe400000006ff */
[----:B------:R-:W-:Y:S02]  /*47f0*/  IADD3 R4, R7, -0x1, RZ ;  /* 0xffffffff07047810 */ /* 0x000fe40007ffe0ff */
[----:B------:R-:W-:Y:S02]  /*4800*/  SEL R5, R0, RZ, P1 ;  /* 0x000000ff00057207 */ /* 0x000fe40000800000 */
[----:B------:R-:W-:-:S03]  /*4810*/  ISETP.NE.OR P0, PT, R37, R4, P0 ;  /* 0x000000042500720c */ /* 0x000fc60000705670 */
[----:B---3--:R-:W-:Y:S01]  /*4820*/  IMAD.WIDE.U32 R2, R5, 0x4, R2 ;  /* 0x0000000405027825 */ /* 0x008fe200078e0002 */
[----:B------:R-:W-:Y:S09]  /*4830*/  @P2 BRA `(.L_x_72) ;  /* 0x0000000000242947 */ /* 0x000ff20003800000 */
        /* <DEDUP_REMOVED lines=9> */
.L_x_72:
[----:B------:R-:W-:Y:S05]  /*48d0*/  BSYNC B0 ;  /* 0x0000000000007941 */ /* 0x000fea0003800000 */
.L_x_71:
[----:B------:R-:W-:Y:S05]  /*48e0*/  @P0 EXIT ;  /* 0x000000000000094d */ /* 0x000fea0003800000 */
[----:B------:R-:W-:Y:S05]  /*48f0*/  @P2 BRA `(.L_x_73) ;  /* 0x0000000000202947 */ /* 0x000fea0003800000 */
[----:B------:R-:W-:-:S05]  /*4900*/  IMAD R0, R6, R7, RZ ;  /* 0x0000000706007224 */ /* 0x000fca00078e02ff */
[----:B------:R-:W-:-:S13]  /*4910*/  ISETP.NE.AND P0, PT, R0, -0x1, PT ;  /* 0xffffffff0000780c */ /* 0x000fda0003f05270 */
[----:B------:R-:W-:Y:S05]  /*4920*/  @!P0 BRA `(.L_x_73) ;  /* 0x0000000000148947 */ /* 0x000fea0003800000 */
.L_x_74:
[----:B-1----:R-:W2:Y:S04]  /*4930*/  LDG.E.STRONG.GPU R5, desc[UR14][R2.64] ;  /* 0x0000000e02057981 */ /* 0x002ea8000c1ef900 */
[----:B--2---:R-:W-:Y:S01]  /*4940*/  CCTL.IVALL ;  /* 0x00000000ff00798f */ /* 0x004fe20002000000 */
[----:B------:R-:W-:Y:S05]  /*4950*/  YIELD ;  /* 0x0000000000007946 */ /* 0x000fea0003800000 */
[----:B------:R-:W-:-:S13]  /*4960*/  ISETP.NE.AND P0, PT, R5, R0, PT ;  /* 0x000000000500720c */ /* 0x000fda0003f05270 */
[----:B------:R-:W-:Y:S05]  /*4970*/  @P0 BRA `(.L_x_74) ;  /* 0xfffffffc00ec0947 */ /* 0x000fea000383ffff */
.L_x_73:
[----:B------:R-:W-:Y:S05]  /*4980*/  WARPSYNC.ALL ;  /* 0x0000000000007948 */ /* 0x000fea0003800000 */
[----:B------:R-:W2:Y:S08]  /*4990*/  LDC.64 R22, c[0x0][0x288] ;  /* 0x0000a200ff167b82 */ /* 0x000eb00000000a00 */
[----:B------:R-:W-:Y:S01]  /*49a0*/  BAR.SYNC.DEFER_BLOCKING 0x0 ;  /* 0x0000000000007b1d */ /* 0x000fe20000010000 */
[----:B--2---:R-:W-:-:S04]  /*49b0*/  LEA.HI R0, P0, R23, R22, RZ, 0x1 ;  /* 0x0000001617007211 */ /* 0x004fc800078108ff */
[----:B-1----:R-:W-:-:S04]  /*49c0*/  IADD3.X R3, RZ, R23, RZ, P0, !PT ;  /* 0x00000017ff037210 */ /* 0x002fc800007fe4ff */
[----:B------:R-:W-:Y:S02]  /*49d0*/  SHF.R.S64 R24, R0, 0x1, R3 ;  /* 0x0000000100187819 */ /* 0x000fe40000001003 */
[----:B------:R-:W-:Y:S02]  /*49e0*/  SHF.R.S32.HI R0, RZ, 0x1f, R55 ;  /* 0x0000001fff007819 */ /* 0x000fe40000011437 */
[----:B------:R-:W-:Y:S02]  /*49f0*/  SHF.R.S32.HI R25, RZ, 0x1, R3 ;  /* 0x00000001ff197819 */ /* 0x000fe40000011403 */
[----:B------:R-:W-:-:S04]  /*4a00*/  ISETP.GT.U32.AND P0, PT, R24, R55, PT ;  /* 0x000000371800720c */ /* 0x000fc80003f04070 */
[----:B------:R-:W-:-:S13]  /*4a10*/  ISETP.GT.AND.EX P0, PT, R25, R0, PT, P0 ;  /* 0x000000001900720c */ /* 0x000fda0003f04300 */
[----:B------:R-:W-:Y:S05]  /*4a20*/  @!P0 EXIT ;  /* 0x000000000000894d */ /* 0x000fea0003800000 */
[C---:B------:R-:W-:Y:S01]  /*4a30*/  IMAD.WIDE.U32 R2, R22.reuse, 0x3, RZ ;  /* 0x0000000316027825 */ /* 0x040fe200078e00ff */
[----:B------:R-:W-:Y:S01]  /*4a40*/  LEA R5, R23, R23, 0x1 ;  /* 0x0000001717057211 */ /* 0x000fe200078e08ff */
[----:B------:R-:W1:Y:S01]  /*4a50*/  LDC.64 R14, c[0x0][0x218] ;  /* 0x00008600ff0e7b82 */ /* 0x000e620000000a00 */
[----:B------:R-:W-:Y:S01]  /*4a60*/  SHF.L.U64.HI R23, R22, 0x2, R23 ;  /* 0x0000000216177819 */ /* 0x000fe20000010217 */
[----:B------:R-:W-:Y:S01]  /*4a70*/  ULDC.64 UR4, c[0x0][0x268] ;  /* 0x00009a0000047ab9 */ /* 0x000fe20000000a00 */
[----:B------:R-:W-:Y:S02]  /*4a80*/  IADD3 R5, R3, R5, RZ ;  /* 0x0000000503057210 */ /* 0x000fe40007ffe0ff */
[----:B------:R-:W-:Y:S02]  /*4a90*/  SHF.L.U64.HI R31, R24, 0x2, R25 ;  /* 0x00000002181f7819 */ /* 0x000fe40000010219 */
[----:B------:R-:W-:Y:S01]  /*4aa0*/  LEA.HI R2, P0, R5, R2, RZ, 0x1 ;  /* 0x0000000205027211 */ /* 0x000fe200078108ff */
[----:B------:R-:W2:Y:S03]  /*4ab0*/  LDC.64 R16, c[0x0][0x220] ;  /* 0x00008800ff107b82 */ /* 0x000ea60000000a00 */
[----:B------:R-:W-:-:S04]  /*4ac0*/  IADD3.X R5, RZ, R5, RZ, P0, !PT ;  /* 0x00000005ff057210 */ /* 0x000fc800007fe4ff */
[--C-:B------:R-:W-:Y:S02]  /*4ad0*/  SHF.R.S64 R27, R2, 0x1, R5.reuse ;  /* 0x00000001021b7819 */ /* 0x100fe40000001005 */
[----:B------:R-:W-:-:S04]  /*4ae0*/  SHF.R.S32.HI R2, RZ, 0x1, R5 ;  /* 0x00000001ff027819 */ /* 0x000fc80000011405 */
[----:B------:R-:W-:-:S07]  /*4af0*/  SHF.L.U64.HI R29, R27, 0x2, R2 ;  /* 0x000000021b1d7819 */ /* 0x000fce0000010202 */
.L_x_75:
[----:B------:R-:W-:-:S04]  /*4b00*/  LEA R6, P0, R55, UR4, 0x2 ;  /* 0x0000000437067c11 */ /* 0x000fc8000f8010ff */
[----:B------:R-:W-:Y:S02]  /*4b10*/  LEA.HI.X R7, R55, UR5, R0, 0x2, P0 ;  /* 0x0000000537077c11 */ /* 0x000fe400080f1400 */
[-C--:B------:R-:W-:Y:S02]  /*4b20*/  LEA R8, P0, R24, R6.reuse, 0x2 ;  /* 0x0000000618087211 */ /* 0x080fe400078010ff */
[-C--:B------:R-:W-:Y:S01]  /*4b30*/  LEA R12, P1, R22, R6.reuse, 0x2 ;  /* 0x00000006160c7211 */ /* 0x080fe200078210ff */
[----:B---3--:R-:W3:Y:S01]  /*4b40*/  LDG.E R18, desc[UR14][R6.64] ;  /* 0x0000000e06127981 */ /* 0x008ee2000c1e1900 */
[----:B0-----:R-:W-:Y:S02]  /*4b50*/  LEA R10, P2, R27, R6, 0x2 ;  /* 0x000000061b0a7211 */ /* 0x001fe400078410ff */
[----:B------:R-:W-:Y:S02]  /*4b60*/  IADD3.X R9, R7, R31, RZ, P0, !PT ;  /* 0x0000001f07097210 */ /* 0x000fe400007fe4ff */
[----:B------:R-:W-:-:S02]  /*4b70*/  IADD3.X R13, R23, R7, RZ, P1, !PT ;  /* 0x00000007170d7210 */ /* 0x000fc40000ffe4ff */
[----:B------:R-:W-:Y:S01]  /*4b80*/  IADD3.X R11, R7, R29, RZ, P2, !PT ;  /* 0x0000001d070b7210 */ /* 0x000fe200017fe4ff */
[----:B------:R-:W3:Y:S04]  /*4b90*/  LDG.E R19, desc[UR14][R8.64] ;  /* 0x0000000e08137981 */ /* 0x000ee8000c1e1900 */
[----:B------:R-:W4:Y:S04]  /*4ba0*/  LDG.E R20, desc[UR14][R12.64] ;  /* 0x0000000e0c147981 */ /* 0x000f28000c1e1900 */
[----:B------:R-:W4:Y:S01]  /*4bb0*/  LDG.E R21, desc[UR14][R10.64] ;  /* 0x0000000e0a157981 */ /* 0x000f22000c1e1900 */
[----:B------:R-:W-:-:S02]  /*4bc0*/  SHF.L.U32 R5, R55, 0x1, RZ ;  /* 0x0000000137057819 */ /* 0x000fc400000006ff */
[----:B------:R-:W-:-:S03]  /*4bd0*/  IADD3 R55, R55, 0x1a0, RZ ;  /* 0x000001a037377810 */ /* 0x000fc60007ffe0ff */
[----:B-1----:R-:W-:-:S04]  /*4be0*/  IMAD.WIDE R2, R5, 0x4, R14 ;  /* 0x0000000405027825 */ /* 0x002fc800078e020e */
[----:B--2---:R-:W-:Y:S01]  /*4bf0*/  IMAD.WIDE R4, R5, 0x4, R16 ;  /* 0x0000000405047825 */ /* 0x004fe200078e0210 */
[----:B------:R-:W-:Y:S02]  /*4c00*/  ISETP.GT.U32.AND P0, PT, R24, R55, PT ;  /* 0x000000371800720c */ /* 0x000fe40003f04070 */
[----:B------:R-:W-:-:S04]  /*4c10*/  SHF.R.S32.HI R0, RZ, 0x1f, R55 ;  /* 0x0000001fff007819 */ /* 0x000fc80000011437 */
[----:B------:R-:W-:Y:S01]  /*4c20*/  ISETP.GT.AND.EX P0, PT, R25, R0, PT, P0 ;  /* 0x000000001900720c */ /* 0x000fe20003f04300 */
[----:B---3--:R3:W-:Y:S04]  /*4c30*/  STG.E.64 desc[UR14][R2.64], R18 ;  /* 0x0000001202007986 */ /* 0x0087e8000c101b0e */
[----:B----4-:R3:W-:Y:S08]  /*4c40*/  STG.E.64 desc[UR14][R4.64], R20 ;  /* 0x0000001404007986 */ /* 0x0107f0000c101b0e */
[----:B------:R-:W-:Y:S05]  /*4c50*/  @P0 BRA `(.L_x_75) ;  /* 0xfffffffc00a80947 */ /* 0x000fea000383ffff */
[----:B------:R-:W-:Y:S05]  /*4c60*/  EXIT ;  /* 0x000000000000794d */ /* 0x000fea0003800000 */
.L_x_76:
        /* <DEDUP_REMOVED lines=9> */
.L_x_3225:


//--------------------- .text._Z35group_norm_nhwc_bwd_one_pass_kernelI11Bf16IOFp32WLi256ELi26ELi416EEv26Group_norm_nhwc_bwd_params --------------------------
	.section	.text._Z35group_norm_nhwc_bwd_one_pass_kernelI11Bf16IOFp32WLi256ELi26ELi416EEv26Group_norm_nhwc_bwd_params,"ax",@progbits
	.align	128
        .global         _Z35group_norm_nhwc_bwd_one_pass_kernelI11Bf16IOFp32WLi256ELi26ELi416EEv26Group_norm_nhwc_bwd_params
        .type           _Z35group_norm_nhwc_bwd_one_pass_kernelI11Bf16IOFp32WLi256ELi26ELi416EEv26Group_norm_nhwc_bwd_params,@function
        .size           _Z35group_norm_nhwc_bwd_one_pass_kernelI11Bf16IOFp32WLi256ELi26ELi416EEv26Group_norm_nhwc_bwd_params,(.L_x_3226 - _Z35group_norm_nhwc_bwd_one_pass_kernelI11Bf16IOFp32WLi256ELi26ELi416EEv26Group_norm_nhwc_bwd_params)
        .other          _Z35group_norm_nhwc_bwd_one_pass_kernelI11Bf16IOFp32WLi256ELi26ELi416EEv26Group_norm_nhwc_bwd_params,@"STO_CUDA_ENTRY STV_DEFAULT"
_Z35group_norm_nhwc_bwd_one_pass_kernelI11Bf16IOFp32WLi256ELi26ELi416EEv26Group_norm_nhwc_bwd_params:
.text._Z35group_norm_nhwc_bwd_one_pass_kernelI11Bf16IOFp32WLi256ELi26ELi416EEv26Group_norm_nhwc_bwd_params:
[----:B------:R-:W-:Y:S08]  /*0000*/  LDC R1, c[0x0][0x28] ;  /* 0x00000a00ff017b82 */ /* 0x000ff00000000800 */
[----:B------:R-:W0:Y:S01]  /*0010*/  S2UR UR6, SR_CTAID.Y ;  /* 0x00000000000679c3 */ /* 0x000e220000002600 */
[----:B------:R-:W-:Y:S01]  /*0020*/  ULDC UR4, c[0x0][0x2a0] ;  /* 0x0000a80000047ab9 */ /* 0x000fe20000000800 */
[----:B------:R-:W-:Y:S01]  /*0030*/  ULDC UR5, c[0x0][0x270] ;  /* 0x00009c0000057ab9 */ /* 0x000fe20000000800 */
[----:B------:R-:W1:Y:S01]  /*0040*/  S2R R61, SR_TID.X ;  /* 0x00000000003d7919 */ /* 0x000e620000002100 */
[----:B------:R-:W-:Y:S01]  /*0050*/  UIMAD UR4, UR4, UR5, URZ ;  /* 0x00000005040472a4 */ /* 0x000fe2000f8e023f */
[----:B------:R-:W-:-:S03]  /*0060*/  ULDC.64 UR12, c[0x0][0x208] ;  /* 0x00008200000c7ab9 */ /* 0x000fc60000000a00 */
[----:B------:R-:W2:Y:S01]  /*0070*/  S2UR UR14, SR_CTAID.X ;  /* 0x00000000000e79c3 */ /* 0x000ea20000002500 */
[----:B0-----:R-:W-:-:S04]  /*0080*/  MOV R6, UR6 ;  /* 0x0000000600067c02 */ /* 0x001fc80008000f00 */
[----:B------:R-:W-:-:S13]  /*0090*/  ISETP.GE.AND P0, PT, R6, UR4, PT ;  /* 0x0000000406007c0c */ /* 0x000fda000bf06270 */
[----:B-12---:R-:W-:Y:S05]  /*00a0*/  @P0 BRA `(.L_x_77) ;  /* 0x0000006400580947 */ /* 0x006fea0003800000 */
[----:B------:R-:W0:Y:S01]  /*00b0*/  LDC R5, c[0x0][0x2ac] ;  /* 0x0000ab00ff057b82 */ /* 0x000e220000000800 */
[C---:B------:R-:W-:Y:S01]  /*00c0*/  IMAD.WIDE.U32 R2, R61.reuse, 0x4ec4ec4f, RZ ;  /* 0x4ec4ec4f3d027825 */ /* 0x040fe200078e00ff */
[----:B------:R-:W-:Y:S01]  /*00d0*/  ULDC.64 UR16, c[0x0][0x290] ;  /* 0x0000a40000107ab9 */ /* 0x000fe20000000a00 */
[----:B------:R-:W-:Y:S01]  /*00e0*/  ISETP.GE.U32.AND P0, PT, R61, 0x1a0, PT ;  /* 0x000001a03d00780c */ /* 0x000fe20003f06070 */
[----:B------:R-:W-:Y:S01]  /*00f0*/  ULDC.64 UR10, c[0x0][0x288] ;  /* 0x0000a200000a7ab9 */ /* 0x000fe20000000a00 */
[----:B------:R-:W-:Y:S01]  /*0100*/  R2UR UR15, R6 ;  /* 0x00000000060f72ca */ /* 0x000fe200000e0000 */
[----:B------:R-:W-:Y:S01]  /*0110*/  ULEA.HI UR7, UP0, UR11, UR10, URZ, 0x1 ;  /* 0x0000000a0b077291 */ /* 0x000fe2000f81083f */
[----:B------:R-:W-:Y:S01]  /*0120*/  SHF.R.U32.HI R2, RZ, 0x2, R3 ;  /* 0x00000002ff027819 */ /* 0x000fe20000011603 */
[----:B------:R-:W1:Y:S01]  /*0130*/  S2UR UR9, SR_CgaCtaId ;  /* 0x00000000000979c3 */ /* 0x000e620000008800 */
[----:B------:R-:W-:Y:S01]  /*0140*/  UIMAD.WIDE.U32 UR4, UR10, 0x3, URZ ;  /* 0x000000030a0478a5 */ /* 0x000fe2000f8e003f */
[----:B------:R-:W-:Y:S01]  /*0150*/  LOP3.LUT R62, R62, 0xfffffffd, RZ, 0xc0, !PT ;  /* 0xfffffffd3e3e7812 */ /* 0x000fe200078ec0ff */
[----:B------:R-:W-:-:S02]  /*0160*/  UIMAD UR8, UR11, 0x3, URZ ;  /* 0x000000030b0878a4 */ /* 0x000fc4000f8e023f */
[----:B------:R-:W-:Y:S02]  /*0170*/  UIADD3.X UR10, URZ, UR11, URZ, UP0, !UPT ;  /* 0x0000000b3f0a7290 */ /* 0x000fe400087fe43f */
[----:B------:R-:W-:Y:S02]  /*0180*/  UIADD3 UR8, UR5, UR8, URZ ;  /* 0x0000000805087290 */ /* 0x000fe4000fffe03f */
[----:B------:R-:W-:Y:S02]  /*0190*/  USHF.R.S64 UR5, UR7, 0x1, UR10 ;  /* 0x0000000107057899 */ /* 0x000fe4000800100a */
[----:B------:R-:W-:Y:S01]  /*01a0*/  ULEA.HI UR7, UP0, UR8, UR4, URZ, 0x1 ;  /* 0x0000000408077291 */ /* 0x000fe2000f81083f */
[----:B------:R-:W-:Y:S02]  /*01b0*/  UMOV UR6, 0x400 ;  /* 0x0000040000067882 */ /* 0x000fe40000000000 */
[----:B------:R-:W-:Y:S01]  /*01c0*/  UMOV UR4, URZ ;  /* 0x0000003f00047c82 */ /* 0x000fe20008000000 */
[----:B------:R-:W-:Y:S01]  /*01d0*/  UIADD3.X UR8, URZ, UR8, URZ, UP0, !UPT ;  /* 0x000000083f087290 */ /* 0x000fe200087fe43f */
[----:B0-----:R-:W-:-:S03]  /*01e0*/  IMAD R60, R5, UR14, R2 ;  /* 0x0000000e053c7c24 */ /* 0x001fc6000f8e0202 */
[----:B------:R-:W-:Y:S02]  /*01f0*/  USHF.R.S64 UR7, UR7, 0x1, UR8 ;  /* 0x0000000107077899 */ /* 0x000fe40008001008 */
[C---:B------:R-:W-:Y:S01]  /*0200*/  IADD3 R0, R60.reuse, 0x60, RZ ;  /* 0x000000603c007810 */ /* 0x040fe20007ffe0ff */
[----:B------:R-:W-:Y:S01]  /*0210*/  USHF.R.S32.HI UR8, URZ, 0x1, UR8 ;  /* 0x000000013f087899 */ /* 0x000fe20008011408 */
[----:B------:R-:W-:Y:S01]  /*0220*/  IADD3 R2, R60, 0x80, RZ ;  /* 0x000000803c027810 */ /* 0x000fe20007ffe0ff */
[----:B-1----:R-:W-:Y:S01]  /*0230*/  ULEA UR9, UR9, UR6, 0x18 ;  /* 0x0000000609097291 */ /* 0x002fe2000f8ec03f */
[----:B------:R-:W-:Y:S01]  /*0240*/  ISETP.LT.U32.AND P5, PT, R0, UR16, PT ;  /* 0x0000001000007c0c */ /* 0x000fe2000bfa1070 */
[----:B------:R-:W-:Y:S01]  /*0250*/  USHF.R.S32.HI UR6, URZ, 0x1, UR10 ;  /* 0x000000013f067899 */ /* 0x000fe2000801140a */
[----:B------:R-:W-:Y:S01]  /*0260*/  SHF.R.S32.HI R0, RZ, 0x1f, R0 ;  /* 0x0000001fff007819 */ /* 0x000fe20000011400 */
[----:B------:R-:W-:Y:S01]  /*0270*/  USHF.L.U64.HI UR8, UR7, 0x2, UR8 ;  /* 0x0000000207087899 */ /* 0x000fe20008010208 */
[----:B------:R-:W-:Y:S01]  /*0280*/  ISETP.LT.U32.AND P4, PT, R2, UR16, PT ;  /* 0x0000001002007c0c */ /* 0x000fe2000bf81070 */
[----:B------:R-:W-:Y:S01]  /*0290*/  USHF.L.U64.HI UR6, UR5, 0x2, UR6 ;  /* 0x0000000205067899 */ /* 0x000fe20008010206 */
[----:B------:R-:W-:-:S02]  /*02a0*/  SHF.R.S32.HI R2, RZ, 0x1f, R2 ;  /* 0x0000001fff027819 */ /* 0x000fc40000011402 */
[----:B------:R-:W-:Y:S02]  /*02b0*/  ISETP.LT.AND.EX P5, PT, R0, UR17, !P0, P5 ;  /* 0x0000001100007c0c */ /* 0x000fe4000c7a1350 */
[----:B------:R-:W-:Y:S01]  /*02c0*/  ISETP.LT.AND.EX P4, PT, R2, UR17, !P0, P4 ;  /* 0x0000001102007c0c */ /* 0x000fe2000c781340 */
[----:B------:R-:W0:Y:S01]  /*02d0*/  S2R R0, SR_LANEID ;  /* 0x0000000000007919 */ /* 0x000e220000000000 */
[----:B------:R-:W-:Y:S02]  /*02e0*/  SHF.R.S32.HI R2, RZ, 0x1f, R61 ;  /* 0x0000001fff027819 */ /* 0x000fe4000001143d */
[----:B------:R-:W-:Y:S02]  /*02f0*/  ISETP.LT.U32.AND P6, PT, R60, UR16, PT ;  /* 0x000000103c007c0c */ /* 0x000fe4000bfc1070 */
[----:B------:R-:W-:Y:S02]  /*0300*/  SHF.R.S32.HI R3, RZ, 0x1f, R60 ;  /* 0x0000001fff037819 */ /* 0x000fe4000001143c */
[----:B------:R-:W-:-:S02]  /*0310*/  LEA.HI R4, R2, R61, RZ, 0x5 ;  /* 0x0000003d02047211 */ /* 0x000fc400078f28ff */
[----:B------:R-:W-:Y:S02]  /*0320*/  IADD3 R2, R60, 0xa0, RZ ;  /* 0x000000a03c027810 */ /* 0x000fe40007ffe0ff */
[----:B------:R-:W-:Y:S02]  /*0330*/  ISETP.LT.AND.EX P6, PT, R3, UR17, !P0, P6 ;  /* 0x0000001103007c0c */ /* 0x000fe4000c7c1360 */
[----:B------:R-:W-:Y:S02]  /*0340*/  ISETP.LT.U32.AND P1, PT, R2, UR16, PT ;  /* 0x0000001002007c0c */ /* 0x000fe4000bf21070 */
[----:B------:R-:W-:Y:S02]  /*0350*/  SHF.R.S32.HI R2, RZ, 0x1f, R2 ;  /* 0x0000001fff027819 */ /* 0x000fe40000011402 */
[C---:B------:R-:W-:Y:S02]  /*0360*/  IADD3 R59, R60.reuse, 0x20, RZ ;  /* 0x000000203c3b7810 */ /* 0x040fe40007ffe0ff */
[----:B------:R-:W-:-:S02]  /*0370*/  IADD3 R58, R60, 0x40, RZ ;  /* 0x000000403c3a7810 */ /* 0x000fc40007ffe0ff */
[----:B------:R-:W-:Y:S02]  /*0380*/  ISETP.LT.AND.EX P1, PT, R2, UR17, !P0, P1 ;  /* 0x0000001102007c0c */ /* 0x000fe4000c721310 */
[----:B------:R-:W-:Y:S02]  /*0390*/  ISETP.LT.U32.AND P3, PT, R59, UR16, PT ;  /* 0x000000103b007c0c */ /* 0x000fe4000bf61070 */
[----:B------:R-:W-:Y:S01]  /*03a0*/  ISETP.LT.U32.AND P2, PT, R58, UR16, PT ;  /* 0x000000103a007c0c */ /* 0x000fe2000bf41070 */
[----:B------:R-:W-:Y:S01]  /*03b0*/  ULDC UR16, c[0x0][0x10] ;  /* 0x0000040000107ab9 */ /* 0x000fe20000000800 */
[----:B------:R-:W-:Y:S02]  /*03c0*/  SHF.R.S32.HI R5, RZ, 0x1f, R59 ;  /* 0x0000001fff057819 */ /* 0x000fe4000001143b */
[----:B------:R-:W-:Y:S02]  /*03d0*/  SHF.R.S32.HI R7, RZ, 0x1f, R58 ;  /* 0x0000001fff077819 */ /* 0x000fe4000001143a */
[----:B------:R-:W-:-:S02]  /*03e0*/  SHF.R.S32.HI R2, RZ, 0x5, R4 ;  /* 0x00000005ff027819 */ /* 0x000fc40000011404 */
[----:B------:R-:W-:Y:S02]  /*03f0*/  ISETP.LT.AND.EX P3, PT, R5, UR17, !P0, P3 ;  /* 0x0000001105007c0c */ /* 0x000fe4000c761330 */
[----:B------:R-:W-:Y:S02]  /*0400*/  @P6 LOP3.LUT R62, R62, 0x2, RZ, 0xfc, !PT ;  /* 0x000000023e3e6812 */ /* 0x000fe400078efcff */
[----:B------:R-:W-:Y:S02]  /*0410*/  ISETP.LT.AND.EX P2, PT, R7, UR17, !P0, P2 ;  /* 0x0000001107007c0c */ /* 0x000fe4000c741320 */
[----:B0-----:R-:W-:-:S11]  /*0420*/  LEA R2, R2, UR9, 0x3 ;  /* 0x0000000902027c11 */ /* 0x001fd6000f8e18ff */
.L_x_128:
[----:B0-----:R-:W0:Y:S01]  /*0430*/  LDC R14, c[0x0][0x2a0] ;  /* 0x0000a800ff0e7b82 */ /* 0x001e220000000800 */
[----:B------:R-:W-:Y:S01]  /*0440*/  IABS R12, UR15 ;  /* 0x0000000f000c7c13 */ /* 0x000fe20008000000 */
[----:B------:R-:W-:Y:S01]  /*0450*/  ULDC.64 UR10, c[0x0][0x298] ;  /* 0x0000a600000a7ab9 */ /* 0x000fe20000000a00 */
[----:B------:R-:W-:Y:S02]  /*0460*/  LOP3.LUT P6, RZ, R62, 0x2, RZ, 0xc0, !PT ;  /* 0x000000023eff7812 */ /* 0x000fe400078cc0ff */
[C---:B------:R-:W-:Y:S02]  /*0470*/  IADD3 R21, R60.reuse, 0x60, RZ ;  /* 0x000000603c157810 */ /* 0x040fe40007ffe0ff */
[C---:B------:R-:W-:Y:S01]  /*0480*/  IADD3 R43, R60.reuse, 0x80, RZ ;  /* 0x000000803c2b7810 */ /* 0x040fe20007ffe0ff */
[----:B------:R-:W1:Y:S01]  /*0490*/  @P3 LDC.64 R34, c[0x0][0x230] ;  /* 0x00008c00ff223b82 */ /* 0x000e620000000a00 */
[C---:B------:R-:W-:Y:S02]  /*04a0*/  IADD3 R45, R60.reuse, 0xa0, RZ ;  /* 0x000000a03c2d7810 */ /* 0x040fe40007ffe0ff */
[----:B------:R-:W-:-:S05]  /*04b0*/  IADD3 R47, R60, 0xe0, RZ ;  /* 0x000000e03c2f7810 */ /* 0x000fca0007ffe0ff */
[----:B------:R-:W2:Y:S01]  /*04c0*/  @P6 LDC.64 R38, c[0x0][0x230] ;  /* 0x00008c00ff266b82 */ /* 0x000ea20000000a00 */
[----:B0-----:R-:W-:-:S07]  /*04d0*/  IABS R13, R14 ;  /* 0x0000000e000d7213 */ /* 0x001fce0000000000 */
[----:B------:R-:W0:Y:S01]  /*04e0*/  @P6 LDC.64 R36, c[0x0][0x228] ;  /* 0x00008a00ff246b82 */ /* 0x000e220000000a00 */
[----:B------:R-:W3:Y:S07]  /*04f0*/  I2F.RP R4, R13 ;  /* 0x0000000d00047306 */ /* 0x000eee0000209400 */
[----:B------:R-:W4:Y:S08]  /*0500*/  @P3 LDC.64 R32, c[0x0][0x228] ;  /* 0x00008a00ff203b82 */ /* 0x000f300000000a00 */
[----:B------:R-:W4:Y:S01]  /*0510*/  @P2 LDC.64 R30, c[0x0][0x230] ;  /* 0x00008c00ff1e2b82 */ /* 0x000f220000000a00 */
[----:B---3--:R-:W3:Y:S07]  /*0520*/  MUFU.RCP R4, R4 ;  /* 0x0000000400047308 */ /* 0x008eee0000001000 */
[----:B------:R-:W4:Y:S08]  /*0530*/  @P2 LDC.64 R28, c[0x0][0x228] ;  /* 0x00008a00ff1c2b82 */ /* 0x000f300000000a00 */
[----:B------:R-:W4:Y:S01]  /*0540*/  @P5 LDC.64 R26, c[0x0][0x230] ;  /* 0x00008c00ff1a5b82 */ /* 0x000f220000000a00 */
[----:B---3--:R-:W-:-:S04]  /*0550*/  IADD3 R8, R4, 0xffffffe, RZ ;  /* 0x0ffffffe04087810 */ /* 0x008fc80007ffe0ff */
[----:B------:R3:W1:Y:S03]  /*0560*/  F2I.FTZ.U32.TRUNC.NTZ R9, R8 ;  /* 0x0000000800097305 */ /* 0x000666000021f000 */
[----:B------:R-:W4:Y:S01]  /*0570*/  @P5 LDC.64 R24, c[0x0][0x228] ;  /* 0x00008a00ff185b82 */ /* 0x000f220000000a00 */
[----:B---3--:R-:W-:-:S07]  /*0580*/  HFMA2.MMA R8, -RZ, RZ, 0, 0 ;  /* 0x00000000ff087435 */ /* 0x008fce00000001ff */
[----:B------:R-:W3:Y:S01]  /*0590*/  @P4 LDC.64 R22, c[0x0][0x230] ;  /* 0x00008c00ff164b82 */ /* 0x000ee20000000a00 */
[----:B-1----:R-:W-:-:S05]  /*05a0*/  IADD3 R10, RZ, -R9, RZ ;  /* 0x80000009ff0a7210 */ /* 0x002fca0007ffe0ff */
[----:B------:R-:W-:-:S04]  /*05b0*/  IMAD R11, R10, R13, RZ ;  /* 0x0000000d0a0b7224 */ /* 0x000fc800078e02ff */
[----:B------:R-:W-:Y:S01]  /*05c0*/  IMAD.HI.U32 R9, R9, R11, R8 ;  /* 0x0000000b09097227 */ /* 0x000fe200078e0008 */
[----:B------:R-:W-:-:S05]  /*05d0*/  LOP3.LUT R8, R14, UR15, RZ, 0x3c, !PT ;  /* 0x0000000f0e087c12 */ /* 0x000fca000f8e3cff */
[----:B------:R-:W-:-:S05]  /*05e0*/  IMAD.HI.U32 R10, R9, R12, RZ ;  /* 0x0000000c090a7227 */ /* 0x000fca00078e00ff */
[----:B------:R-:W-:-:S05]  /*05f0*/  IADD3 R4, -R10, RZ, RZ ;  /* 0x000000ff0a047210 */ /* 0x000fca0007ffe1ff */
[----:B------:R-:W-:-:S05]  /*0600*/  IMAD R4, R13, R4, R12 ;  /* 0x000000040d047224 */ /* 0x000fca00078e020c */
[----:B------:R-:W-:-:S13]  /*0610*/  ISETP.GT.U32.AND P0, PT, R13, R4, PT ;  /* 0x000000040d00720c */ /* 0x000fda0003f04070 */
[-C--:B------:R-:W-:Y:S02]  /*0620*/  @!P0 IADD3 R4, R4, -R13.reuse, RZ ;  /* 0x8000000d04048210 */ /* 0x080fe40007ffe0ff */
[----:B------:R-:W-:Y:S02]  /*0630*/  @!P0 IADD3 R10, R10, 0x1, RZ ;  /* 0x000000010a0a8810 */ /* 0x000fe40007ffe0ff */
[----:B------:R-:W-:Y:S02]  /*0640*/  ISETP.GT.U32.AND P0, PT, R13, R4, PT ;  /* 0x000000040d00720c */ /* 0x000fe40003f04070 */
[----:B------:R-:W-:-:S04]  /*0650*/  IADD3 R9, R4, -R13, RZ ;  /* 0x8000000d04097210 */ /* 0x000fc80007ffe0ff */
[----:B------:R-:W-:Y:S02]  /*0660*/  SEL R11, R9, R4, !P0 ;  /* 0x00000004090b7207 */ /* 0x000fe40004000000 */
[----:B------:R-:W-:Y:S02]  /*0670*/  ISETP.GE.U32.AND P0, PT, R4, R13, PT ;  /* 0x0000000d0400720c */ /* 0x000fe40003f06070 */
[----:B------:R-:W1:Y:S11]  /*0680*/  S2R R4, SR_TID.X ;  /* 0x0000000000047919 */ /* 0x000e760000002100 */
[----:B------:R-:W-:-:S02]  /*0690*/  @P0 IADD3 R10, R10, 0x1, RZ ;  /* 0x000000010a0a0810 */ /* 0x000fc40007ffe0ff */
[----:B------:R-:W-:-:S13]  /*06a0*/  ISETP.LE.AND P0, PT, RZ, UR15, PT ;  /* 0x0000000fff007c0c */ /* 0x000fda000bf03270 */
[----:B------:R-:W-:Y:S02]  /*06b0*/  @!P0 IADD3 R11, -R11, RZ, RZ ;  /* 0x000000ff0b0b8210 */ /* 0x000fe40007ffe1ff */
[----:B------:R-:W-:Y:S01]  /*06c0*/  ISETP.GE.AND P0, PT, R8, RZ, PT ;  /* 0x000000ff0800720c */ /* 0x000fe20003f06270 */
[----:B-1----:R-:W-:Y:S01]  /*06d0*/  IMAD.WIDE.U32 R8, R4, 0x4ec4ec4f, RZ ;  /* 0x4ec4ec4f04087825 */ /* 0x002fe200078e00ff */
[----:B------:R-:W-:-:S04]  /*06e0*/  LOP3.LUT R8, RZ, R14, RZ, 0x33, !PT ;  /* 0x0000000eff087212 */ /* 0x000fc800078e33ff */
[----:B------:R-:W-:-:S07]  /*06f0*/  SHF.R.U32.HI R9, RZ, 0x2, R9 ;  /* 0x00000002ff097819 */ /* 0x000fce0000011609 */
[----:B------:R-:W-:Y:S01]  /*0700*/  @!P0 IADD3 R10, -R10, RZ, RZ ;  /* 0x000000ff0a0a8210 */ /* 0x000fe20007ffe1ff */
[----:B------:R-:W-:Y:S01]  /*0710*/  IMAD R9, R9, -0xd, R4 ;  /* 0xfffffff309097824 */ /* 0x000fe200078e0204 */
[----:B------:R-:W-:Y:S02]  /*0720*/  ISETP.NE.AND P0, PT, R14, RZ, PT ;  /* 0x000000ff0e00720c */ /* 0x000fe40003f05270 */
[----:B------:R-:W1:Y:S02]  /*0730*/  @P6 LDC.64 R14, c[0x0][0x288] ;  /* 0x0000a200ff0e6b82 */ /* 0x000e640000000a00 */
[C---:B------:R-:W-:Y:S02]  /*0740*/  SEL R4, R8.reuse, R11, !P0 ;  /* 0x0000000b08047207 */ /* 0x040fe40004000000 */
[----:B------:R-:W-:Y:S02]  /*0750*/  SHF.L.U32 R40, R9, 0x1, RZ ;  /* 0x0000000109287819 */ /* 0x000fe400000006ff */
[----:B------:R-:W-:Y:S01]  /*0760*/  SEL R9, R8, R10, !P0 ;  /* 0x0000000a08097207 */ /* 0x000fe20004000000 */
[----:B------:R-:W-:Y:S01]  /*0770*/  IMAD R41, R4, 0x1a, RZ ;  /* 0x0000001a04297824 */ /* 0x000fe200078e02ff */
[----:B------:R-:W-:Y:S01]  /*0780*/  SHF.R.S32.HI R12, RZ, 0x1f, R40 ;  /* 0x0000001fff0c7819 */ /* 0x000fe20000011428 */
[----:B------:R-:W2:Y:S01]  /*0790*/  @P3 LDC.64 R10, c[0x0][0x288] ;  /* 0x0000a200ff0a3b82 */ /* 0x000ea20000000a00 */
[----:B------:R-:W-:-:S02]  /*07a0*/  SHF.R.S32.HI R8, RZ, 0x1f, R9 ;  /* 0x0000001fff087819 */ /* 0x000fc40000011409 */
[----:B------:R-:W-:-:S03]  /*07b0*/  IADD3 R64, P0, R40, R41, RZ ;  /* 0x0000002928407210 */ /* 0x000fc60007f1e0ff */
[----:B------:R-:W-:Y:S01]  /*07c0*/  IMAD R8, R8, UR10, RZ ;  /* 0x0000000a08087c24 */ /* 0x000fe2000f8e02ff */
[----:B------:R-:W-:-:S03]  /*07d0*/  LEA.HI.X.SX32 R65, R41, R12, 0x1, P0 ;  /* 0x0000000c29417211 */ /* 0x000fc600000f0eff */
[C---:B------:R-:W-:Y:S02]  /*07e0*/  IMAD R67, R9.reuse, UR11, R8 ;  /* 0x0000000b09437c24 */ /* 0x040fe4000f8e0208 */
[----:B------:R-:W-:Y:S01]  /*07f0*/  IMAD.WIDE.U32 R64, R9, UR10, R64 ;  /* 0x0000000a09407c25 */ /* 0x000fe2000f8e0040 */
[----:B------:R-:W-:-:S03]  /*0800*/  ULDC.64 UR10, c[0x0][0x290] ;  /* 0x0000a400000a7ab9 */ /* 0x000fc60000000a00 */
[----:B-1----:R-:W-:Y:S01]  /*0810*/  @P6 IMAD R8, R3, R14, RZ ;  /* 0x0000000e03086224 */ /* 0x002fe200078e02ff */
[----:B------:R-:W-:Y:S02]  /*0820*/  IADD3 R67, R65, R67, RZ ;  /* 0x0000004341437210 */ /* 0x000fe40007ffe0ff */
[----:B------:R-:W-:Y:S01]  /*0830*/  @P6 MOV R66, R64 ;  /* 0x0000004000426202 */ /* 0x000fe20000000f00 */
[C---:B------:R-:W-:Y:S02]  /*0840*/  @P6 IMAD R15, R60.reuse, R15, R8 ;  /* 0x0000000f3c0f6224 */ /* 0x040fe400078e0208 */
[----:B------:R-:W1:Y:S02]  /*0850*/  @P2 LDC.64 R8, c[0x0][0x288] ;  /* 0x0000a200ff082b82 */ /* 0x000e640000000a00 */
[----:B------:R-:W-:-:S04]  /*0860*/  @P6 IMAD.WIDE.U32 R12, R60, R14, R66 ;  /* 0x0000000e3c0c6225 */ /* 0x000fc800078e0042 */
[----:B--2---:R-:W-:Y:S01]  /*0870*/  @P3 IMAD R16, R5, R10, RZ ;  /* 0x0000000a05103224 */ /* 0x004fe200078e02ff */
[----:B------:R-:W-:Y:S02]  /*0880*/  @P6 IADD3 R13, R13, R15, RZ ;  /* 0x0000000f0d0d6210 */ /* 0x000fe40007ffe0ff */
[C---:B------:R-:W-:Y:S01]  /*0890*/  @P6 SHF.L.U32 R15, R12.reuse, 0x1, RZ ;  /* 0x000000010c0f6819 */ /* 0x040fe200000006ff */
[----:B------:R-:W-:Y:S01]  /*08a0*/  @P3 IMAD R17, R59, R11, R16 ;  /* 0x0000000b3b113224 */ /* 0x000fe200078e0210 */
[----:B------:R-:W-:Y:S02]  /*08b0*/  @P6 SHF.L.U64.HI R14, R12, 0x1, R13 ;  /* 0x000000010c0e6819 */ /* 0x000fe4000001020d */
[----:B------:R-:W-:Y:S02]  /*08c0*/  @P3 MOV R12, R64 ;  /* 0x00000040000c3202 */ /* 0x000fe40000000f00 */
[----:B------:R-:W-:Y:S02]  /*08d0*/  @P3 MOV R13, R67 ;  /* 0x00000043000d3202 */ /* 0x000fe40000000f00 */
[----:B------:R-:W-:Y:S01]  /*08e0*/  @P6 IADD3 R38, P0, R15, R38, RZ ;  /* 0x000000260f266210 */ /* 0x000fe20007f1e0ff */
[----:B------:R-:W-:-:S03]  /*08f0*/  @P3 IMAD.WIDE.U32 R10, R59, R10, R12 ;  /* 0x0000000a3b0a3225 */ /* 0x000fc600078e000c */
[----:B------:R-:W-:Y:S01]  /*0900*/  @P6 IADD3.X R39, R14, R39, RZ, P0, !PT ;  /* 0x000000270e276210 */ /* 0x000fe200007fe4ff */
[----:B------:R-:W2:Y:S01]  /*0910*/  @P5 LDC.64 R12, c[0x0][0x288] ;  /* 0x0000a200ff0c5b82 */ /* 0x000ea20000000a00 */
[----:B0-----:R-:W-:Y:S02]  /*0920*/  @P6 IADD3 R36, P0, R15, R36, RZ ;  /* 0x000000240f246210 */ /* 0x001fe40007f1e0ff */
[----:B------:R-:W-:Y:S02]  /*0930*/  @P3 IADD3 R15, R11, R17, RZ ;  /* 0x000000110b0f3210 */ /* 0x000fe40007ffe0ff */
[----:B------:R-:W-:Y:S02]  /*0940*/  @P3 SHF.L.U32 R11, R10, 0x1, RZ ;  /* 0x000000010a0b3819 */ /* 0x000fe400000006ff */
[----:B------:R-:W-:Y:S02]  /*0950*/  @P6 IADD3.X R37, R14, R37, RZ, P0, !PT ;  /* 0x000000250e256210 */ /* 0x000fe400007fe4ff */
[----:B------:R-:W-:Y:S01]  /*0960*/  @P3 SHF.L.U64.HI R16, R10, 0x1, R15 ;  /* 0x000000010a103819 */ /* 0x000fe2000001020f */
[----:B-1----:R-:W-:Y:S01]  /*0970*/  @P2 IMAD R10, R7, R8, RZ ;  /* 0x00000008070a2224 */ /* 0x002fe200078e02ff */
[----:B------:R-:W-:-:S02]  /*0980*/  @P3 IADD3 R34, P0, R11, R34, RZ ;  /* 0x000000220b223210 */ /* 0x000fc40007f1e0ff */
[----:B------:R-:W-:Y:S01]  /*0990*/  @P2 MOV R14, R64 ;  /* 0x00000040000e2202 */ /* 0x000fe20000000f00 */
[----:B------:R-:W-:Y:S01]  /*09a0*/  @P2 IMAD R17, R58, R9, R10 ;  /* 0x000000093a112224 */ /* 0x000fe200078e020a */
[----:B------:R-:W-:Y:S02]  /*09b0*/  @P2 MOV R15, R67 ;  /* 0x00000043000f2202 */ /* 0x000fe40000000f00 */
[----:B------:R-:W-:Y:S02]  /*09c0*/  @P3 IADD3.X R35, R16, R35, RZ, P0, !PT ;  /* 0x0000002310233210 */ /* 0x000fe400007fe4ff */
[----:B----4-:R-:W-:Y:S01]  /*09d0*/  @P3 IADD3 R32, P0, R11, R32, RZ ;  /* 0x000000200b203210 */ /* 0x010fe20007f1e0ff */
[----:B------:R-:W-:Y:S01]  /*09e0*/  @P2 IMAD.WIDE.U32 R8, R58, R8, R14 ;  /* 0x000000083a082225 */ /* 0x000fe200078e000e */
[----:B------:R-:W0:Y:S01]  /*09f0*/  @P4 LDC.64 R10, c[0x0][0x288] ;  /* 0x0000a200ff0a4b82 */ /* 0x000e220000000a00 */
[----:B------:R-:W-:Y:S02]  /*0a00*/  SHF.R.S32.HI R15, RZ, 0x1f, R21 ;  /* 0x0000001fff0f7819 */ /* 0x000fe40000011415 */
[----:B------:R-:W-:-:S02]  /*0a10*/  @P3 IADD3.X R33, R16, R33, RZ, P0, !PT ;  /* 0x0000002110213210 */ /* 0x000fc400007fe4ff */
[----:B------:R-:W-:Y:S01]  /*0a20*/  @P2 IADD3 R9, R9, R17, RZ ;  /* 0x0000001109092210 */ /* 0x000fe20007ffe0ff */
[----:B--2---:R-:W-:Y:S01]  /*0a30*/  @P5 IMAD R14, R15, R12, RZ ;  /* 0x0000000c0f0e5224 */ /* 0x004fe200078e02ff */
[----:B------:R-:W-:Y:S02]  /*0a40*/  @P5 MOV R15, R67 ;  /* 0x00000043000f5202 */ /* 0x000fe40000000f00 */
[C---:B------:R-:W-:Y:S01]  /*0a50*/  @P2 SHF.L.U32 R17, R8.reuse, 0x1, RZ ;  /* 0x0000000108112819 */ /* 0x040fe200000006ff */
[C---:B------:R-:W-:Y:S01]  /*0a60*/  @P5 IMAD R19, R21.reuse, R13, R14 ;  /* 0x0000000d15135224 */ /* 0x040fe200078e020e */
[----:B------:R-:W-:Y:S02]  /*0a70*/  @P5 MOV R14, R64 ;  /* 0x00000040000e5202 */ /* 0x000fe40000000f00 */
[----:B------:R-:W-:Y:S02]  /*0a80*/  @P2 SHF.L.U64.HI R16, R8, 0x1, R9 ;  /* 0x0000000108102819 */ /* 0x000fe40000010209 */
[----:B------:R-:W1:Y:S01]  /*0a90*/  @P1 LDC.64 R8, c[0x0][0x288] ;  /* 0x0000a200ff081b82 */ /* 0x000e620000000a00 */
[----:B------:R-:W-:Y:S01]  /*0aa0*/  @P5 IMAD.WIDE.U32 R12, R21, R12, R14 ;  /* 0x0000000c150c5225 */ /* 0x000fe200078e000e */
[----:B------:R-:W-:-:S02]  /*0ab0*/  @P2 IADD3 R30, P0, R17, R30, RZ ;  /* 0x0000001e111e2210 */ /* 0x000fc40007f1e0ff */
[----:B------:R-:W-:Y:S02]  /*0ac0*/  SHF.R.S32.HI R15, RZ, 0x1f, R43 ;  /* 0x0000001fff0f7819 */ /* 0x000fe4000001142b */
[----:B------:R-:W-:Y:S02]  /*0ad0*/  @P2 IADD3.X R31, R16, R31, RZ, P0, !PT ;  /* 0x0000001f101f2210 */ /* 0x000fe400007fe4ff */
[----:B------:R-:W-:Y:S01]  /*0ae0*/  @P5 IADD3 R13, R13, R19, RZ ;  /* 0x000000130d0d5210 */ /* 0x000fe20007ffe0ff */
[----:B0-----:R-:W-:Y:S01]  /*0af0*/  @P4 IMAD R18, R15, R10, RZ ;  /* 0x0000000a0f124224 */ /* 0x001fe200078e02ff */
[----:B------:R-:W-:Y:S01]  /*0b00*/  @P2 IADD3 R28, P0, R17, R28, RZ ;  /* 0x0000001c111c2210 */ /* 0x000fe20007f1e0ff */
[----:B------:R-:W0:Y:S01]  /*0b10*/  @P4 LDC.64 R20, c[0x0][0x228] ;  /* 0x00008a00ff144b82 */ /* 0x000e220000000a00 */
[C---:B------:R-:W-:Y:S01]  /*0b20*/  @P5 SHF.L.U32 R15, R12.reuse, 0x1, RZ ;  /* 0x000000010c0f5819 */ /* 0x040fe200000006ff */
[----:B------:R-:W-:Y:S01]  /*0b30*/  @P4 IMAD R17, R43, R11, R18 ;  /* 0x0000000b2b114224 */ /* 0x000fe200078e0212 */
[----:B------:R-:W-:-:S02]  /*0b40*/  @P5 SHF.L.U64.HI R14, R12, 0x1, R13 ;  /* 0x000000010c0e5819 */ /* 0x000fc4000001020d */
[----:B------:R-:W-:Y:S02]  /*0b50*/  @P2 IADD3.X R29, R16, R29, RZ, P0, !PT ;  /* 0x0000001d101d2210 */ /* 0x000fe400007fe4ff */
[----:B------:R-:W-:Y:S01]  /*0b60*/  @P4 MOV R12, R64 ;  /* 0x00000040000c4202 */ /* 0x000fe20000000f00 */
[----:B------:R-:W2:Y:S01]  /*0b70*/  @P1 LDC.64 R18, c[0x0][0x230] ;  /* 0x00008c00ff121b82 */ /* 0x000ea20000000a00 */
[----:B------:R-:W-:Y:S02]  /*0b80*/  @P4 MOV R13, R67 ;  /* 0x00000043000d4202 */ /* 0x000fe40000000f00 */
[----:B------:R-:W-:Y:S01]  /*0b90*/  @P5 IADD3 R26, P0, R15, R26, RZ ;  /* 0x0000001a0f1a5210 */ /* 0x000fe20007f1e0ff */
[----:B------:R-:W-:-:S03]  /*0ba0*/  @P4 IMAD.WIDE.U32 R12, R43, R10, R12 ;  /* 0x0000000a2b0c4225 */ /* 0x000fc600078e000c */
[C---:B------:R-:W-:Y:S01]  /*0bb0*/  @P5 IADD3.X R27, R14.reuse, R27, RZ, P0, !PT ;  /* 0x0000001b0e1b5210 */ /* 0x040fe200007fe4ff */
[----:B------:R-:W4:Y:S01]  /*0bc0*/  LDC R16, c[0x0][0x2ac] ;  /* 0x0000ab00ff107b82 */ /* 0x000f220000000800 */
[----:B------:R-:W-:Y:S02]  /*0bd0*/  SHF.R.S32.HI R43, RZ, 0x1f, R45 ;  /* 0x0000001fff2b7819 */ /* 0x000fe4000001142d */
[----:B------:R-:W-:Y:S02]  /*0be0*/  @P5 IADD3 R24, P0, R15, R24, RZ ;  /* 0x000000180f185210 */ /* 0x000fe40007f1e0ff */
[----:B------:R-:W-:Y:S01]  /*0bf0*/  @P4 IADD3 R13, R13, R17, RZ ;  /* 0x000000110d0d4210 */ /* 0x000fe20007ffe0ff */
[----:B-1----:R-:W-:Y:S01]  /*0c00*/  @P1 IMAD R44, R43, R8, RZ ;  /* 0x000000082b2c1224 */ /* 0x002fe200078e02ff */
[----:B------:R-:W-:Y:S01]  /*0c10*/  @P5 IADD3.X R25, R14, R25, RZ, P0, !PT ;  /* 0x000000190e195210 */ /* 0x000fe200007fe4ff */
[----:B------:R-:W1:Y:S01]  /*0c20*/  @P1 LDC.64 R10, c[0x0][0x228] ;  /* 0x00008a00ff0a1b82 */ /* 0x000e620000000a00 */
[----:B------:R-:W-:Y:S01]  /*0c30*/  @P1 MOV R14, R64 ;  /* 0x00000040000e1202 */ /* 0x000fe20000000f00 */
[----:B------:R-:W-:Y:S01]  /*0c40*/  @P1 IMAD R43, R45, R9, R44 ;  /* 0x000000092d2b1224 */ /* 0x000fe200078e022c */
[----:B------:R-:W-:Y:S01]  /*0c50*/  @P1 MOV R15, R67 ;  /* 0x00000043000f1202 */ /* 0x000fe20000000f00 */
[----:B------:R-:W-:Y:S01]  /*0c60*/  HFMA2.MMA R44, -RZ, RZ, 0, 0 ;  /* 0x00000000ff2c7435 */ /* 0x000fe200000001ff */
[----:B------:R-:W-:-:S02]  /*0c70*/  @P4 SHF.L.U32 R17, R12, 0x1, RZ ;  /* 0x000000010c114819 */ /* 0x000fc400000006ff */
[----:B------:R-:W-:Y:S01]  /*0c80*/  @P4 SHF.L.U64.HI R42, R12, 0x1, R13 ;  /* 0x000000010c2a4819 */ /* 0x000fe2000001020d */
[----:B------:R-:W-:Y:S01]  /*0c90*/  @P1 IMAD.WIDE.U32 R8, R45, R8, R14 ;  /* 0x000000082d081225 */ /* 0x000fe200078e000e */
[----:B---3--:R-:W-:-:S03]  /*0ca0*/  @P4 IADD3 R22, P0, R17, R22, RZ ;  /* 0x0000001611164210 */ /* 0x008fc60007f1e0ff */
[----:B------:R-:W-:Y:S01]  /*0cb0*/  IMAD.WIDE.U32 R12, R61, 0x4ec4ec4f, RZ ;  /* 0x4ec4ec4f3d0c7825 */ /* 0x000fe200078e00ff */
[----:B------:R-:W-:Y:S02]  /*0cc0*/  @P4 IADD3.X R23, R42, R23, RZ, P0, !PT ;  /* 0x000000172a174210 */ /* 0x000fe400007fe4ff */
[----:B0-----:R-:W-:Y:S02]  /*0cd0*/  @P4 IADD3 R20, P0, R17, R20, RZ ;  /* 0x0000001411144210 */ /* 0x001fe40007f1e0ff */
[----:B------:R-:W-:Y:S02]  /*0ce0*/  @P1 IADD3 R15, R9, R43, RZ ;  /* 0x0000002b090f1210 */ /* 0x000fe40007ffe0ff */
[----:B------:R-:W-:Y:S02]  /*0cf0*/  SHF.R.U32.HI R13, RZ, 0x2, R13 ;  /* 0x00000002ff0d7819 */ /* 0x000fe4000001160d */
[----:B------:R-:W-:Y:S02]  /*0d00*/  @P1 SHF.L.U32 R9, R8, 0x1, RZ ;  /* 0x0000000108091819 */ /* 0x000fe400000006ff */
[----:B------:R-:W-:Y:S01]  /*0d10*/  @P4 IADD3.X R21, R42, R21, RZ, P0, !PT ;  /* 0x000000152a154210 */ /* 0x000fe200007fe4ff */
[----:B----4-:R-:W-:Y:S01]  /*0d20*/  IMAD R16, R16, UR14, R13 ;  /* 0x0000000e10107c24 */ /* 0x010fe2000f8e020d */
[----:B------:R-:W-:-:S02]  /*0d30*/  @P1 SHF.L.U64.HI R12, R8, 0x1, R15 ;  /* 0x00000001080c1819 */ /* 0x000fc4000001020f */
[C---:B--2---:R-:W-:Y:S02]  /*0d40*/  @P1 IADD3 R18, P0, R9.reuse, R18, RZ ;  /* 0x0000001209121210 */ /* 0x044fe40007f1e0ff */
[----:B------:R-:W-:Y:S02]  /*0d50*/  IADD3 R16, R16, 0xc0, RZ ;  /* 0x000000c010107810 */ /* 0x000fe40007ffe0ff */
[----:B------:R-:W-:Y:S02]  /*0d60*/  @P1 IADD3.X R19, R12, R19, RZ, P0, !PT ;  /* 0x000000130c131210 */ /* 0x000fe400007fe4ff */
[----:B-1----:R-:W-:Y:S02]  /*0d70*/  @P1 IADD3 R8, P0, R9, R10, RZ ;  /* 0x0000000a09081210 */ /* 0x002fe40007f1e0ff */
[----:B------:R-:W-:Y:S02]  /*0d80*/  IADD3 R43, R60, 0xc0, RZ ;  /* 0x000000c03c2b7810 */ /* 0x000fe40007ffe0ff */
[----:B------:R-:W-:-:S02]  /*0d90*/  @P1 IADD3.X R9, R12, R11, RZ, P0, !PT ;  /* 0x0000000b0c091210 */ /* 0x000fc400007fe4ff */
[----:B------:R-:W-:Y:S02]  /*0da0*/  ISETP.GE.U32.AND P0, PT, R16, UR10, PT ;  /* 0x0000000a10007c0c */ /* 0x000fe4000bf06070 */
[----:B------:R-:W-:Y:S02]  /*0db0*/  SHF.R.S32.HI R16, RZ, 0x1f, R16 ;  /* 0x0000001fff107819 */ /* 0x000fe40000011410 */
[----:B------:R-:W-:Y:S02]  /*0dc0*/  SHF.R.S32.HI R15, RZ, 0x1f, R43 ;  /* 0x0000001fff0f7819 */ /* 0x000fe4000001142b */
[----:B------:R-:W-:-:S04]  /*0dd0*/  ISETP.GE.AND.EX P0, PT, R16, UR11, PT, P0 ;  /* 0x0000000b10007c0c */ /* 0x000fc8000bf06300 */
[----:B------:R-:W-:-:S13]  /*0de0*/  ISETP.LT.U32.AND P0, PT, R61, 0x1a0, !P0 ;  /* 0x000001a03d00780c */ /* 0x000fda0004701070 */
[----:B------:R-:W0:Y:S08]  /*0df0*/  @P0 LDC.64 R12, c[0x0][0x288] ;  /* 0x0000a200ff0c0b82 */ /* 0x000e300000000a00 */
[----:B------:R-:W1:Y:S01]  /*0e00*/  @P0 LDC.64 R10, c[0x0][0x230] ;  /* 0x00008c00ff0a0b82 */ /* 0x000e620000000a00 */
[----:B0-----:R-:W-:Y:S01]  /*0e10*/  @P0 IMAD R14, R15, R12, RZ ;  /* 0x0000000c0f0e0224 */ /* 0x001fe200078e02ff */
[----:B------:R-:W-:-:S03]  /*0e20*/  @P0 MOV R15, R67 ;  /* 0x00000043000f0202 */ /* 0x000fc60000000f00 */
[----:B------:R-:W-:Y:S01]  /*0e30*/  @P0 IMAD R17, R43, R13, R14 ;  /* 0x0000000d2b110224 */ /* 0x000fe200078e020e */
[----:B------:R-:W-:-:S05]  /*0e40*/  @P0 MOV R14, R64 ;  /* 0x00000040000e0202 */ /* 0x000fca0000000f00 */
[----:B------:R-:W-:Y:S01]  /*0e50*/  @P0 IMAD.WIDE.U32 R12, R43, R12, R14 ;  /* 0x0000000c2b0c0225 */ /* 0x000fe200078e000e */
[----:B------:R-:W-:-:S04]  /*0e60*/  MOV R15, RZ ;  /* 0x000000ff000f7202 */ /* 0x000fc80000000f00 */
[----:B------:R-:W-:Y:S02]  /*0e70*/  @P0 IADD3 R13, R13, R17, RZ ;  /* 0x000000110d0d0210 */ /* 0x000fe40007ffe0ff */
[C---:B------:R-:W-:Y:S02]  /*0e80*/  @P0 SHF.L.U32 R43, R12.reuse, 0x1, RZ ;  /* 0x000000010c2b0819 */ /* 0x040fe400000006ff */
[----:B------:R-:W-:Y:S02]  /*0e90*/  @P0 SHF.L.U64.HI R14, R12, 0x1, R13 ;  /* 0x000000010c0e0819 */ /* 0x000fe4000001020d */
[----:B-1----:R-:W-:-:S04]  /*0ea0*/  @P0 IADD3 R12, P6, R43, R10, RZ ;  /* 0x0000000a2b0c0210 */ /* 0x002fc80007fde0ff */
[----:B------:R-:W-:Y:S02]  /*0eb0*/  @P0 IADD3.X R13, R14, R11, RZ, P6, !PT ;  /* 0x0000000b0e0d0210 */ /* 0x000fe400037fe4ff */
[----:B------:R-:W0:Y:S01]  /*0ec0*/  @P0 LDC.64 R10, c[0x0][0x228] ;  /* 0x00008a00ff0a0b82 */ /* 0x000e220000000a00 */
[----:B------:R-:W-:Y:S02]  /*0ed0*/  SHF.R.S32.HI R45, RZ, 0x1f, R47 ;  /* 0x0000001fff2d7819 */ /* 0x000fe4000001142f */
[----:B------:R1:W5:Y:S01]  /*0ee0*/  @P0 LDG.E R44, desc[UR12][R12.64] ;  /* 0x0000000c0c2c0981 */ /* 0x000362000c1e1900 */
[----:B0-----:R-:W-:-:S04]  /*0ef0*/  @P0 IADD3 R42, P6, R43, R10, RZ ;  /* 0x0000000a2b2a0210 */ /* 0x001fc80007fde0ff */
[----:B------:R-:W-:-:S05]  /*0f00*/  @P0 IADD3.X R43, R14, R11, RZ, P6, !PT ;  /* 0x0000000b0e2b0210 */ /* 0x000fca00037fe4ff */
[----:B------:R-:W5:Y:S01]  /*0f10*/  @P0 LDG.E R15, desc[UR12][R42.64] ;  /* 0x0000000c2a0f0981 */ /* 0x000f62000c1e1900 */
[----:B------:R-:W-:-:S04]  /*0f20*/  ISETP.GE.U32.AND P0, PT, R47, UR10, PT ;  /* 0x0000000a2f007c0c */ /* 0x000fc8000bf06070 */
[----:B------:R-:W-:Y:S01]  /*0f30*/  ISETP.GE.AND.EX P0, PT, R45, UR11, PT, P0 ;  /* 0x0000000b2d007c0c */ /* 0x000fe2000bf06300 */
[----:B------:R-:W-:-:S03]  /*0f40*/  ULDC.64 UR10, c[0x0][0x248] ;  /* 0x00009200000a7ab9 */ /* 0x000fc60000000a00 */
[----:B------:R-:W-:-:S13]  /*0f50*/  ISETP.LT.U32.AND P0, PT, R61, 0x1a0, !P0 ;  /* 0x000001a03d00780c */ /* 0x000fda0004701070 */
[----:B------:R-:W0:Y:S01]  /*0f60*/  @P0 LDC.64 R16, c[0x0][0x288] ;  /* 0x0000a200ff100b82 */ /* 0x000e220000000a00 */
[----:B-1----:R-:W-:Y:S02]  /*0f70*/  @P0 MOV R12, R64 ;  /* 0x00000040000c0202 */ /* 0x002fe40000000f00 */
[----:B------:R-:W-:-:S05]  /*0f80*/  @P0 MOV R13, R67 ;  /* 0x00000043000d0202 */ /* 0x000fca0000000f00 */
[----:B------:R-:W1:Y:S01]  /*0f90*/  @P0 LDC.64 R10, c[0x0][0x230] ;  /* 0x00008c00ff0a0b82 */ /* 0x000e620000000a00 */
[----:B0-----:R-:W-:-:S04]  /*0fa0*/  @P0 IMAD R14, R45, R16, RZ ;  /* 0x000000102d0e0224 */ /* 0x001fc800078e02ff */
[C---:B------:R-:W-:Y:S02]  /*0fb0*/  @P0 IMAD R45, R47.reuse, R17, R14 ;  /* 0x000000112f2d0224 */ /* 0x040fe400078e020e */
[----:B------:R-:W-:-:S05]  /*0fc0*/  @P0 IMAD.WIDE.U32 R16, R47, R16, R12 ;  /* 0x000000102f100225 */ /* 0x000fca00078e000c */
[----:B------:R-:W-:Y:S02]  /*0fd0*/  @P0 IADD3 R13, R17, R45, RZ ;  /* 0x0000002d110d0210 */ /* 0x000fe40007ffe0ff */
[C---:B------:R-:W-:Y:S02]  /*0fe0*/  @P0 SHF.L.U32 R17, R16.reuse, 0x1, RZ ;  /* 0x0000000110110819 */ /* 0x040fe400000006ff */
[----:B------:R-:W-:Y:S02]  /*0ff0*/  @P0 SHF.L.U64.HI R16, R16, 0x1, R13 ;  /* 0x0000000110100819 */ /* 0x000fe4000001020d */
[----:B------:R-:W0:Y:S01]  /*1000*/  @P0 LDC.64 R12, c[0x0][0x228] ;  /* 0x00008a00ff0c0b82 */ /* 0x000e220000000a00 */
[----:B-1----:R-:W-:Y:S01]  /*1010*/  @P0 IADD3 R10, P6, R17, R10, RZ ;  /* 0x0000000a110a0210 */ /* 0x002fe20007fde0ff */
[----:B------:R-:W-:-:S03]  /*1020*/  UIMAD.WIDE UR10, UR15, 0x8, UR10 ;  /* 0x000000080f0a78a5 */ /* 0x000fc6000f8e020a */
[C---:B------:R-:W-:Y:S02]  /*1030*/  @P0 IADD3.X R11, R16.reuse, R11, RZ, P6, !PT ;  /* 0x0000000b100b0210 */ /* 0x040fe400037fe4ff */
[----:B0-----:R-:W-:Y:S02]  /*1040*/  @P0 IADD3 R12, P6, R17, R12, RZ ;  /* 0x0000000c110c0210 */ /* 0x001fe40007fde0ff */
[----:B------:R-:W-:Y:S02]  /*1050*/  MOV R17, UR11 ;  /* 0x0000000b00117c02 */ /* 0x000fe40008000f00 */
[----:B------:R-:W-:Y:S02]  /*1060*/  @P0 IADD3.X R13, R16, R13, RZ, P6, !PT ;  /* 0x0000000d100d0210 */ /* 0x000fe400037fe4ff */
[----:B------:R-:W-:-:S06]  /*1070*/  MOV R16, UR10 ;  /* 0x0000000a00107c02 */ /* 0x000fcc0008000f00 */
[----:B------:R-:W2:Y:S01]  /*1080*/  LDG.E.64 R16, desc[UR12][R16.64] ;  /* 0x0000000c10107981 */ /* 0x000ea2000c1e1b00 */
[----:B------:R-:W-:Y:S02]  /*1090*/  LOP3.LUT P6, RZ, R62, 0x2, RZ, 0xc0, !PT ;  /* 0x000000023eff7812 */ /* 0x000fe400078cc0ff */
[----:B------:R-:W-:Y:S02]  /*10a0*/  CS2R R56, SRZ ;  /* 0x0000000000387805 */ /* 0x000fe4000001ff00 */
[----:B------:R-:W-:Y:S02]  /*10b0*/  CS2R R54, SRZ ;  /* 0x0000000000367805 */ /* 0x000fe4000001ff00 */
[----:B------:R-:W-:Y:S02]  /*10c0*/  CS2R R52, SRZ ;  /* 0x0000000000347805 */ /* 0x000fe4000001ff00 */
[----:B------:R-:W-:Y:S02]  /*10d0*/  CS2R R50, SRZ ;  /* 0x0000000000327805 */ /* 0x000fe4000001ff00 */
[----:B------:R-:W-:-:S02]  /*10e0*/  CS2R R48, SRZ ;  /* 0x0000000000307805 */ /* 0x000fc4000001ff00 */
[----:B------:R-:W-:Y:S01]  /*10f0*/  CS2R R46, SRZ ;  /* 0x00000000002e7805 */ /* 0x000fe2000001ff00 */
[----:B------:R-:W5:Y:S04]  /*1100*/  @P3 LDG.E R57, desc[UR12][R34.64] ;  /* 0x0000000c22393981 */ /* 0x000f68000c1e1900 */
        /* <DEDUP_REMOVED lines=9> */
[----:B------:R-:W5:Y:S01]  /*11a0*/  @P1 LDG.E R49, desc[UR12][R18.64] ;  /* 0x0000000c12311981 */ /* 0x000f62000c1e1900 */
[----:B------:R-:W-:Y:S01]  /*11b0*/  HFMA2.MMA R45, -RZ, RZ, 0, 0 ;  /* 0x00000000ff2d7435 */ /* 0x000fe200000001ff */
[----:B------:R-:W-:Y:S01]  /*11c0*/  MOV R14, RZ ;  /* 0x000000ff000e7202 */ /* 0x000fe20000000f00 */
[----:B------:R-:W-:Y:S01]  /*11d0*/  UMOV UR18, 0x3f800000 ;  /* 0x3f80000000127882 */ /* 0x000fe20000000000 */
[----:B------:R-:W-:Y:S01]  /*11e0*/  BSSY B0, `(.L_x_78) ;  /* 0x000001f000007945 */ /* 0x000fe20003800000 */
[----:B------:R0:W5:Y:S04]  /*11f0*/  @P1 LDG.E R46, desc[UR12][R8.64] ;  /* 0x0000000c082e1981 */ /* 0x000168000c1e1900 */
[----:B------:R-:W5:Y:S04]  /*1200*/  @P0 LDG.E R14, desc[UR12][R12.64] ;  /* 0x0000000c0c0e0981 */ /* 0x000f68000c1e1900 */
[----:B------:R1:W5:Y:S01]  /*1210*/  @P0 LDG.E R45, desc[UR12][R10.64] ;  /* 0x0000000c0a2d0981 */ /* 0x000362000c1e1900 */
[----:B0-----:R-:W-:-:S02]  /*1220*/  CS2R R8, SRZ ;  /* 0x0000000000087805 */ /* 0x001fc4000001ff00 */
[----:B-1----:R-:W-:Y:S02]  /*1230*/  CS2R R10, SRZ ;  /* 0x00000000000a7805 */ /* 0x002fe4000001ff00 */
[----:B--2---:R-:W-:-:S13]  /*1240*/  R2UR UR17, R16 ;  /* 0x00000000101172ca */ /* 0x004fda00000e0000 */
[----:B------:R-:W-:-:S05]  /*1250*/  MOV R16, UR17 ;  /* 0x0000001100107c02 */ /* 0x000fca0008000f00 */
[----:B------:R-:W-:-:S05]  /*1260*/  FFMA.FTZ R17, -R16, UR17, R17 ;  /* 0x0000001110117c23 */ /* 0x000fca0008010111 */
[----:B------:R-:W-:-:S13]  /*1270*/  FSETP.GTU.FTZ.AND P0, PT, R17, RZ, PT ;  /* 0x000000ff1100720b */ /* 0x000fda0003f1c000 */
[----:B------:R-:W-:Y:S01]  /*1280*/  VOTEU.ANY UP0, P0 ;  /* 0x00000000003f7886 */ /* 0x000fe20000000100 */
[----:B------:R-:W-:-:S04]  /*1290*/  PLOP3.LUT P0, PT, PT, PT, UP0, 0x80, 0x0 ;  /* 0x000000000000781c */ /* 0x000fc80003f0f008 */
[----:B------:R-:W-:-:S09]  /*12a0*/  @UP0 ULDC UR9, c[0x0][0x250] ;  /* 0x0000940000090ab9 */ /* 0x000fd20000000800 */
[----:B------:R-:W-:Y:S01]  /*12b0*/  @P0 FADD.FTZ R16, R17, UR9 ;  /* 0x0000000911100e21 */ /* 0x000fe20008010000 */
[----:B------:R-:W-:Y:S01]  /*12c0*/  PLOP3.LUT P0, PT, PT, PT, UP0, 0x80, 0x0 ;  /* 0x000000000000781c */ /* 0x000fe20003f0f008 */
[----:B------:R-:W-:-:S12]  /*12d0*/  ULDC.U8 UR9, c[0x0][0x2a4] ;  /* 0x0000a90000097ab9 */ /* 0x000fd80000000000 */
[----:B------:R-:W0:Y:S01]  /*12e0*/  @P0 MUFU.RSQ R16, R16 ;  /* 0x0000001000100308 */ /* 0x000e220000001400 */
[----:B------:R-:W-:-:S13]  /*12f0*/  PLOP3.LUT P0, PT, PT, PT, UP0, 0x80, 0x0 ;  /* 0x000000000000781c */ /* 0x000fda0003f0f008 */
[----:B0-----:R-:W-:Y:S02]  /*1300*/  @P0 R2UR UR18, R16 ;  /* 0x00000000101202ca */ /* 0x001fe400000e0000 */
[----:B------:R-:W-:-:S13]  /*1310*/  ISETP.GT.U32.AND P0, PT, R61, 0x19f, PT ;  /* 0x0000019f3d00780c */ /* 0x000fda0003f04070 */
[----:B------:R-:W-:Y:S05]  /*1320*/  @P0 BRA `(.L_x_79) ;  /* 0x0000000000280947 */ /* 0x000fea0003800000 */
[----:B------:R-:W-:Y:S02]  /*1330*/  ISETP.NE.AND P0, PT, RZ, UR9, PT ;  /* 0x00000009ff007c0c */ /* 0x000fe4000bf05270 */
[----:B------:R-:W-:-:S04]  /*1340*/  IADD3 R41, R40, R41, RZ ;  /* 0x0000002928297210 */ /* 0x000fc80007ffe0ff */
[----:B------:R-:W-:-:S07]  /*1350*/  SHF.R.S32.HI R16, RZ, 0x1f, R41 ;  /* 0x0000001fff107819 */ /* 0x000fce0000011429 */
[----:B------:R-:W0:Y:S02]  /*1360*/  @P0 LDC.64 R8, c[0x0][0x240] ;  /* 0x00009000ff080b82 */ /* 0x000e240000000a00 */
[----:B0-----:R-:W-:-:S04]  /*1370*/  @P0 LEA R12, P6, R41, R8, 0x2 ;  /* 0x00000008290c0211 */ /* 0x001fc800078c10ff */
[C---:B------:R-:W-:Y:S02]  /*1380*/  @P0 LEA.HI.X R13, R41.reuse, R9, R16, 0x2, P6 ;  /* 0x00000009290d0211 */ /* 0x040fe400030f1410 */
[----:B------:R-:W0:Y:S03]  /*1390*/  LDC.64 R8, c[0x0][0x238] ;  /* 0x00008e00ff087b82 */ /* 0x000e260000000a00 */
[----:B------:R1:W5:Y:S01]  /*13a0*/  @P0 LDG.E.64 R10, desc[UR12][R12.64] ;  /* 0x0000000c0c0a0981 */ /* 0x000362000c1e1b00 */
[----:B0-----:R-:W-:-:S06]  /*13b0*/  IMAD.WIDE R8, R41, 0x4, R8 ;  /* 0x0000000429087825 */ /* 0x001fcc00078e0208 */
[----:B-1----:R-:W5:Y:S02]  /*13c0*/  LDG.E.64 R8, desc[UR12][R8.64] ;  /* 0x0000000c08087981 */ /* 0x002f64000c1e1b00 */
.L_x_79:
[----:B------:R-:W-:Y:S05]  /*13d0*/  BSYNC B0 ;  /* 0x0000000000007941 */ /* 0x000fea0003800000 */
.L_x_78:
[----:B------:R-:W-:Y:S02]  /*13e0*/  ISETP.NE.AND P0, PT, RZ, UR9, PT ;  /* 0x00000009ff007c0c */ /* 0x000fe4000bf05270 */
[C---:B-----5:R-:W-:Y:S02]  /*13f0*/  PRMT R12, R56.reuse, 0x7632, R12 ;  /* 0x00007632380c7816 */ /* 0x060fe4000000000c */
        /* <DEDUP_REMOVED lines=8> */
[----:B------:R-:W-:-:S02]  /*1480*/  PRMT R20, R55, 0x7632, R20 ;  /* 0x0000763237147816 */ /* 0x000fc40000000014 */
[----:B------:R-:W-:Y:S01]  /*1490*/  LOP3.LUT R62, R62, 0xfffffffb, RZ, 0xc0, !PT ;  /* 0xfffffffb3e3e7812 */ /* 0x000fe200078ec0ff */
[----:B------:R-:W-:Y:S01]  /*14a0*/  FMUL.FTZ R12, R12, UR18 ;  /* 0x000000120c0c7c20 */ /* 0x000fe20008410000 */
[----:B------:R-:W-:Y:S01]  /*14b0*/  SHF.L.U32 R30, R17, 0x10, RZ ;  /* 0x00000010111e7819 */ /* 0x000fe200000006ff */
[----:B------:R-:W-:Y:S01]  /*14c0*/  FMUL.FTZ R17, R13, UR18 ;  /* 0x000000120d117c20 */ /* 0x000fe20008410000 */
[----:B------:R-:W-:Y:S01]  /*14d0*/  SHF.L.U32 R18, R21, 0x10, RZ ;  /* 0x0000001015127819 */ /* 0x000fe200000006ff */
[----:B------:R-:W-:Y:S01]  /*14e0*/  FMUL.FTZ R21, R22, UR18 ;  /* 0x0000001216157c20 */ /* 0x000fe20008410000 */
[----:B------:R-:W-:Y:S02]  /*14f0*/  @P0 LOP3.LUT R62, R62, 0x4, RZ, 0xfc, !PT ;  /* 0x000000043e3e0812 */ /* 0x000fe400078efcff */
[----:B------:R-:W-:Y:S02]  /*1500*/  SHF.L.U32 R16, R55, 0x10, RZ ;  /* 0x0000001037107819 */ /* 0x000fe400000006ff */
[----:B------:R-:W-:-:S02]  /*1510*/  SHF.L.U32 R19, R54, 0x10, RZ ;  /* 0x0000001036137819 */ /* 0x000fc400000006ff */
        /* <DEDUP_REMOVED lines=20> */
.L_x_80:
[----:B------:R-:W-:Y:S01]  /*1660*/  FMUL.FTZ R13, R16, R8 ;  /* 0x00000008100d7220 */ /* 0x000fe20000410000 */
[----:B------:R-:W-:Y:S01]  /*1670*/  FADD.FTZ R22, R30, -UR17 ;  /* 0x800000111e167e21 */ /* 0x000fe20008010000 */
[C---:B------:R-:W-:Y:S01]  /*1680*/  FFMA.FTZ R36, R17.reuse, R16, RZ ;  /* 0x0000001011247223 */ /* 0x040fe200000100ff */
        /* <DEDUP_REMOVED lines=23> */
.L_x_81:
[----:B------:R-:W-:Y:S01]  /*1800*/  FADD.FTZ R16, RZ, R16 ;  /* 0x00000010ff107221 */ /* 0x000fe20000010000 */
[----:B------:R-:W-:Y:S01]  /*1810*/  FFMA.FTZ R26, R12, R23, R17 ;  /* 0x000000170c1a7223 */ /* 0x000fe20000010011 */
[----:B------:R-:W-:Y:S01]  /*1820*/  FADD.FTZ R27, R23, R24 ;  /* 0x00000018171b7221 */ /* 0x000fe20000010000 */
[----:B------:R-:W-:Y:S01]  /*1830*/  FFMA.FTZ R17, R21, R19, R36 ;  /* 0x0000001315117223 */ /* 0x000fe20000010024 */
[----:B------:R-:W-:Y:S01]  /*1840*/  FMUL.FTZ R24, R19, R8 ;  /* 0x0000000813187220 */ /* 0x000fe20000410000 */
[----:B------:R-:W-:Y:S01]  /*1850*/  FADD.FTZ R13, R16, R19 ;  /* 0x00000013100d7221 */ /* 0x000fe20000010000 */
[----:B------:R-:W-:Y:S01]  /*1860*/  FFMA.FTZ R25, R12, R20, RZ ;  /* 0x000000140c197223 */ /* 0x000fe200000100ff */
[--C-:B------:R-:W-:Y:S01]  /*1870*/  FADD.FTZ R19, RZ, R20.reuse ;  /* 0x00000014ff137221 */ /* 0x100fe20000010000 */
[----:B------:R-:W-:Y:S01]  /*1880*/  PRMT R20, R52, 0x7632, R20 ;  /* 0x0000763234147816 */ /* 0x000fe20000000014 */
[----:B------:R-:W-:Y:S01]  /*1890*/  FFMA.FTZ R23, R21, R24, R26 ;  /* 0x0000001815177223 */ /* 0x000fe2000001001a */
[----:B------:R-:W-:Y:S01]  /*18a0*/  FFMA.FTZ R16, R22, R18, R25 ;  /* 0x0000001216107223 */ /* 0x000fe20000010019 */
[----:B------:R-:W-:Y:S01]  /*18b0*/  FADD.FTZ R12, R19, R18 ;  /* 0x00000012130c7221 */ /* 0x000fe20000010000 */
[----:B------:R-:W-:Y:S01]  /*18c0*/  FMUL.FTZ R21, R18, R9 ;  /* 0x0000000912157220 */ /* 0x000fe20000410000 */
[----:B------:R-:W-:Y:S01]  /*18d0*/  SHF.L.U32 R18, R52, 0x10, RZ ;  /* 0x0000001034127819 */ /* 0x000fe200000006ff */
[----:B------:R-:W-:Y:S01]  /*18e0*/  FADD.FTZ R24, R27, R24 ;  /* 0x000000181b187221 */ /* 0x000fe20000010000 */
[----:B------:R-:W-:Y:S01]  /*18f0*/  SHF.L.U32 R19, R20, 0x10, RZ ;  /* 0x0000001014137819 */ /* 0x000fe200000006ff */
[----:B------:R-:W-:Y:S01]  /*1900*/  FFMA.FTZ R22, R22, R21, R23 ;  /* 0x0000001516167223 */ /* 0x000fe20000010017 */
[C---:B------:R-:W-:Y:S01]  /*1910*/  PRMT R25, R51.reuse, 0x7632, R25 ;  /* 0x0000763233197816 */ /* 0x040fe20000000019 */
[----:B------:R-:W-:Y:S01]  /*1920*/  FADD.FTZ R18, R18, -UR17 ;  /* 0x8000001112127e21 */ /* 0x000fe20008010000 */
[----:B------:R-:W-:Y:S01]  /*1930*/  SHF.L.U32 R20, R51, 0x10, RZ ;  /* 0x0000001033147819 */ /* 0x000fe200000006ff */
[----:B------:R-:W-:Y:S01]  /*1940*/  FADD.FTZ R26, R19, -UR17 ;  /* 0x80000011131a7e21 */ /* 0x000fe20008010000 */
[----:B------:R-:W-:Y:S01]  /*1950*/  SHF.L.U32 R19, R25, 0x10, RZ ;  /* 0x0000001019137819 */ /* 0x000fe200000006ff */
[----:B------:R-:W-:Y:S01]  /*1960*/  FMUL.FTZ R25, R18, UR18 ;  /* 0x0000001212197c20 */ /* 0x000fe20008410000 */
[----:B------:R-:W-:Y:S01]  /*1970*/  PRMT R23, R53, 0x7632, R23 ;  /* 0x0000763235177816 */ /* 0x000fe20000000017 */
        /* <DEDUP_REMOVED lines=20> */
.L_x_82:
[----:B------:R-:W-:Y:S01]  /*1ac0*/  FADD.FTZ R29, R21, R24 ;  /* 0x00000018151d7221 */ /* 0x000fe20000010000 */
[----:B------:R-:W-:Y:S01]  /*1ad0*/  SHF.L.U32 R21, R53, 0x10, RZ ;  /* 0x0000001035157819 */ /* 0x000fe200000006ff */
[----:B------:R-:W-:Y:S01]  /*1ae0*/  FMUL.FTZ R26, R20, R8 ;  /* 0x00000008141a7220 */ /* 0x000fe20000410000 */
[----:B------:R-:W-:-:S03]  /*1af0*/  SHF.L.U32 R23, R23, 0x10, RZ ;  /* 0x0000001017177819 */ /* 0x000fc600000006ff */
[--C-:B------:R-:W-:Y:S01]  /*1b00*/  FFMA.FTZ R27, R25, R26, R22.reuse ;  /* 0x0000001a191b7223 */ /* 0x100fe20000010016 */
[----:B------:R-:W-:Y:S01]  /*1b10*/  FADD.FTZ R24, R21, -UR17 ;  /* 0x8000001115187e21 */ /* 0x000fe20008010000 */
[----:B------:R-:W-:Y:S01]  /*1b20*/  PRMT R22, R50, 0x7632, R22 ;  /* 0x0000763232167816 */ /* 0x000fe20000000016 */
[----:B------:R-:W-:Y:S01]  /*1b30*/  FADD.FTZ R28, R23, -UR17 ;  /* 0x80000011171c7e21 */ /* 0x000fe20008010000 */
[----:B------:R-:W-:Y:S01]  /*1b40*/  FADD.FTZ R26, R29, R26 ;  /* 0x0000001a1d1a7221 */ /* 0x000fe20000010000 */
[----:B------:R-:W-:Y:S01]  /*1b50*/  FMUL.FTZ R23, R24, UR18 ;  /* 0x0000001218177c20 */ /* 0x000fe20008410000 */
[----:B------:R-:W-:Y:S01]  /*1b60*/  SHF.L.U32 R21, R50, 0x10, RZ ;  /* 0x0000001032157819 */ /* 0x000fe200000006ff */
[----:B------:R-:W-:Y:S01]  /*1b70*/  FMUL.FTZ R29, R19, R9 ;  /* 0x00000009131d7220 */ /* 0x000fe20000410000 */
[----:B------:R-:W-:Y:S01]  /*1b80*/  SHF.L.U32 R22, R22, 0x10, RZ ;  /* 0x0000001016167819 */ /* 0x000fe200000006ff */
        /* <DEDUP_REMOVED lines=20> */
.L_x_83:
[----:B------:R-:W-:Y:S01]  /*1cd0*/  FFMA.FTZ R28, R18, R29, R27 ;  /* 0x0000001d121c7223 */ /* 0x000fe2000001001b */
[--C-:B------:R-:W-:Y:S01]  /*1ce0*/  FADD.FTZ R29, R29, R26.reuse ;  /* 0x0000001a1d1d7221 */ /* 0x100fe20000010000 */
[C---:B------:R-:W-:Y:S01]  /*1cf0*/  PRMT R26, R48.reuse, 0x7632, R26 ;  /* 0x00007632301a7816 */ /* 0x040fe2000000001a */
[----:B------:R-:W-:Y:S01]  /*1d00*/  FMUL.FTZ R30, R21, R8 ;  /* 0x00000008151e7220 */ /* 0x000fe20000410000 */
[----:B------:R-:W-:Y:S01]  /*1d10*/  SHF.L.U32 R27, R48, 0x10, RZ ;  /* 0x00000010301b7819 */ /* 0x000fe200000006ff */
[----:B------:R-:W-:Y:S01]  /*1d20*/  FMUL.FTZ R33, R22, R9 ;  /* 0x0000000916217220 */ /* 0x000fe20000410000 */
[----:B------:R-:W-:Y:S01]  /*1d30*/  SHF.L.U32 R26, R26, 0x10, RZ ;  /* 0x000000101a1a7819 */ /* 0x000fe200000006ff */
[----:B------:R-:W-:Y:S01]  /*1d40*/  FFMA.FTZ R31, R23, R30, R28 ;  /* 0x0000001e171f7223 */ /* 0x000fe2000001001c */
[----:B------:R-:W-:Y:S01]  /*1d50*/  FADD.FTZ R30, R29, R30 ;  /* 0x0000001e1d1e7221 */ /* 0x000fe20000010000 */
[----:B------:R-:W-:Y:S01]  /*1d60*/  PRMT R29, R47, 0x7632, R29 ;  /* 0x000076322f1d7816 */ /* 0x000fe2000000001d */
[----:B------:R-:W-:Y:S01]  /*1d70*/  FADD.FTZ R27, R27, -UR17 ;  /* 0x800000111b1b7e21 */ /* 0x000fe20008010000 */
[----:B------:R-:W-:Y:S01]  /*1d80*/  FADD.FTZ R26, R26, -UR17 ;  /* 0x800000111a1a7e21 */ /* 0x000fe20008010000 */
[----:B------:R-:W-:-:S02]  /*1d90*/  SHF.L.U32 R28, R47, 0x10, RZ ;  /* 0x000000102f1c7819 */ /* 0x000fc400000006ff */
[----:B------:R-:W-:Y:S01]  /*1da0*/  PRMT R32, R49, 0x7632, R32 ;  /* 0x0000763231207816 */ /* 0x000fe20000000020 */
[----:B------:R-:W-:Y:S01]  /*1db0*/  FMUL.FTZ R27, R27, UR18 ;  /* 0x000000121b1b7c20 */ /* 0x000fe20008410000 */
        /* <DEDUP_REMOVED lines=21> */
.L_x_84:
[--C-:B------:R-:W-:Y:S01]  /*1f10*/  FFMA.FTZ R36, R24, R33, R31.reuse ;  /* 0x0000002118247223 */ /* 0x100fe2000001001f */
[----:B------:R-:W-:Y:S01]  /*1f20*/  FADD.FTZ R33, R33, R30 ;  /* 0x0000001e21217221 */ /* 0x000fe20000010000 */
[----:B------:R-:W-:Y:S01]  /*1f30*/  FMUL.FTZ R34, R28, R8 ;  /* 0x000000081c227220 */ /* 0x000fe20000410000 */
[----:B------:R-:W-:Y:S01]  /*1f40*/  SHF.L.U32 R30, R49, 0x10, RZ ;  /* 0x00000010311e7819 */ /* 0x000fe200000006ff */
[----:B------:R-:W-:Y:S01]  /*1f50*/  FMUL.FTZ R37, R29, R9 ;  /* 0x000000091d257220 */ /* 0x000fe20000410000 */
[----:B------:R-:W-:Y:S01]  /*1f60*/  SHF.L.U32 R32, R32, 0x10, RZ ;  /* 0x0000001020207819 */ /* 0x000fe200000006ff */
[----:B------:R-:W-:Y:S01]  /*1f70*/  FFMA.FTZ R35, R27, R34, R36 ;  /* 0x000000221b237223 */ /* 0x000fe20000010024 */
[----:B------:R-:W-:Y:S01]  /*1f80*/  PRMT R31, R46, 0x7632, R31 ;  /* 0x000076322e1f7816 */ /* 0x000fe2000000001f */
[----:B------:R-:W-:Y:S01]  /*1f90*/  FADD.FTZ R36, R30, -UR17 ;  /* 0x800000111e247e21 */ /* 0x000fe20008010000 */
[----:B------:R-:W-:Y:S01]  /*1fa0*/  FADD.FTZ R34, R33, R34 ;  /* 0x0000002221227221 */ /* 0x000fe20000010000 */
[----:B------:R-:W-:Y:S01]  /*1fb0*/  FADD.FTZ R32, R32, -UR17 ;  /* 0x8000001120207e21 */ /* 0x000fe20008010000 */
[----:B------:R-:W-:Y:S01]  /*1fc0*/  SHF.L.U32 R30, R31, 0x10, RZ ;  /* 0x000000101f1e7819 */ /* 0x000fe200000006ff */
        /* <DEDUP_REMOVED lines=22> */
.L_x_85:
[----:B------:R-:W-:Y:S01]  /*2130*/  FFMA.FTZ R38, R26, R37, R35 ;  /* 0x000000251a267223 */ /* 0x000fe20000010023 */
[----:B------:R-:W-:Y:S01]  /*2140*/  FMUL.FTZ R36, R33, R8 ;  /* 0x0000000821247220 */ /* 0x000fe20000410000 */
[--C-:B------:R-:W-:Y:S01]  /*2150*/  FADD.FTZ R37, R37, R34.reuse ;  /* 0x0000002225257221 */ /* 0x100fe20000010000 */
[----:B------:R-:W-:Y:S01]  /*2160*/  PRMT R34, R44, 0x7632, R34 ;  /* 0x000076322c227816 */ /* 0x000fe20000000022 */
[----:B------:R-:W-:Y:S01]  /*2170*/  FMUL.FTZ R39, R30, R9 ;  /* 0x000000091e277220 */ /* 0x000fe20000410000 */
[----:B------:R-:W-:Y:S01]  /*2180*/  FFMA.FTZ R35, R31, R36, R38 ;  /* 0x000000241f237223 */ /* 0x000fe20000010026 */
[----:B------:R-:W-:Y:S01]  /*2190*/  FADD.FTZ R36, R37, R36 ;  /* 0x0000002425247221 */ /* 0x000fe20000010000 */
[----:B------:R-:W-:Y:S02]  /*21a0*/  SHF.L.U32 R37, R44, 0x10, RZ ;  /* 0x000000102c257819 */ /* 0x000fe400000006ff */
[----:B------:R-:W-:Y:S01]  /*21b0*/  SHF.L.U32 R34, R34, 0x10, RZ ;  /* 0x0000001022227819 */ /* 0x000fe200000006ff */
[--C-:B------:R-:W-:Y:S01]  /*21c0*/  FFMA.FTZ R38, R32, R39, R35.reuse ;  /* 0x0000002720267223 */ /* 0x100fe20000010023 */
[----:B------:R-:W-:Y:S01]  /*21d0*/  FADD.FTZ R39, R39, R36 ;  /* 0x0000002427277221 */ /* 0x000fe20000010000 */
        /* <DEDUP_REMOVED lines=26> */
.L_x_86:
[----:B------:R-:W-:Y:S01]  /*2380*/  FMUL.FTZ R40, R37, R8 ;  /* 0x0000000825287220 */ /* 0x000fe20000410000 */
[----:B------:R-:W-:-:S03]  /*2390*/  FFMA.FTZ R42, R25, R20, R17 ;  /* 0x00000014192a7223 */ /* 0x000fc60000010011 */
[----:B------:R-:W-:Y:S01]  /*23a0*/  FFMA.FTZ R41, R35, R40, R38 ;  /* 0x0000002823297223 */ /* 0x000fe20000010026 */
[--C-:B------:R-:W-:Y:S01]  /*23b0*/  FADD.FTZ R39, R39, R40.reuse ;  /* 0x0000002827277221 */ /* 0x100fe20000010000 */
[----:B------:R-:W-:Y:S01]  /*23c0*/  FMUL.FTZ R38, R34, R9 ;  /* 0x0000000922267220 */ /* 0x000fe20000410000 */
[----:B------:R-:W-:-:S03]  /*23d0*/  PRMT R40, R14, 0x7632, R40 ;  /* 0x000076320e287816 */ /* 0x000fc60000000028 */
[----:B------:R-:W-:Y:S01]  /*23e0*/  FFMA.FTZ R17, R36, R38, R41 ;  /* 0x0000002624117223 */ /* 0x000fe20000010029 */
[----:B------:R-:W-:Y:S01]  /*23f0*/  FADD.FTZ R25, R38, R39 ;  /* 0x0000002726197221 */ /* 0x000fe20000010000 */
[C---:B------:R-:W-:Y:S02]  /*2400*/  PRMT R38, R45.reuse, 0x7632, R38 ;  /* 0x000076322d267816 */ /* 0x040fe40000000026 */
[----:B------:R-:W-:Y:S02]  /*2410*/  SHF.L.U32 R39, R45, 0x10, RZ ;  /* 0x000000102d277819 */ /* 0x000fe400000006ff */
[----:B------:R-:W-:Y:S02]  /*2420*/  SHF.L.U32 R38, R38, 0x10, RZ ;  /* 0x0000001026267819 */ /* 0x000fe400000006ff */
[----:B------:R-:W-:Y:S01]  /*2430*/  SHF.L.U32 R40, R40, 0x10, RZ ;  /* 0x0000001028287819 */ /* 0x000fe200000006ff */
[----:B------:R-:W-:Y:S02]  /*2440*/  FADD.FTZ R39, R39, -UR17 ;  /* 0x8000001127277e21 */ /* 0x000fe40008010000 */
[----:B------:R-:W-:-:S02]  /*2450*/  FADD.FTZ R38, R38, -UR17 ;  /* 0x8000001126267e21 */ /* 0x000fc40008010000 */
[----:B------:R-:W-:Y:S01]  /*2460*/  FMUL.FTZ R41, R39, UR18 ;  /* 0x0000001227297c20 */ /* 0x000fe20008410000 */
[----:B------:R-:W-:Y:S01]  /*2470*/  SHF.L.U32 R39, R14, 0x10, RZ ;  /* 0x000000100e277819 */ /* 0x000fe200000006ff */
[----:B------:R-:W-:Y:S01]  /*2480*/  FMUL.FTZ R38, R38, UR18 ;  /* 0x0000001226267c20 */ /* 0x000fe20008410000 */
[----:B------:R-:W-:Y:S06]  /*2490*/  @!P0 BRA `(.L_x_87) ;  /* 0x0000000000488947 */ /* 0x000fec0003800000 */
[----:B------:R-:W-:-:S04]  /*24a0*/  FFMA.FTZ R43, R41, R8, R10 ;  /* 0x00000008292b7223 */ /* 0x000fc8000001000a */
[----:B------:R-:W-:-:S06]  /*24b0*/  FMUL.FTZ R63, R43, -1.4426950216293334961 ;  /* 0xbfb8aa3b2b3f7820 */ /* 0x000fcc0000410000 */
[----:B------:R-:W0:Y:S02]  /*24c0*/  MUFU.EX2 R63, R63 ;  /* 0x0000003f003f7308 */ /* 0x000e240000000800 */
[----:B0-----:R-:W-:-:S06]  /*24d0*/  FADD.FTZ R68, R63, 1 ;  /* 0x3f8000003f447421 */ /* 0x001fcc0000010000 */
[----:B------:R-:W0:Y:S02]  /*24e0*/  MUFU.RCP R68, R68 ;  /* 0x0000004400447308 */ /* 0x000e240000001000 */
[----:B0-----:R-:W-:Y:S01]  /*24f0*/  FADD.FTZ R69, -R68, 1 ;  /* 0x3f80000044457421 */ /* 0x001fe20000010100 */
[----:B------:R-:W-:-:S03]  /*2500*/  FMUL.FTZ R39, R39, R68 ;  /* 0x0000004427277220 */ /* 0x000fc60000410000 */
[----:B------:R-:W-:Y:S01]  /*2510*/  FFMA.FTZ R69, R43, R69, 1 ;  /* 0x3f8000002b457423 */ /* 0x000fe20000010045 */
[----:B------:R-:W-:-:S03]  /*2520*/  FFMA.FTZ R43, R38, R9, R11 ;  /* 0x00000009262b7223 */ /* 0x000fc6000001000b */
[----:B------:R-:W-:Y:S01]  /*2530*/  FMUL.FTZ R39, R39, R69 ;  /* 0x0000004527277220 */ /* 0x000fe20000410000 */
[----:B------:R-:W-:-:S06]  /*2540*/  FMUL.FTZ R69, R43, -1.4426950216293334961 ;  /* 0xbfb8aa3b2b457820 */ /* 0x000fcc0000410000 */
[----:B------:R-:W0:Y:S02]  /*2550*/  MUFU.EX2 R69, R69 ;  /* 0x0000004500457308 */ /* 0x000e240000000800 */
[----:B0-----:R-:W-:-:S06]  /*2560*/  FADD.FTZ R69, R69, 1 ;  /* 0x3f80000045457421 */ /* 0x001fcc0000010000 */
[----:B------:R-:W0:Y:S02]  /*2570*/  MUFU.RCP R63, R69 ;  /* 0x00000045003f7308 */ /* 0x000e240000001000 */
[----:B0-----:R-:W-:Y:S01]  /*2580*/  FADD.FTZ R68, -R63, 1 ;  /* 0x3f8000003f447421 */ /* 0x001fe20000010100 */
[----:B------:R-:W-:-:S03]  /*2590*/  FMUL.FTZ R40, R40, R63 ;  /* 0x0000003f28287220 */ /* 0x000fc60000410000 */
[----:B------:R-:W-:-:S04]  /*25a0*/  FFMA.FTZ R43, R43, R68, 1 ;  /* 0x3f8000002b2b7423 */ /* 0x000fc80000010044 */
[----:B------:R-:W-:-:S07]  /*25b0*/  FMUL.FTZ R40, R40, R43 ;  /* 0x0000002b28287220 */ /* 0x000fce0000410000 */
.L_x_87:
[----:B------:R-:W-:Y:S01]  /*25c0*/  FMUL.FTZ R68, R39, R8 ;  /* 0x0000000827447220 */ /* 0x000fe20000410000 */
[----:B------:R-:W-:Y:S01]  /*25d0*/  FMUL.FTZ R43, R40, R9 ;  /* 0x00000009282b7220 */ /* 0x000fe20000410000 */
[----:B------:R-:W-:Y:S01]  /*25e0*/  ISETP.GT.AND P0, PT, R0, 0x1e, PT ;  /* 0x0000001e0000780c */ /* 0x000fe20003f04270 */
[----:B------:R-:W0:Y:S01]  /*25f0*/  S2UR UR11, SR_CgaCtaId ;  /* 0x00000000000b79c3 */ /* 0x000e220000008800 */
[----:B------:R-:W-:Y:S01]  /*2600*/  FFMA.FTZ R17, R41, R68, R17 ;  /* 0x0000004429117223 */ /* 0x000fe20000010011 */
[----:B------:R-:W-:Y:S01]  /*2610*/  FADD.FTZ R68, R25, R68 ;  /* 0x0000004419447221 */ /* 0x000fe20000010000 */
[----:B------:R-:W-:Y:S01]  /*2620*/  FADD.FTZ R20, R13, R20 ;  /* 0x000000140d147221 */ /* 0x000fe20000010000 */
[----:B------:R-:W-:Y:S01]  /*2630*/  FFMA.FTZ R13, R18, R19, R16 ;  /* 0x00000013120d7223 */ /* 0x000fe20000010010 */
[----:B------:R-:W-:Y:S01]  /*2640*/  FFMA.FTZ R25, R38, R43, R17 ;  /* 0x0000002b26197223 */ /* 0x000fe20000010011 */
[----:B------:R-:W-:Y:S01]  /*2650*/  FADD.FTZ R17, R43, R68 ;  /* 0x000000442b117221 */ /* 0x000fe20000010000 */
[----:B------:R-:W-:Y:S01]  /*2660*/  FADD.FTZ R19, R12, R19 ;  /* 0x000000130c137221 */ /* 0x000fe20000010000 */
[----:B------:R-:W-:Y:S01]  /*2670*/  FFMA.FTZ R42, R23, R21, R42 ;  /* 0x00000015172a7223 */ /* 0x000fe2000001002a */
[----:B------:R-:W-:Y:S01]  /*2680*/  FFMA.FTZ R13, R24, R22, R13 ;  /* 0x00000016180d7223 */ /* 0x000fe2000001000d */
[----:B------:R-:W1:Y:S01]  /*2690*/  SHFL.DOWN PT, R68, R25, 0x1, 0x1f ;  /* 0x08201f0019447f89 */ /* 0x000e6200000e0000 */
[----:B------:R-:W-:Y:S01]  /*26a0*/  FADD.FTZ R21, R20, R21 ;  /* 0x0000001514157221 */ /* 0x000fe20000010000 */
[----:B------:R-:W-:Y:S01]  /*26b0*/  FADD.FTZ R22, R19, R22 ;  /* 0x0000001613167221 */ /* 0x000fe20000010000 */
[----:B------:R-:W-:Y:S01]  /*26c0*/  FFMA.FTZ R42, R27, R28, R42 ;  /* 0x0000001c1b2a7223 */ /* 0x000fe2000001002a */
[----:B------:R-:W2:Y:S01]  /*26d0*/  SHFL.DOWN PT, R43, R17, 0x1, 0x1f ;  /* 0x08201f00112b7f89 */ /* 0x000ea200000e0000 */
[----:B------:R-:W-:Y:S01]  /*26e0*/  FFMA.FTZ R13, R26, R29, R13 ;  /* 0x0000001d1a0d7223 */ /* 0x000fe2000001000d */
[----:B------:R-:W-:Y:S01]  /*26f0*/  FADD.FTZ R28, R21, R28 ;  /* 0x0000001c151c7221 */ /* 0x000fe20000010000 */
[----:B------:R-:W-:Y:S01]  /*2700*/  FADD.FTZ R29, R22, R29 ;  /* 0x0000001d161d7221 */ /* 0x000fe20000010000 */
[----:B------:R-:W-:Y:S01]  /*2710*/  UMOV UR10, 0x400 ;  /* 0x00000400000a7882 */ /* 0x000fe20000000000 */
[----:B------:R-:W-:Y:S01]  /*2720*/  FFMA.FTZ R13, R32, R30, R13 ;  /* 0x0000001e200d7223 */ /* 0x000fe2000001000d */
[----:B------:R-:W-:Y:S01]  /*2730*/  UIADD3 UR9, UR10, 0x90, URZ ;  /* 0x000000900a097890 */ /* 0x000fe2000fffe03f */
[----:B------:R-:W-:Y:S01]  /*2740*/  FFMA.FTZ R42, R31, R33, R42 ;  /* 0x000000211f2a7223 */ /* 0x000fe2000001002a */
[----:B------:R-:W-:Y:S01]  /*2750*/  FADD.FTZ R28, R28, R33 ;  /* 0x000000211c1c7221 */ /* 0x000fe20000010000 */
[----:B------:R-:W-:Y:S01]  /*2760*/  FADD.FTZ R29, R29, R30 ;  /* 0x0000001e1d1d7221 */ /* 0x000fe20000010000 */
[----:B------:R-:W-:Y:S01]  /*2770*/  FFMA.FTZ R13, R36, R34, R13 ;  /* 0x00000022240d7223 */ /* 0x000fe2000001000d */
[----:B0-----:R-:W-:Y:S01]  /*2780*/  ULEA UR9, UR11, UR9, 0x18 ;  /* 0x000000090b097291 */ /* 0x001fe2000f8ec03f */
[----:B------:R-:W-:Y:S01]  /*2790*/  FFMA.FTZ R42, R35, R37, R42 ;  /* 0x00000025232a7223 */ /* 0x000fe2000001002a */
[----:B------:R-:W-:Y:S01]  /*27a0*/  FADD.FTZ R28, R28, R37 ;  /* 0x000000251c1c7221 */ /* 0x000fe20000010000 */
[----:B------:R-:W-:Y:S01]  /*27b0*/  FADD.FTZ R29, R29, R34 ;  /* 0x000000221d1d7221 */ /* 0x000fe20000010000 */
[----:B------:R-:W-:Y:S01]  /*27c0*/  FFMA.FTZ R37, R38, R40, R13 ;  /* 0x0000002826257223 */ /* 0x000fe2000001000d */
[----:B------:R-:W-:Y:S01]  /*27d0*/  FFMA.FTZ R36, R41, R39, R42 ;  /* 0x0000002729247223 */ /* 0x000fe2000001002a */
[----:B------:R-:W-:Y:S01]  /*27e0*/  FADD.FTZ R38, R28, R39 ;  /* 0x000000271c267221 */ /* 0x000fe20000010000 */
[----:B------:R-:W-:Y:S01]  /*27f0*/  FADD.FTZ R39, R29, R40 ;  /* 0x000000281d277221 */ /* 0x000fe20000010000 */
[----:B------:R-:W-:Y:S01]  /*2800*/  LEA R63, R61, UR9, 0x4 ;  /* 0x000000093d3f7c11 */ /* 0x000fe2000f8e20ff */
[----:B-1----:R-:W-:Y:S01]  /*2810*/  @!P0 FADD.FTZ R25, R25, R68 ;  /* 0x0000004419198221 */ /* 0x002fe20000010000 */
[----:B------:R-:W-:Y:S01]  /*2820*/  BSSY B0, `(.L_x_88) ;  /* 0x000003e000007945 */ /* 0x000fe20003800000 */
[----:B--2---:R-:W-:-:S03]  /*2830*/  @!P0 FADD.FTZ R17, R17, R43 ;  /* 0x0000002b11118221 */ /* 0x004fc60000010000 */
[----:B------:R-:W0:Y:S01]  /*2840*/  SHFL.DOWN PT, R68, R25, 0x2, 0x1f ;  /* 0x08401f0019447f89 */ /* 0x000e2200000e0000 */
[----:B------:R-:W-:-:S03]  /*2850*/  ISETP.GT.AND P0, PT, R0, 0x1d, PT ;  /* 0x0000001d0000780c */ /* 0x000fc60003f04270 */
[----:B------:R-:W1:Y:S04]  /*2860*/  SHFL.DOWN PT, R43, R17, 0x2, 0x1f ;  /* 0x08401f00112b7f89 */ /* 0x000e6800000e0000 */
[----:B------:R-:W-:Y:S06]  /*2870*/  STS.128 [R63], R36 ;  /* 0x000000243f007388 */ /* 0x000fec0000000c00 */
        /* <DEDUP_REMOVED lines=21> */
[----:B------:R-:W-:Y:S01]  /*29d0*/  BAR.SYNC.DEFER_BLOCKING 0x0 ;  /* 0x0000000000007b1d */ /* 0x000fe20000010000 */
[----:B------:R-:W-:-:S13]  /*29e0*/  ISETP.NE.AND P0, PT, R61, RZ, PT ;  /* 0x000000ff3d00720c */ /* 0x000fda0003f05270 */
[----:B0-----:R-:W-:Y:S05]  /*29f0*/  @P0 BRA `(.L_x_89) ;  /* 0x0000000000800947 */ /* 0x001fea0003800000 */
[----:B------:R-:W-:-:S09]  /*2a00*/  ULEA UR9, UR11, UR10, 0x18 ;  /* 0x0000000a0b097291 */ /* 0x000fd2000f8ec03f */
[----:B------:R-:W0:Y:S04]  /*2a10*/  LDS.64 R32, [UR9+0x18] ;  /* 0x00001809ff207984 */ /* 0x000e280008000a00 */
[----:B------:R-:W1:Y:S04]  /*2a20*/  LDS.128 R28, [UR9+0x20] ;  /* 0x00002009ff1c7984 */ /* 0x000e680008000c00 */
[----:B------:R-:W2:Y:S04]  /*2a30*/  LDS.128 R24, [UR9+0x30] ;  /* 0x00003009ff187984 */ /* 0x000ea80008000c00 */
[----:B------:R-:W3:Y:S04]  /*2a40*/  LDS.128 R20, [UR9+0x40] ;  /* 0x00004009ff147984 */ /* 0x000ee80008000c00 */
[----:B------:R-:W4:Y:S01]  /*2a50*/  LDS.128 R16, [UR9+0x50] ;  /* 0x00005009ff107984 */ /* 0x000f220008000c00 */
[----:B0-----:R-:W-:Y:S01]  /*2a60*/  FADD.FTZ R41, R12, R32 ;  /* 0x000000200c297221 */ /* 0x001fe20000010000 */
[----:B------:R-:W-:-:S02]  /*2a70*/  FADD.FTZ R12, R13, R33 ;  /* 0x000000210d0c7221 */ /* 0x000fc40000010000 */
[----:B------:R-:W0:Y:S01]  /*2a80*/  LDS.128 R32, [UR9+0x60] ;  /* 0x00006009ff207984 */ /* 0x000e220008000c00 */
[----:B-1----:R-:W-:Y:S01]  /*2a90*/  FADD.FTZ R41, R41, R28 ;  /* 0x0000001c29297221 */ /* 0x002fe20000010000 */
[----:B------:R-:W-:Y:S02]  /*2aa0*/  FADD.FTZ R28, R12, R29 ;  /* 0x0000001d0c1c7221 */ /* 0x000fe40000010000 */
[----:B------:R-:W1:Y:S01]  /*2ab0*/  LDS.64 R12, [UR9+0x70] ;  /* 0x00007009ff0c7984 */ /* 0x000e620008000a00 */
[----:B------:R-:W-:Y:S01]  /*2ac0*/  FADD.FTZ R41, R41, R30 ;  /* 0x0000001e29297221 */ /* 0x000fe20000010000 */
[----:B------:R-:W-:-:S03]  /*2ad0*/  FADD.FTZ R28, R28, R31 ;  /* 0x0000001f1c1c7221 */ /* 0x000fc60000010000 */
[----:B--2---:R-:W-:Y:S01]  /*2ae0*/  FADD.FTZ R41, R41, R24 ;  /* 0x0000001829297221 */ /* 0x004fe20000010000 */
[----:B------:R-:W-:-:S03]  /*2af0*/  FADD.FTZ R28, R28, R25 ;  /* 0x000000191c1c7221 */ /* 0x000fc60000010000 */
[----:B------:R-:W-:Y:S01]  /*2b00*/  FADD.FTZ R41, R41, R26 ;  /* 0x0000001a29297221 */ /* 0x000fe20000010000 */
[----:B------:R-:W-:-:S03]  /*2b10*/  FADD.FTZ R28, R28, R27 ;  /* 0x0000001b1c1c7221 */ /* 0x000fc60000010000 */
[----:B---3--:R-:W-:Y:S01]  /*2b20*/  FADD.FTZ R41, R41, R20 ;  /* 0x0000001429297221 */ /* 0x008fe20000010000 */
[----:B------:R-:W-:-:S03]  /*2b30*/  FADD.FTZ R28, R28, R21 ;  /* 0x000000151c1c7221 */ /* 0x000fc60000010000 */
[----:B------:R-:W-:Y:S01]  /*2b40*/  FADD.FTZ R41, R41, R22 ;  /* 0x0000001629297221 */ /* 0x000fe20000010000 */
[----:B------:R-:W-:-:S03]  /*2b50*/  FADD.FTZ R28, R28, R23 ;  /* 0x000000171c1c7221 */ /* 0x000fc60000010000 */
        /* <DEDUP_REMOVED lines=9> */
[----:B------:R-:W-:-:S07]  /*2bf0*/  FADD.FTZ R13, R28, R13 ;  /* 0x0000000d1c0d7221 */ /* 0x000fce0000010000 */
.L_x_89:
[----:B------:R-:W-:Y:S05]  /*2c00*/  BSYNC B0 ;  /* 0x0000000000007941 */ /* 0x000fea0003800000 */
.L_x_88:
[----:B------:R-:W-:Y:S01]  /*2c10*/  BAR.SYNC.DEFER_BLOCKING 0x0 ;  /* 0x0000000000007b1d */ /* 0x000fe20000010000 */
[----:B------:R-:W-:Y:S02]  /*2c20*/  ISETP.GT.U32.AND P6, PT, R61, 0xc, PT ;  /* 0x0000000c3d00780c */ /* 0x000fe40003fc4070 */
[----:B------:R-:W-:-:S03]  /*2c30*/  LOP3.LUT R62, R62, 0xfffffffe, RZ, 0xc0, !PT ;  /* 0xfffffffe3e3e7812 */ /* 0x000fc600078ec0ff */
[----:B------:R-:W-:Y:S08]  /*2c40*/  BSSY B0, `(.L_x_90) ;  /* 0x000009e000007945 */ /* 0x000ff00003800000 */
[----:B------:R-:W-:Y:S01]  /*2c50*/  @P6 LOP3.LUT R62, R62, 0x1, RZ, 0xfc, !PT ;  /* 0x000000013e3e6812 */ /* 0x000fe200078efcff */
[----:B------:R-:W-:Y:S06]  /*2c60*/  @P6 BRA `(.L_x_91) ;  /* 0x00000008006c6947 */ /* 0x000fec0003800000 */
[----:B------:R-:W0:Y:S04]  /*2c70*/  LDS.128 R40, [R63+0xd0] ;  /* 0x0000d0003f287984 */ /* 0x000e280000000c00 */
[----:B------:R-:W1:Y:S04]  /*2c80*/  LDS.128 R32, [R63+0x1a0] ;  /* 0x0001a0003f207984 */ /* 0x000e680000000c00 */
[----:B------:R-:W2:Y:S04]  /*2c90*/  LDS.128 R28, [R63+0x270] ;  /* 0x000270003f1c7984 */ /* 0x000ea80000000c00 */
[----:B------:R-:W3:Y:S04]  /*2ca0*/  LDS.128 R16, [R63+0x340] ;  /* 0x000340003f107984 */ /* 0x000ee80000000c00 */
[----:B------:R-:W4:Y:S04]  /*2cb0*/  LDS.128 R20, [R63+0x410] ;  /* 0x000410003f147984 */ /* 0x000f280000000c00 */
[----:B------:R-:W5:Y:S01]  /*2cc0*/  LDS.128 R24, [R63+0x4e0] ;  /* 0x0004e0003f187984 */ /* 0x000f620000000c00 */
[----:B0-----:R-:W-:Y:S01]  /*2cd0*/  FADD.FTZ R69, R36, R40 ;  /* 0x0000002824457221 */ /* 0x001fe20000010000 */
[----:B------:R-:W-:Y:S01]  /*2ce0*/  FADD.FTZ R40, R37, R41 ;  /* 0x0000002925287221 */ /* 0x000fe20000010000 */
[----:B------:R-:W-:Y:S01]  /*2cf0*/  FADD.FTZ R41, R38, R42 ;  /* 0x0000002a26297221 */ /* 0x000fe20000010000 */
[----:B------:R-:W-:Y:S01]  /*2d00*/  FADD.FTZ R42, R39, R43 ;  /* 0x0000002b272a7221 */ /* 0x000fe20000010000 */
[----:B-1----:R-:W-:Y:S01]  /*2d10*/  FADD.FTZ R69, R69, R32 ;  /* 0x0000002045457221 */ /* 0x002fe20000010000 */
[----:B------:R-:W0:Y:S01]  /*2d20*/  LDS.128 R36, [R63+0x5b0] ;  /* 0x0005b0003f247984 */ /* 0x000e220000000c00 */
        /* <DEDUP_REMOVED lines=8> */
[----:B------:R-:W1:Y:S01]  /*2db0*/  LDS.128 R28, [R63+0x680] ;  /* 0x000680003f1c7984 */ /* 0x000e620000000c00 */
[----:B------:R-:W-:Y:S01]  /*2dc0*/  FADD.FTZ R40, R40, R17 ;  /* 0x0000001128287221 */ /* 0x000fe20000010000 */
[----:B------:R-:W-:Y:S01]  /*2dd0*/  FADD.FTZ R41, R41, R18 ;  /* 0x0000001229297221 */ /* 0x000fe20000010000 */
[----:B------:R-:W-:Y:S01]  /*2de0*/  FADD.FTZ R42, R42, R19 ;  /* 0x000000132a2a7221 */ /* 0x000fe20000010000 */
[----:B----4-:R-:W-:Y:S01]  /*2df0*/  FADD.FTZ R69, R69, R20 ;  /* 0x0000001445457221 */ /* 0x010fe20000010000 */
[----:B------:R-:W2:Y:S01]  /*2e00*/  LDS.128 R16, [R63+0x750] ;  /* 0x000750003f107984 */ /* 0x000ea20000000c00 */
[----:B------:R-:W-:Y:S01]  /*2e10*/  FADD.FTZ R40, R40, R21 ;  /* 0x0000001528287221 */ /* 0x000fe20000010000 */
[----:B------:R-:W-:Y:S01]  /*2e20*/  FADD.FTZ R41, R41, R22 ;  /* 0x0000001629297221 */ /* 0x000fe20000010000 */
[----:B------:R-:W-:Y:S01]  /*2e30*/  FADD.FTZ R42, R42, R23 ;  /* 0x000000172a2a7221 */ /* 0x000fe20000010000 */
[----:B------:R-:W-:Y:S01]  /*2e40*/  LDS.128 R32, [R63+0x8f0] ;  /* 0x0008f0003f207984 */ /* 0x000fe20000000c00 */
[----:B-----5:R-:W-:Y:S01]  /*2e50*/  FADD.FTZ R69, R69, R24 ;  /* 0x0000001845457221 */ /* 0x020fe20000010000 */
[----:B------:R-:W-:Y:S01]  /*2e60*/  FADD.FTZ R40, R40, R25 ;  /* 0x0000001928287221 */ /* 0x000fe20000010000 */
[----:B------:R-:W-:Y:S01]  /*2e70*/  FADD.FTZ R43, R41, R26 ;  /* 0x0000001a292b7221 */ /* 0x000fe20000010000 */
[----:B------:R-:W3:Y:S01]  /*2e80*/  LDS.128 R20, [R63+0x820] ;  /* 0x000820003f147984 */ /* 0x000ee20000000c00 */
[----:B------:R-:W-:-:S03]  /*2e90*/  FADD.FTZ R42, R42, R27 ;  /* 0x0000001b2a2a7221 */ /* 0x000fc60000010000 */
[----:B------:R-:W4:Y:S01]  /*2ea0*/  LDS.128 R24, [R63+0x9c0] ;  /* 0x0009c0003f187984 */ /* 0x000f220000000c00 */
        /* <DEDUP_REMOVED lines=13> */
[----:B------:R-:W-:Y:S04]  /*2f80*/  LDS.128 R28, [R63+0xd00] ;  /* 0x000d00003f1c7984 */ /* 0x000fe80000000c00 */
[----:B------:R-:W1:Y:S01]  /*2f90*/  LDS.128 R16, [R63+0xb60] ;  /* 0x000b60003f107984 */ /* 0x000e620000000c00 */
[----:B---3--:R-:W-:Y:S01]  /*2fa0*/  FADD.FTZ R41, R41, R20 ;  /* 0x0000001429297221 */ /* 0x008fe20000010000 */
[----:B------:R-:W-:Y:S01]  /*2fb0*/  FADD.FTZ R40, R40, R21 ;  /* 0x0000001528287221 */ /* 0x000fe20000010000 */
[----:B------:R-:W-:Y:S01]  /*2fc0*/  FADD.FTZ R43, R43, R22 ;  /* 0x000000162b2b7221 */ /* 0x000fe20000010000 */
[----:B------:R-:W-:Y:S01]  /*2fd0*/  FADD.FTZ R42, R42, R23 ;  /* 0x000000172a2a7221 */ /* 0x000fe20000010000 */
[----:B------:R-:W-:Y:S01]  /*2fe0*/  FADD.FTZ R41, R41, R32 ;  /* 0x0000002029297221 */ /* 0x000fe20000010000 */
        /* <DEDUP_REMOVED lines=29> */
[----:B---3--:R-:W-:Y:S01]  /*31c0*/  FADD.FTZ R41, R41, R32 ;  /* 0x0000002029297221 */ /* 0x008fe20000010000 */
[----:B------:R-:W3:Y:S01]  /*31d0*/  LDS.128 R28, [R63+0x11e0] ;  /* 0x0011e0003f1c7984 */ /* 0x000ee20000000c00 */
[----:B------:R-:W-:Y:S01]  /*31e0*/  FADD.FTZ R40, R40, R33 ;  /* 0x0000002128287221 */ /* 0x000fe20000010000 */
[----:B------:R-:W-:Y:S01]  /*31f0*/  FADD.FTZ R43, R43, R34 ;  /* 0x000000222b2b7221 */ /* 0x000fe20000010000 */
[----:B------:R-:W-:Y:S01]  /*3200*/  FADD.FTZ R42, R42, R35 ;  /* 0x000000232a2a7221 */ /* 0x000fe20000010000 */
[----:B----4-:R-:W-:Y:S01]  /*3210*/  FADD.FTZ R41, R41, R24 ;  /* 0x0000001829297221 */ /* 0x010fe20000010000 */
[----:B------:R-:W4:Y:S01]  /*3220*/  LDS.128 R32, [R63+0x12b0] ;  /* 0x0012b0003f207984 */ /* 0x000f220000000c00 */
[----:B------:R-:W-:Y:S01]  /*3230*/  FADD.FTZ R40, R40, R25 ;  /* 0x0000001928287221 */ /* 0x000fe20000010000 */
[----:B------:R-:W-:Y:S01]  /*3240*/  FADD.FTZ R43, R43, R26 ;  /* 0x0000001a2b2b7221 */ /* 0x000fe20000010000 */
[----:B------:R-:W-:-:S02]  /*3250*/  FADD.FTZ R42, R42, R27 ;  /* 0x0000001b2a2a7221 */ /* 0x000fc40000010000 */
[----:B------:R-:W5:Y:S01]  /*3260*/  LDS.128 R24, [R63+0x1380] ;  /* 0x001380003f187984 */ /* 0x000f620000000c00 */
        /* <DEDUP_REMOVED lines=18> */
[----:B------:R-:W2:Y:S01]  /*3390*/  LDS.128 R20, [R63+0x15f0] ;  /* 0x0015f0003f147984 */ /* 0x000ea20000000c00 */
[----:B----4-:R-:W-:Y:S01]  /*33a0*/  FADD.FTZ R41, R41, R32 ;  /* 0x0000002029297221 */ /* 0x010fe20000010000 */
[----:B------:R-:W-:Y:S01]  /*33b0*/  FADD.FTZ R40, R40, R33 ;  /* 0x0000002128287221 */ /* 0x000fe20000010000 */
[----:B------:R-:W-:Y:S01]  /*33c0*/  FADD.FTZ R43, R43, R34 ;  /* 0x000000222b2b7221 */ /* 0x000fe20000010000 */
[----:B------:R-:W-:Y:S01]  /*33d0*/  FADD.FTZ R42, R42, R35 ;  /* 0x000000232a2a7221 */ /* 0x000fe20000010000 */
[----:B------:R-:W3:Y:S01]  /*33e0*/  LDS.128 R28, [R63+0x16c0] ;  /* 0x0016c0003f1c7984 */ /* 0x000ee20000000c00 */
[----:B-----5:R-:W-:Y:S01]  /*33f0*/  FADD.FTZ R41, R41, R24 ;  /* 0x0000001829297221 */ /* 0x020fe20000010000 */
[----:B------:R-:W-:Y:S01]  /*3400*/  FADD.FTZ R40, R40, R25 ;  /* 0x0000001928287221 */ /* 0x000fe20000010000 */
[----:B------:R-:W-:Y:S01]  /*3410*/  FADD.FTZ R43, R43, R26 ;  /* 0x0000001a2b2b7221 */ /* 0x000fe20000010000 */
[----:B------:R-:W-:Y:S01]  /*3420*/  FADD.FTZ R68, R42, R27 ;  /* 0x0000001b2a447221 */ /* 0x000fe20000010000 */
[----:B------:R-:W-:Y:S01]  /*3430*/  LDS.128 R32, [R63+0x1860] ;  /* 0x001860003f207984 */ /* 0x000fe20000000c00 */
[----:B0-----:R-:W-:-:S03]  /*3440*/  FADD.FTZ R69, R41, R36 ;  /* 0x0000002429457221 */ /* 0x001fc60000010000 */
[----:B------:R-:W0:Y:S01]  /*3450*/  LDS.128 R24, [R63+0x1790] ;  /* 0x001790003f187984 */ /* 0x000e220000000c00 */
[----:B------:R-:W-:Y:S01]  /*3460*/  FADD.FTZ R36, R40, R37 ;  /* 0x0000002528247221 */ /* 0x000fe20000010000 */
[----:B------:R-:W-:Y:S01]  /*3470*/  FADD.FTZ R37, R43, R38 ;  /* 0x000000262b257221 */ /* 0x000fe20000010000 */
[----:B------:R-:W-:Y:S01]  /*3480*/  FADD.FTZ R68, R68, R39 ;  /* 0x0000002744447221 */ /* 0x000fe20000010000 */
        /* <DEDUP_REMOVED lines=13> */
[----:B0-----:R-:W-:Y:S01]  /*3560*/  FADD.FTZ R69, R69, R24 ;  /* 0x0000001845457221 */ /* 0x001fe20000010000 */
[----:B------:R-:W-:Y:S01]  /*3570*/  FADD.FTZ R36, R36, R25 ;  /* 0x0000001924247221 */ /* 0x000fe20000010000 */
[----:B------:R-:W-:Y:S01]  /*3580*/  FADD.FTZ R37, R37, R26 ;  /* 0x0000001a25257221 */ /* 0x000fe20000010000 */
[----:B------:R-:W-:Y:S01]  /*3590*/  FADD.FTZ R68, R68, R27 ;  /* 0x0000001b44447221 */ /* 0x000fe20000010000 */
[----:B------:R-:W-:Y:S01]  /*35a0*/  FADD.FTZ R69, R69, R32 ;  /* 0x0000002045457221 */ /* 0x000fe20000010000 */
[----:B------:R-:W-:Y:S01]  /*35b0*/  FADD.FTZ R16, R36, R33 ;  /* 0x0000002124107221 */ /* 0x000fe20000010000 */
[----:B------:R-:W-:Y:S01]  /*35c0*/  FADD.FTZ R17, R37, R34 ;  /* 0x0000002225117221 */ /* 0x000fe20000010000 */
[----:B------:R-:W-:Y:S01]  /*35d0*/  FADD.FTZ R68, R68, R35 ;  /* 0x0000002344447221 */ /* 0x000fe20000010000 */
[----:B----4-:R-:W-:Y:S01]  /*35e0*/  FADD.FTZ R36, R69, R40 ;  /* 0x0000002845247221 */ /* 0x010fe20000010000 */
[----:B------:R-:W-:Y:S01]  /*35f0*/  FADD.FTZ R37, R16, R41 ;  /* 0x0000002910257221 */ /* 0x000fe20000010000 */
[----:B------:R-:W-:Y:S01]  /*3600*/  FADD.FTZ R38, R17, R42 ;  /* 0x0000002a11267221 */ /* 0x000fe20000010000 */
[----:B------:R-:W-:-:S07]  /*3610*/  FADD.FTZ R39, R68, R43 ;  /* 0x0000002b44277221 */ /* 0x000fce0000010000 */
.L_x_91:
[----:B------:R-:W-:Y:S05]  /*3620*/  BSYNC B0 ;  /* 0x0000000000007941 */ /* 0x000fea0003800000 */
.L_x_90:
[----:B------:R-:W0:Y:S01]  /*3630*/  LDC.64 R18, c[0x0][0x268] ;  /* 0x00009a00ff127b82 */ /* 0x000e220000000a00 */
[----:B------:R-:W-:Y:S01]  /*3640*/  IMAD R17, R4, 0xd, R61 ;  /* 0x0000000d04117824 */ /* 0x000fe200078e023d */
[----:B------:R-:W-:Y:S01]  /*3650*/  BSSY B0, `(.L_x_92) ;  /* 0x0000012000007945 */ /* 0x000fe20003800000 */
[----:B------:R-:W-:-:S05]  /*3660*/  PRMT R4, R56, 0x7632, R4 ;  /* 0x0000763238047816 */ /* 0x000fca0000000004 */
[----:B------:R-:W1:Y:S01]  /*3670*/  LDC R23, c[0x0][0xc] ;  /* 0x00000300ff177b82 */ /* 0x000e620000000800 */
[----:B0-----:R-:W-:Y:S01]  /*3680*/  IMAD.WIDE R18, R17, 0x4, R18 ;  /* 0x0000000411127825 */ /* 0x001fe200078e0212 */
[----:B------:R-:W-:Y:S06]  /*3690*/  @P6 BRA `(.L_x_93) ;  /* 0x0000000000346947 */ /* 0x000fec0003800000 */
[----:B------:R-:W0:Y:S01]  /*36a0*/  LDC.64 R16, c[0x0][0x288] ;  /* 0x0000a200ff107b82 */ /* 0x000e220000000a00 */
[----:B------:R-:W-:Y:S01]  /*36b0*/  MOV R27, UR5 ;  /* 0x00000005001b7c02 */ /* 0x000fe20008000f00 */
[----:B------:R2:W-:Y:S01]  /*36c0*/  REDG.E.ADD.F32.FTZ.RN.STRONG.GPU desc[UR12][R18.64], R36 ;  /* 0x00000024120079a6 */ /* 0x0005e2000c10f38c */
[----:B------:R-:W-:Y:S02]  /*36d0*/  MOV R21, UR7 ;  /* 0x0000000700157c02 */ /* 0x000fe40008000f00 */
[----:B------:R-:W-:-:S04]  /*36e0*/  LEA R26, P6, R27, R18, 0x2 ;  /* 0x000000121b1a7211 */ /* 0x000fc800078c10ff */
[----:B------:R-:W-:Y:S02]  /*36f0*/  IADD3.X R27, R19, UR6, RZ, P6, !PT ;  /* 0x00000006131b7c10 */ /* 0x000fe4000b7fe4ff */
[----:B------:R-:W-:-:S03]  /*3700*/  LEA R20, P6, R21, R18, 0x2 ;  /* 0x0000001215147211 */ /* 0x000fc600078c10ff */
[----:B------:R2:W-:Y:S01]  /*3710*/  REDG.E.ADD.F32.FTZ.RN.STRONG.GPU desc[UR12][R26.64], R37 ;  /* 0x000000251a0079a6 */ /* 0x0005e2000c10f38c */
[----:B------:R-:W-:Y:S02]  /*3720*/  IADD3.X R21, R19, UR8, RZ, P6, !PT ;  /* 0x0000000813157c10 */ /* 0x000fe4000b7fe4ff */
[----:B0-----:R-:W-:-:S04]  /*3730*/  LEA R24, P6, R16, R18, 0x2 ;  /* 0x0000001210187211 */ /* 0x001fc800078c10ff */
[----:B------:R-:W-:-:S05]  /*3740*/  LEA.HI.X R25, R16, R19, R17, 0x2, P6 ;  /* 0x0000001310197211 */ /* 0x000fca00030f1411 */
[----:B------:R2:W-:Y:S04]  /*3750*/  REDG.E.ADD.F32.FTZ.RN.STRONG.GPU desc[UR12][R24.64], R38 ;  /* 0x00000026180079a6 */ /* 0x0005e8000c10f38c */
[----:B------:R2:W-:Y:S02]  /*3760*/  REDG.E.ADD.F32.FTZ.RN.STRONG.GPU desc[UR12][R20.64], R39 ;  /* 0x00000027140079a6 */ /* 0x0005e4000c10f38c */
.L_x_93:
[----:B------:R-:W-:Y:S05]  /*3770*/  BSYNC B0 ;  /* 0x0000000000007941 */ /* 0x000fea0003800000 */
.L_x_92:
[----:B-1----:R-:W-:Y:S02]  /*3780*/  ISETP.GE.U32.AND P6, PT, R23, 0x2, PT ;  /* 0x000000021700780c */ /* 0x002fe40003fc6070 */
[----:B------:R-:W-:Y:S02]  /*3790*/  PRMT R22, R55, 0x7632, R22 ;  /* 0x0000763237167816 */ /* 0x000fe40000000016 */
[----:B--2---:R-:W-:Y:S02]  /*37a0*/  PRMT R21, R57, 0x7632, R21 ;  /* 0x0000763239157816 */ /* 0x004fe40000000015 */
[----:B------:R-:W-:Y:S02]  /*37b0*/  PRMT R20, R54, 0x7632, R20 ;  /* 0x0000763236147816 */ /* 0x000fe40000000014 */
[----:B------:R-:W-:Y:S02]  /*37c0*/  PRMT R19, R52, 0x7632, R19 ;  /* 0x0000763234137816 */ /* 0x000fe40000000013 */
[----:B------:R-:W-:-:S03]  /*37d0*/  PRMT R18, R51, 0x7632, R18 ;  /* 0x0000763233127816 */ /* 0x000fc60000000012 */
[----:B------:R-:W-:Y:S05]  /*37e0*/  @!P6 BRA `(.L_x_94) ;  /* 0x0000001000b8e947 */ /* 0x000fea0003800000 */
[----:B------:R-:W0:Y:S01]  /*37f0*/  LDC.64 R16, c[0x0][0x258] ;  /* 0x00009600ff107b82 */ /* 0x000e220000000a00 */
[----:B------:R-:W-:-:S04]  /*3800*/  ULOP3.LUT UR9, UR4, 0x1, URZ, 0xc0, !UPT ;  /* 0x0000000104097892 */ /* 0x000fc8000f8ec03f */
[----:B------:R-:W-:-:S03]  /*3810*/  UIMAD UR9, UR9, UR16, URZ ;  /* 0x00000010090972a4 */ /* 0x000fc6000f8e023f */
[----:B------:R-:W1:Y:S03]  /*3820*/  LDC.64 R26, c[0x0][0x260] ;  /* 0x00009800ff1a7b82 */ /* 0x000e660000000a00 */
[----:B------:R-:W-:Y:S01]  /*3830*/  IMAD R24, R23, UR9, RZ ;  /* 0x0000000917187c24 */ /* 0x000fe2000f8e02ff */
[----:B------:R-:W-:-:S04]  /*3840*/  IADD3 R25, R6, UR9, RZ ;  /* 0x0000000906197c10 */ /* 0x000fc8000fffe0ff */
[----:B------:R-:W-:Y:S01]  /*3850*/  SHF.L.U32 R29, R24, 0x1, RZ ;  /* 0x00000001181d7819 */ /* 0x000fe200000006ff */
[----:B0-----:R-:W-:-:S04]  /*3860*/  IMAD.WIDE.U32 R16, R25, 0x4, R16 ;  /* 0x0000000419107825 */ /* 0x001fc800078e0010 */
[----:B-1----:R-:W-:Y:S01]  /*3870*/  IMAD.WIDE R26, R29, 0x4, R26 ;  /* 0x000000041d1a7825 */ /* 0x002fe200078e021a */
[----:B------:R-:W-:Y:S06]  /*3880*/  @P0 BRA `(.L_x_95) ;  /* 0x0000000000740947 */ /* 0x000fec0003800000 */
[----:B------:R-:W0:Y:S01]  /*3890*/  S2R R0, SR_LANEID ;  /* 0x0000000000007919 */ /* 0x000e220000000000 */
[----:B------:R-:W1:Y:S01]  /*38a0*/  S2UR UR9, SR_CTAID.Y ;  /* 0x00000000000979c3 */ /* 0x000e620000002600 */
[----:B------:R-:W-:Y:S01]  /*38b0*/  VOTEU.ANY UR10, UPT, PT ;  /* 0x00000000000a7886 */ /* 0x000fe200038e0100 */
[----:B------:R-:W-:Y:S01]  /*38c0*/  ULOP3.LUT UP0, URZ, UR4, 0x2, URZ, 0xc0, !UPT ;  /* 0x00000002043f7892 */ /* 0x000fe2000f80c03f */
[----:B------:R-:W2:Y:S01]  /*38d0*/  S2R R25, SR_CTAID.X ;  /* 0x0000000000197919 */ /* 0x000ea20000002500 */
[----:B------:R-:W-:Y:S02]  /*38e0*/  UPOPC UR11, UR10 ;  /* 0x0000000a000b72bf */ /* 0x000fe40008000000 */
[----:B------:R-:W-:Y:S01]  /*38f0*/  UFLO.U32 UR10, UR10 ;  /* 0x0000000a000a72bd */ /* 0x000fe200080e0000 */
[----:B-1----:R-:W-:Y:S01]  /*3900*/  MOV R6, UR9 ;  /* 0x0000000900067c02 */ /* 0x002fe20008000f00 */
[----:B------:R-:W-:Y:S02]  /*3910*/  UMOV UR9, 0x1 ;  /* 0x0000000100097882 */ /* 0x000fe40000000000 */
[----:B------:R-:W-:-:S02]  /*3920*/  USEL UR9, UR9, 0xffffffff, !UP0 ;  /* 0xffffffff09097887 */ /* 0x000fc4000c000000 */
[----:B0-----:R-:W-:Y:S02]  /*3930*/  ISETP.EQ.U32.AND P6, PT, R0, UR10, PT ;  /* 0x0000000a00007c0c */ /* 0x001fe4000bfc2070 */
[----:B------:R-:W-:Y:S01]  /*3940*/  UIMAD UR9, UR9, UR11, URZ ;  /* 0x0000000b090972a4 */ /* 0x000fe2000f8e023f */
[----:B--2---:R-:W-:-:S05]  /*3950*/  IMAD R25, R25, UR16, R6 ;  /* 0x0000001019197c24 */ /* 0x004fca000f8e0206 */
[----:B------:R-:W-:Y:S01]  /*3960*/  MOV R31, UR9 ;  /* 0x00000009001f7c02 */ /* 0x000fe20008000f00 */
[----:B------:R-:W-:-:S05]  /*3970*/  IMAD.WIDE.U32 R24, R25, 0x8, R26 ;  /* 0x0000000819187825 */ /* 0x000fca00078e001a */
[----:B------:R0:W-:Y:S01]  /*3980*/  STG.E.64 desc[UR12][R24.64], R12 ;  /* 0x0000000c18007986 */ /* 0x0001e2000c101b0c */
[----:B------:R-:W-:Y:S06]  /*3990*/  @P6 MEMBAR.ALL.GPU ;  /* 0x0000000000006992 */ /* 0x000fec000000a000 */
[----:B------:R-:W-:-:S00]  /*39a0*/  @P6 ERRBAR ;  /* 0x00000000000069ab */ /* 0x000fc00000000000 */
[----:B------:R-:W-:Y:S06]  /*39b0*/  @P6 CGAERRBAR ;  /* 0x00000000000065ab */ /* 0x000fec0000000000 */
[----:B------:R0:W-:Y:S01]  /*39c0*/  @P6 REDG.E.ADD.S32.STRONG.GPU desc[UR12][R16.64], R31 ;  /* 0x0000001f1000698e */ /* 0x0001e2000c10e38c */
[----:B------:R-:W-:-:S04]  /*39d0*/  PLOP3.LUT P6, PT, PT, PT, UP0, 0x40, 0x0 ;  /* 0x000000000000781c */ /* 0x000fc80003fce808 */
[----:B------:R-:W-:-:S04]  /*39e0*/  SEL R29, R23, RZ, P6 ;  /* 0x000000ff171d7207 */ /* 0x000fc80003000000 */
[----:B------:R-:W-:-:S13]  /*39f0*/  ISETP.NE.AND P6, PT, R29, -0x1, PT ;  /* 0xffffffff1d00780c */ /* 0x000fda0003fc5270 */
[----:B0-----:R-:W-:Y:S05]  /*3a00*/  @!P6 BRA `(.L_x_95) ;  /* 0x000000000014e947 */ /* 0x001fea0003800000 */
.L_x_96:
[----:B------:R-:W2:Y:S04]  /*3a10*/  LDG.E.STRONG.GPU R24, desc[UR12][R16.64] ;  /* 0x0000000c10187981 */ /* 0x000ea8000c1ef900 */
[----:B--2---:R-:W-:Y:S01]  /*3a20*/  CCTL.IVALL ;  /* 0x00000000ff00798f */ /* 0x004fe20002000000 */
[----:B------:R-:W-:Y:S05]  /*3a30*/  YIELD ;  /* 0x0000000000007946 */ /* 0x000fea0003800000 */
[----:B------:R-:W-:-:S13]  /*3a40*/  ISETP.NE.AND P6, PT, R24, R29, PT ;  /* 0x0000001d1800720c */ /* 0x000fda0003fc5270 */
[----:B------:R-:W-:Y:S05]  /*3a50*/  @P6 BRA `(.L_x_96) ;  /* 0xfffffffc00ec6947 */ /* 0x000fea000383ffff */
.L_x_95:
        /* <DEDUP_REMOVED lines=13> */
[----:B------:R-:W-:Y:S02]  /*3b30*/  P2R R16, PR, RZ, 0x1 ;  /* 0x00000001ff107803 */ /* 0x000fe40000000000 */
[----:B------:R-:W-:Y:S02]  /*3b40*/  ISETP.GT.AND P6, PT, R24, 0xc, PT ;  /* 0x0000000c1800780c */ /* 0x000fe40003fc4270 */
[----:B------:R-:W-:Y:S02]  /*3b50*/  PLOP3.LUT P0, PT, PT, PT, PT, 0x80, 0x0 ;  /* 0x000000000000781c */ /* 0x000fe40003f0f070 */
[----:B------:R-:W-:-:S11]  /*3b60*/  LOP3.LUT R62, R62, 0xfffffffe, RZ, 0xc0, !PT ;  /* 0xfffffffe3e3e7812 */ /* 0x000fd600078ec0ff */
[----:B------:R-:W-:Y:S02]  /*3b70*/  @P0 LOP3.LUT R62, R62, 0x1, RZ, 0xfc, !PT ;  /* 0x000000013e3e0812 */ /* 0x000fe400078efcff */
[----:B------:R-:W-:Y:S01]  /*3b80*/  ISETP.NE.AND P0, PT, R16, RZ, PT ;  /* 0x000000ff1000720c */ /* 0x000fe20003f05270 */
[----:B------:R-:W-:-:S12]  /*3b90*/  @!P6 BRA `(.L_x_99) ;  /* 0x0000000400d8e947 */ /* 0x000fd80003800000 */
[----:B------:R-:W-:Y:S02]  /*3ba0*/  PLOP3.LUT P6, PT, PT, PT, PT, 0x8, 0x0 ;  /* 0x000000000000781c */ /* 0x000fe40003fce170 */
[----:B------:R-:W-:-:S11]  /*3bb0*/  LOP3.LUT R62, R62, 0xfffffffe, RZ, 0xc0, !PT ;  /* 0xfffffffe3e3e7812 */ /* 0x000fd600078ec0ff */
[----:B------:R-:W-:-:S07]  /*3bc0*/  @P6 LOP3.LUT R62, R62, 0x1, RZ, 0xfc, !PT ;  /* 0x000000013e3e6812 */ /* 0x000fce00078efcff */
.L_x_100:
[----:B------:R-:W-:-:S13]  /*3bd0*/  ISETP.EQ.OR P6, PT, R25, UR14, P0 ;  /* 0x0000000e19007c0c */ /* 0x000fda00087c2670 */
[----:B------:R-:W-:-:S04]  /*3be0*/  @!P6 IMAD R29, R25, UR16, R6 ;  /* 0x00000010191dec24 */ /* 0x000fc8000f8e0206 */
[----:B------:R-:W-:-:S05]  /*3bf0*/  @!P6 IMAD.WIDE.U32 R28, R29, 0x8, R26 ;  /* 0x000000081d1ce825 */ /* 0x000fca00078e001a */
[----:B------:R-:W2:Y:S01]  /*3c00*/  @!P6 LDG.E.64 R16, desc[UR12][R28.64] ;  /* 0x0000000c1c10e981 */ /* 0x000ea2000c1e1b00 */
[----:B------:R-:W-:Y:S01]  /*3c10*/  IADD3 R31, R25, 0x1, RZ ;  /* 0x00000001191f7810 */ /* 0x000fe20007ffe0ff */
[----:B--2---:R-:W-:Y:S01]  /*3c20*/  @!P6 FADD.FTZ R12, R12, R16 ;  /* 0x000000100c0ce221 */ /* 0x004fe20000010000 */
[----:B------:R-:W-:Y:S02]  /*3c30*/  @!P6 FADD.FTZ R13, R13, R17 ;  /* 0x000000110d0de221 */ /* 0x000fe40000010000 */
[----:B------:R-:W-:-:S13]  /*3c40*/  ISETP.EQ.OR P6, PT, R31, UR14, P0 ;  /* 0x0000000e1f007c0c */ /* 0x000fda00087c2670 */
[----:B------:R-:W-:-:S04]  /*3c50*/  @!P6 IMAD R31, R31, UR16, R6 ;  /* 0x000000101f1fec24 */ /* 0x000fc8000f8e0206 */
[----:B------:R-:W-:-:S05]  /*3c60*/  @!P6 IMAD.WIDE.U32 R30, R31, 0x8, R26 ;  /* 0x000000081f1ee825 */ /* 0x000fca00078e001a */
[----:B------:R-:W2:Y:S02]  /*3c70*/  @!P6 LDG.E.64 R16, desc[UR12][R30.64] ;  /* 0x0000000c1e10e981 */ /* 0x000ea4000c1e1b00 */
[----:B--2---:R-:W-:Y:S01]  /*3c80*/  @!P6 FADD.FTZ R13, R13, R17 ;  /* 0x000000110d0de221 */ /* 0x004fe20000010000 */
[----:B------:R-:W-:Y:S01]  /*3c90*/  IADD3 R17, R25, 0x2, RZ ;  /* 0x0000000219117810 */ /* 0x000fe20007ffe0ff */
[----:B------:R-:W-:-:S03]  /*3ca0*/  @!P6 FADD.FTZ R12, R12, R16 ;  /* 0x000000100c0ce221 */ /* 0x000fc60000010000 */
        /* <DEDUP_REMOVED lines=93> */
[----:B------:R-:W-:-:S06]  /*4280*/  @!P6 IMAD.WIDE.U32 R16, R17, 0x8, R26 ;  /* 0x000000081110e825 */ /* 0x000fcc00078e001a */
[----:B------:R-:W2:Y:S01]  /*4290*/  @!P6 LDG.E.64 R16, desc[UR12][R16.64] ;  /* 0x0000000c1010e981 */ /* 0x000ea2000c1e1b00 */
[----:B------:R-:W-:Y:S02]  /*42a0*/  IADD3 R24, R24, -0x10, RZ ;  /* 0xfffffff018187810 */ /* 0x000fe40007ffe0ff */
[----:B------:R-:W-:Y:S01]  /*42b0*/  IADD3 R25, R25, 0x10, RZ ;  /* 0x0000001019197810 */ /* 0x000fe20007ffe0ff */
[----:B--2---:R-:W-:Y:S01]  /*42c0*/  @!P6 FADD.FTZ R12, R12, R16 ;  /* 0x000000100c0ce221 */ /* 0x004fe20000010000 */
[----:B------:R-:W-:Y:S01]  /*42d0*/  @!P6 FADD.FTZ R13, R13, R17 ;  /* 0x000000110d0de221 */ /* 0x000fe20000010000 */
[----:B------:R-:W-:-:S13]  /*42e0*/  ISETP.GT.AND P6, PT, R24, 0xc, PT ;  /* 0x0000000c1800780c */ /* 0x000fda0003fc4270 */
[----:B------:R-:W-:Y:S05]  /*42f0*/  @P6 BRA `(.L_x_100) ;  /* 0xfffffff800346947 */ /* 0x000fea000383ffff */
.L_x_99:
[----:B------:R-:W-:-:S13]  /*4300*/  ISETP.GT.AND P6, PT, R24, 0x4, PT ;  /* 0x000000041800780c */ /* 0x000fda0003fc4270 */
[----:B------:R-:W-:Y:S05]  /*4310*/  @!P6 BRA `(.L_x_101) ;  /* 0x0000000000f4e947 */ /* 0x000fea0003800000 */
        /* <DEDUP_REMOVED lines=54> */
[----:B------:R-:W-:Y:S02]  /*4680*/  LOP3.LUT R62, R62, 0xfffffffe, RZ, 0xc0, !PT ;  /* 0xfffffffe3e3e7812 */ /* 0x000fe400078ec0ff */
[----:B------:R-:W-:Y:S02]  /*4690*/  IADD3 R24, R24, -0x4, RZ ;  /* 0xfffffffc18187810 */ /* 0x000fe40007ffe0ff */
[----:B------:R-:W-:Y:S01]  /*46a0*/  IADD3 R25, R25, 0x4, RZ ;  /* 0x0000000419197810 */ /* 0x000fe20007ffe0ff */
[----:B--2---:R-:W-:Y:S01]  /*46b0*/  @!P6 FADD.FTZ R12, R12, R16 ;  /* 0x000000100c0ce221 */ /* 0x004fe20000010000 */
[----:B------:R-:W-:Y:S01]  /*46c0*/  @!P6 FADD.FTZ R13, R13, R17 ;  /* 0x000000110d0de221 */ /* 0x000fe20000010000 */
[----:B------:R-:W-:-:S13]  /*46d0*/  PLOP3.LUT P6, PT, PT, PT, PT, 0x8, 0x0 ;  /* 0x000000000000781c */ /* 0x000fda0003fce170 */
[----:B------:R-:W-:-:S07]  /*46e0*/  @P6 LOP3.LUT R62, R62, 0x1, RZ, 0xfc, !PT ;  /* 0x000000013e3e6812 */ /* 0x000fce00078efcff */
.L_x_101:
[----:B------:R-:W-:-:S04]  /*46f0*/  LOP3.LUT P6, RZ, R62, 0x1, RZ, 0xc0, !PT ;  /* 0x000000013eff7812 */ /* 0x000fc800078cc0ff */
[----:B------:R-:W-:-:S13]  /*4700*/  ISETP.NE.OR P6, PT, R24, RZ, P6 ;  /* 0x000000ff1800720c */ /* 0x000fda00037c5670 */
[----:B------:R-:W-:Y:S05]  /*4710*/  @!P6 BRA `(.L_x_97) ;  /* 0x00000000007ce947 */ /* 0x000fea0003800000 */
.L_x_98:
        /* <DEDUP_REMOVED lines=29> */
[----:B------:R-:W-:-:S13]  /*48f0*/  ISETP.NE.AND P6, PT, R24, RZ, PT ;  /* 0x000000ff1800720c */ /* 0x000fda0003fc5270 */
[----:B------:R-:W-:Y:S05]  /*4900*/  @P6 BRA `(.L_x_98) ;  /* 0xfffffffc00846947 */ /* 0x000fea000383ffff */
.L_x_97:
[----:B------:R-:W-:-:S13]  /*4910*/  LOP3.LUT P6, R23, R23, 0x3, RZ, 0xc0, !PT ;  /* 0x0000000317177812 */ /* 0x000fda00078cc0ff */
[----:B------:R-:W-:Y:S05]  /*4920*/  @!P6 BRA `(.L_x_94) ;  /* 0x000000000068e947 */ /* 0x000fea0003800000 */
[----:B------:R-:W-:Y:S01]  /*4930*/  ISETP.EQ.OR P6, PT, R25, UR14, P0 ;  /* 0x0000000e19007c0c */ /* 0x000fe200087c2670 */
[----:B------:R-:W-:-:S12]  /*4940*/  BSSY B0, `(.L_x_102) ;  /* 0x0000007000007945 */ /* 0x000fd80003800000 */
[----:B------:R-:W-:Y:S05]  /*4950*/  @P6 BRA `(.L_x_103) ;  /* 0x0000000000146947 */ /* 0x000fea0003800000 */
[----:B------:R-:W-:-:S04]  /*4960*/  IMAD R17, R25, UR16, R6 ;  /* 0x0000001019117c24 */ /* 0x000fc8000f8e0206 */
[----:B------:R-:W-:-:S06]  /*4970*/  IMAD.WIDE.U32 R16, R17, 0x8, R26 ;  /* 0x0000000811107825 */ /* 0x000fcc00078e001a */
[----:B------:R-:W2:Y:S02]  /*4980*/  LDG.E.64 R16, desc[UR12][R16.64] ;  /* 0x0000000c10107981 */ /* 0x000ea4000c1e1b00 */
[----:B--2---:R-:W-:Y:S01]  /*4990*/  FADD.FTZ R12, R12, R16 ;  /* 0x000000100c0c7221 */ /* 0x004fe20000010000 */
[----:B------:R-:W-:-:S07]  /*49a0*/  FADD.FTZ R13, R13, R17 ;  /* 0x000000110d0d7221 */ /* 0x000fce0000010000 */
.L_x_103:
[----:B------:R-:W-:Y:S05]  /*49b0*/  BSYNC B0 ;  /* 0x0000000000007941 */ /* 0x000fea0003800000 */
.L_x_102:
[----:B------:R-:W-:-:S13]  /*49c0*/  ISETP.NE.AND P6, PT, R23, 0x1, PT ;  /* 0x000000011700780c */ /* 0x000fda0003fc5270 */
[----:B------:R-:W-:Y:S05]  /*49d0*/  @!P6 BRA `(.L_x_94) ;  /* 0x00000000003ce947 */ /* 0x000fea0003800000 */
[----:B------:R-:W-:-:S04]  /*49e0*/  IADD3 R29, R25, 0x1, RZ ;  /* 0x00000001191d7810 */ /* 0x000fc80007ffe0ff */
[----:B------:R-:W-:-:S13]  /*49f0*/  ISETP.EQ.OR P6, PT, R29, UR14, P0 ;  /* 0x0000000e1d007c0c */ /* 0x000fda00087c2670 */
[----:B------:R-:W-:-:S04]  /*4a00*/  @!P6 IMAD R29, R29, UR16, R6 ;  /* 0x000000101d1dec24 */ /* 0x000fc8000f8e0206 */
[----:B------:R-:W-:-:S05]  /*4a10*/  @!P6 IMAD.WIDE.U32 R28, R29, 0x8, R26 ;  /* 0x000000081d1ce825 */ /* 0x000fca00078e001a */
[----:B------:R-:W2:Y:S02]  /*4a20*/  @!P6 LDG.E.64 R16, desc[UR12][R28.64] ;  /* 0x0000000c1c10e981 */ /* 0x000ea4000c1e1b00 */
[----:B--2---:R-:W-:Y:S01]  /*4a30*/  @!P6 FADD.FTZ R13, R13, R17 ;  /* 0x000000110d0de221 */ /* 0x004fe20000010000 */
[----:B------:R-:W-:Y:S01]  /*4a40*/  IADD3 R17, R25, 0x2, RZ ;  /* 0x0000000219117810 */ /* 0x000fe20007ffe0ff */
[----:B------:R-:W-:-:S03]  /*4a50*/  @!P6 FADD.FTZ R12, R12, R16 ;  /* 0x000000100c0ce221 */ /* 0x000fc60000010000 */
[----:B------:R-:W-:-:S04]  /*4a60*/  ISETP.EQ.OR P6, PT, R17, UR14, P0 ;  /* 0x0000000e11007c0c */ /* 0x000fc800087c2670 */
[----:B------:R-:W-:-:S13]  /*4a70*/  ISETP.EQ.OR P6, PT, R23, 0x2, P6 ;  /* 0x000000021700780c */ /* 0x000fda00037c2670 */
[----:B------:R-:W-:-:S04]  /*4a80*/  @!P6 IMAD R17, R17, UR16, R6 ;  /* 0x000000101111ec24 */ /* 0x000fc8000f8e0206 */
[----:B------:R-:W-:-:S06]  /*4a90*/  @!P6 IMAD.WIDE.U32 R16, R17, 0x8, R26 ;  /* 0x000000081110e825 */ /* 0x000fcc00078e001a */
[----:B------:R-:W2:Y:S02]  /*4aa0*/  @!P6 LDG.E.64 R16, desc[UR12][R16.64] ;  /* 0x0000000c1010e981 */ /* 0x000ea4000c1e1b00 */
[----:B--2---:R-:W-:Y:S01]  /*4ab0*/  @!P6 FADD.FTZ R12, R12, R16 ;  /* 0x000000100c0ce221 */ /* 0x004fe20000010000 */
[----:B------:R-:W-:-:S07]  /*4ac0*/  @!P6 FADD.FTZ R13, R13, R17 ;  /* 0x000000110d0de221 */ /* 0x000fce0000010000 */
.L_x_94:
[----:B------:R-:W0:Y:S01]  /*4ad0*/  S2UR UR10, SR_CgaCtaId ;  /* 0x00000000000a79c3 */ /* 0x000e220000008800 */
[----:B------:R-:W-:Y:S01]  /*4ae0*/  UMOV UR9, 0x400 ;  /* 0x0000040000097882 */ /* 0x000fe20000000000 */
[----:B------:R-:W-:Y:S01]  /*4af0*/  LOP3.LUT P6, RZ, R62, 0x4, RZ, 0xc0, !PT ;  /* 0x000000043eff7812 */ /* 0x000fe200078cc0ff */
[----:B------:R-:W-:Y:S01]  /*4b00*/  IMAD.WIDE.U32 R24, R61, 0x4ec4ec4f, RZ ;  /* 0x4ec4ec4f3d187825 */ /* 0x000fe200078e00ff */
[----:B------:R-:W-:Y:S02]  /*4b10*/  SHF.L.U32 R56, R56, 0x10, RZ ;  /* 0x0000001038387819 */ /* 0x000fe400000006ff */
[----:B------:R-:W-:Y:S02]  /*4b20*/  SHF.L.U32 R26, R4, 0x10, RZ ;  /* 0x00000010041a7819 */ /* 0x000fe400000006ff */
[----:B------:R-:W1:Y:S01]  /*4b30*/  LDC R23, c[0x0][0x2ac] ;  /* 0x0000ab00ff177b82 */ /* 0x000e620000000800 */
[----:B------:R-:W-:Y:S01]  /*4b40*/  SHF.R.U32.HI R24, RZ, 0x2, R25 ;  /* 0x00000002ff187819 */ /* 0x000fe20000011619 */
[----:B------:R-:W-:Y:S01]  /*4b50*/  FADD.FTZ R27, R56, -UR17 ;  /* 0x80000011381b7e21 */ /* 0x000fe20008010000 */
[----:B------:R-:W-:Y:S01]  /*4b60*/  FADD.FTZ R26, R26, -UR17 ;  /* 0x800000111a1a7e21 */ /* 0x000fe20008010000 */
[----:B------:R-:W-:-:S02]  /*4b70*/  SHF.L.U32 R55, R55, 0x10, RZ ;  /* 0x0000001037377819 */ /* 0x000fc400000006ff */
[----:B------:R-:W-:Y:S01]  /*4b80*/  SHF.L.U32 R22, R22, 0x10, RZ ;  /* 0x0000001016167819 */ /* 0x000fe200000006ff */
[----:B------:R-:W-:Y:S01]  /*4b90*/  FMUL.FTZ R27, R27, UR18 ;  /* 0x000000121b1b7c20 */ /* 0x000fe20008410000 */
[----:B------:R-:W-:Y:S01]  /*4ba0*/  SHF.L.U32 R57, R57, 0x10, RZ ;  /* 0x0000001039397819 */ /* 0x000fe200000006ff */
[----:B------:R-:W-:Y:S01]  /*4bb0*/  FMUL.FTZ R26, R26, UR18 ;  /* 0x000000121a1a7c20 */ /* 0x000fe20008410000 */
[----:B------:R-:W-:Y:S01]  /*4bc0*/  SHF.L.U32 R21, R21, 0x10, RZ ;  /* 0x0000001015157819 */ /* 0x000fe200000006ff */
[----:B0-----:R-:W-:-:S09]  /*4bd0*/  ULEA UR9, UR10, UR9, 0x18 ;  /* 0x000000090a097291 */ /* 0x001fd2000f8ec03f */
[----:B------:R-:W-:Y:S01]  /*4be0*/  @!P0 STS.64 [UR9+0x80], R12 ;  /* 0x0000800cff008988 */ /* 0x000fe20008000a09 */
[----:B------:R-:W-:Y:S06]  /*4bf0*/  BAR.SYNC.DEFER_BLOCKING 0x0 ;  /* 0x0000000000007b1d */ /* 0x000fec0000010000 */
[----:B------:R-:W0:Y:S01]  /*4c00*/  LDS.64 R16, [UR9+0x80] ;  /* 0x00008009ff107984 */ /* 0x000e220008000a00 */
[----:B------:R-:W-:Y:S02]  /*4c10*/  ULDC UR9, c[0x0][0x2bc] ;  /* 0x0000af0000097ab9 */ /* 0x000fe40000000800 */
[----:B0-----:R-:W-:Y:S01]  /*4c20*/  FMUL.FTZ R4, R16, UR9 ;  /* 0x0000000910047c20 */ /* 0x001fe20008410000 */
[----:B------:R-:W-:Y:S01]  /*4c30*/  FMUL.FTZ R25, R17, UR9 ;  /* 0x0000000911197c20 */ /* 0x000fe20008410000 */
[----:B-1----:R-:W-:Y:S06]  /*4c40*/  @!P6 BRA `(.L_x_104) ;  /* 0x000000000048e947 */ /* 0x002fec0003800000 */
        /* <DEDUP_REMOVED lines=18> */
.L_x_104:
[----:B------:R-:W-:Y:S01]  /*4d70*/  LOP3.LUT P0, RZ, R62, 0x2, RZ, 0xc0, !PT ;  /* 0x000000023eff7812 */ /* 0x000fe2000780c0ff */
[----:B------:R-:W-:-:S12]  /*4d80*/  BSSY B0, `(.L_x_105) ;  /* 0x0000014000007945 */ /* 0x000fd80003800000 */
[----:B------:R-:W-:Y:S05]  /*4d90*/  @!P0 BRA `(.L_x_106) ;  /* 0x0000000000488947 */ /* 0x000fea0003800000 */
[----:B------:R-:W-:Y:S01]  /*4da0*/  ULDC.64 UR10, c[0x0][0x288] ;  /* 0x0000a200000a7ab9 */ /* 0x000fe20000000a00 */
[----:B------:R-:W-:Y:S01]  /*4db0*/  MOV R12, R64 ;  /* 0x00000040000c7202 */ /* 0x000fe20000000f00 */
[----:B------:R-:W-:Y:S01]  /*4dc0*/  IMAD R17, R3, UR10, RZ ;  /* 0x0000000a03117c24 */ /* 0x000fe2000f8e02ff */
[----:B------:R-:W-:-:S03]  /*4dd0*/  MOV R13, R67 ;  /* 0x00000043000d7202 */ /* 0x000fc60000000f00 */
[C---:B------:R-:W-:Y:S02]  /*4de0*/  IMAD R17, R60.reuse, UR11, R17 ;  /* 0x0000000b3c117c24 */ /* 0x040fe4000f8e0211 */
[----:B------:R-:W-:Y:S01]  /*4df0*/  IMAD.WIDE.U32 R12, R60, UR10, R12 ;  /* 0x0000000a3c0c7c25 */ /* 0x000fe2000f8e000c */
[----:B------:R-:W-:-:S04]  /*4e00*/  ULDC.64 UR10, c[0x0][0x210] ;  /* 0x00008400000a7ab9 */ /* 0x000fc80000000a00 */
[----:B------:R-:W-:Y:S01]  /*4e10*/  IADD3 R17, R13, R17, RZ ;  /* 0x000000110d117210 */ /* 0x000fe20007ffe0ff */
[----:B------:R-:W-:Y:S01]  /*4e20*/  FFMA.FTZ R13, R4, R26, R25 ;  /* 0x0000001a040d7223 */ /* 0x000fe20000010019 */
[----:B------:R-:W-:-:S03]  /*4e30*/  LEA R16, P0, R12, UR10, 0x1 ;  /* 0x0000000a0c107c11 */ /* 0x000fc6000f8008ff */
[----:B------:R-:W-:Y:S01]  /*4e40*/  FFMA.FTZ R22, R22, R9, -R13 ;  /* 0x0000000916167223 */ /* 0x000fe2000001080d */
[----:B------:R-:W-:Y:S01]  /*4e50*/  LEA.HI.X R17, R12, UR11, R17, 0x1, P0 ;  /* 0x0000000b0c117c11 */ /* 0x000fe200080f0c11 */
[----:B------:R-:W-:-:S04]  /*4e60*/  FFMA.FTZ R12, R4, R27, R25 ;  /* 0x0000001b040c7223 */ /* 0x000fc80000010019 */
[----:B------:R-:W-:-:S04]  /*4e70*/  FFMA.FTZ R12, R55, R8, -R12 ;  /* 0x00000008370c7223 */ /* 0x000fc8000001080c */
[----:B------:R-:W-:Y:S01]  /*4e80*/  FMUL.FTZ R13, R12, UR18 ;  /* 0x000000120c0d7c20 */ /* 0x000fe20008410000 */
[----:B------:R-:W-:-:S05]  /*4e90*/  FMUL.FTZ R12, R22, UR18 ;  /* 0x00000012160c7c20 */ /* 0x000fca0008410000 */
[----:B------:R-:W-:-:S05]  /*4ea0*/  F2FP.BF16.F32.PACK_AB R13, R12, R13 ;  /* 0x0000000d0c0d723e */ /* 0x000fca00000010ff */
[----:B------:R0:W-:Y:S02]  /*4eb0*/  STG.E desc[UR12][R16.64], R13 ;  /* 0x0000000d10007986 */ /* 0x0001e4000c10190c */
.L_x_106:
[----:B------:R-:W-:Y:S05]  /*4ec0*/  BSYNC B0 ;  /* 0x0000000000007941 */ /* 0x000fea0003800000 */
.L_x_105:
[----:B------:R-:W-:Y:S01]  /*4ed0*/  LOP3.LUT P6, RZ, R62, 0x4, RZ, 0xc0, !PT ;  /* 0x000000043eff7812 */ /* 0x000fe200078cc0ff */
[----:B------:R-:W-:Y:S01]  /*4ee0*/  FADD.FTZ R57, R57, -UR17 ;  /* 0x8000001139397e21 */ /* 0x000fe20008010000 */
[----:B------:R-:W-:Y:S01]  /*4ef0*/  FADD.FTZ R21, R21, -UR17 ;  /* 0x8000001115157e21 */ /* 0x000fe20008010000 */
[----:B------:R-:W-:Y:S02]  /*4f00*/  SHF.L.U32 R27, R54, 0x10, RZ ;  /* 0x00000010361b7819 */ /* 0x000fe400000006ff */
[----:B------:R-:W-:Y:S01]  /*4f10*/  SHF.L.U32 R20, R20, 0x10, RZ ;  /* 0x0000001014147819 */ /* 0x000fe200000006ff */
[----:B------:R-:W-:Y:S01]  /*4f20*/  FMUL.FTZ R57, R57, UR18 ;  /* 0x0000001239397c20 */ /* 0x000fe20008410000 */
[----:B------:R-:W-:Y:S01]  /*4f30*/  SHF.L.U32 R52, R52, 0x10, RZ ;  /* 0x0000001034347819 */ /* 0x000fe200000006ff */
[----:B------:R-:W-:Y:S01]  /*4f40*/  FMUL.FTZ R30, R21, UR18 ;  /* 0x00000012151e7c20 */ /* 0x000fe20008410000 */
[----:B------:R-:W-:-:S04]  /*4f50*/  SHF.L.U32 R19, R19, 0x10, RZ ;  /* 0x0000001013137819 */ /* 0x000fc800000006ff */
[----:B------:R-:W-:Y:S05]  /*4f60*/  @!P6 BRA `(.L_x_107) ;  /* 0x000000000048e947 */ /* 0x000fea0003800000 */
[----:B------:R-:W-:Y:S01]  /*4f70*/  FFMA.FTZ R12, R57, R8, R10 ;  /* 0x00000008390c7223 */ /* 0x000fe2000001000a */
[----:B0-----:R-:W-:-:S03]  /*4f80*/  FFMA.FTZ R13, R30, R9, R11 ;  /* 0x000000091e0d7223 */ /* 0x001fc6000001000b */
        /* <DEDUP_REMOVED lines=16> */
.L_x_107:
[----:B------:R-:W-:Y:S04]  /*5090*/  BSSY B0, `(.L_x_108) ;  /* 0x0000014000007945 */ /* 0x000fe80003800000 */
[----:B------:R-:W-:Y:S05]  /*50a0*/  @!P3 BRA `(.L_x_109) ;  /* 0x000000000048b947 */ /* 0x000fea0003800000 */
[----:B------:R-:W-:Y:S01]  /*50b0*/  ULDC.64 UR10, c[0x0][0x288] ;  /* 0x0000a200000a7ab9 */ /* 0x000fe20000000a00 */
[----:B------:R-:W-:Y:S01]  /*50c0*/  MOV R12, R64 ;  /* 0x00000040000c7202 */ /* 0x000fe20000000f00 */
[----:B0-----:R-:W-:Y:S01]  /*50d0*/  IMAD R16, R5, UR10, RZ ;  /* 0x0000000a05107c24 */ /* 0x001fe2000f8e02ff */
        /* <DEDUP_REMOVED lines=15> */
.L_x_109:
[----:B------:R-:W-:Y:S05]  /*51d0*/  BSYNC B0 ;  /* 0x0000000000007941 */ /* 0x000fea0003800000 */
.L_x_108:
[----:B------:R-:W-:Y:S01]  /*51e0*/  FADD.FTZ R52, R52, -UR17 ;  /* 0x8000001134347e21 */ /* 0x000fe20008010000 */
[----:B------:R-:W-:Y:S01]  /*51f0*/  FADD.FTZ R19, R19, -UR17 ;  /* 0x8000001113137e21 */ /* 0x000fe20008010000 */
[----:B------:R-:W-:Y:S02]  /*5200*/  SHF.L.U32 R20, R18, 0x10, RZ ;  /* 0x0000001012147819 */ /* 0x000fe400000006ff */
[----:B------:R-:W-:Y:S01]  /*5210*/  SHF.L.U32 R51, R51, 0x10, RZ ;  /* 0x0000001033337819 */ /* 0x000fe200000006ff */
[----:B------:R-:W-:Y:S01]  /*5220*/  FMUL.FTZ R29, R52, UR18 ;  /* 0x00000012341d7c20 */ /* 0x000fe20008410000 */
[----:B------:R-:W-:Y:S01]  /*5230*/  PRMT R18, R53, 0x7632, R18 ;  /* 0x0000763235127816 */ /* 0x000fe20000000012 */
[----:B------:R-:W-:Y:S01]  /*5240*/  FMUL.FTZ R28, R19, UR18 ;  /* 0x00000012131c7c20 */ /* 0x000fe20008410000 */
[----:B------:R-:W-:Y:S06]  /*5250*/  @!P6 BRA `(.L_x_110) ;  /* 0x000000000048e947 */ /* 0x000fec0003800000 */
[----:B01----:R-:W-:Y:S01]  /*5260*/  FFMA.FTZ R13, R28, R9, R11 ;  /* 0x000000091c0d7223 */ /* 0x003fe2000001000b */
        /* <DEDUP_REMOVED lines=17> */
.L_x_110:
[----:B------:R-:W-:Y:S04]  /*5380*/  BSSY B0, `(.L_x_111) ;  /* 0x0000014000007945 */ /* 0x000fe80003800000 */
[----:B------:R-:W-:Y:S05]  /*5390*/  @!P2 BRA `(.L_x_112) ;  /* 0x000000000048a947 */ /* 0x000fea0003800000 */
[----:B------:R-:W-:Y:S01]  /*53a0*/  ULDC.64 UR10, c[0x0][0x288] ;  /* 0x0000a200000a7ab9 */ /* 0x000fe20000000a00 */
[----:B01----:R-:W-:Y:S01]  /*53b0*/  MOV R16, R64 ;  /* 0x0000004000107202 */ /* 0x003fe20000000f00 */
        /* <DEDUP_REMOVED lines=16> */
.L_x_112:
[----:B------:R-:W-:Y:S05]  /*54c0*/  BSYNC B0 ;  /* 0x0000000000007941 */ /* 0x000fea0003800000 */
.L_x_111:
[----:B------:R-:W-:Y:S02]  /*54d0*/  SHF.L.U32 R53, R53, 0x10, RZ ;  /* 0x0000001035357819 */ /* 0x000fe400000006ff */
[----:B------:R-:W-:Y:S02]  /*54e0*/  SHF.L.U32 R18, R18, 0x10, RZ ;  /* 0x0000001012127819 */ /* 0x000fe400000006ff */
[----:B------:R-:W-:Y:S01]  /*54f0*/  PRMT R20, R50, 0x7632, R20 ;  /* 0x0000763232147816 */ /* 0x000fe20000000014 */
[----:B------:R-:W-:Y:S01]  /*5500*/  FADD.FTZ R53, R53, -UR17 ;  /* 0x8000001135357e21 */ /* 0x000fe20008010000 */
[----:B012---:R-:W-:Y:S01]  /*5510*/  PRMT R13, R48, 0x7632, R13 ;  /* 0x00007632300d7816 */ /* 0x007fe2000000000d */
[----:B------:R-:W-:Y:S01]  /*5520*/  FADD.FTZ R12, R18, -UR17 ;  /* 0x80000011120c7e21 */ /* 0x000fe20008010000 */
[----:B------:R-:W-:Y:S01]  /*5530*/  SHF.L.U32 R19, R50, 0x10, RZ ;  /* 0x0000001032137819 */ /* 0x000fe200000006ff */
[----:B------:R-:W-:Y:S01]  /*5540*/  FMUL.FTZ R53, R53, UR18 ;  /* 0x0000001235357c20 */ /* 0x000fe20008410000 */
[----:B------:R-:W-:Y:S01]  /*5550*/  SHF.L.U32 R48, R48, 0x10, RZ ;  /* 0x0000001030307819 */ /* 0x000fe200000006ff */
[----:B------:R-:W-:Y:S01]  /*5560*/  FMUL.FTZ R30, R12, UR18 ;  /* 0x000000120c1e7c20 */ /* 0x000fe20008410000 */
        /* <DEDUP_REMOVED lines=21> */
.L_x_113:
[----:B------:R-:W-:Y:S04]  /*56c0*/  BSSY B0, `(.L_x_114) ;  /* 0x0000016000007945 */ /* 0x000fe80003800000 */
[----:B------:R-:W-:Y:S05]  /*56d0*/  @!P5 BRA `(.L_x_115) ;  /* 0x000000000050d947 */ /* 0x000fea0003800000 */
[----:B------:R-:W-:Y:S01]  /*56e0*/  IADD3 R13, R60, 0x60, RZ ;  /* 0x000000603c0d7810 */ /* 0x000fe20007ffe0ff */
[----:B------:R-:W-:Y:S01]  /*56f0*/  ULDC.64 UR10, c[0x0][0x288] ;  /* 0x0000a200000a7ab9 */ /* 0x000fe20000000a00 */
[----:B------:R-:W-:Y:S02]  /*5700*/  MOV R16, R64 ;  /* 0x0000004000107202 */ /* 0x000fe40000000f00 */
[----:B------:R-:W-:Y:S02]  /*5710*/  SHF.R.S32.HI R12, RZ, 0x1f, R13 ;  /* 0x0000001fff0c7819 */ /* 0x000fe4000001140d */
[----:B------:R-:W-:-:S03]  /*5720*/  MOV R17, R67 ;  /* 0x0000004300117202 */ /* 0x000fc60000000f00 */
[----:B------:R-:W-:Y:S02]  /*5730*/  IMAD R12, R12, UR10, RZ ;  /* 0x0000000a0c0c7c24 */ /* 0x000fe4000f8e02ff */
[----:B------:R-:W-:-:S04]  /*5740*/  IMAD.WIDE.U32 R16, R13, UR10, R16 ;  /* 0x0000000a0d107c25 */ /* 0x000fc8000f8e0010 */
[----:B------:R-:W-:Y:S01]  /*5750*/  IMAD R13, R13, UR11, R12 ;  /* 0x0000000b0d0d7c24 */ /* 0x000fe2000f8e020c */
[----:B------:R-:W-:Y:S02]  /*5760*/  ULDC.64 UR10, c[0x0][0x210] ;  /* 0x00008400000a7ab9 */ /* 0x000fe40000000a00 */
[----:B------:R-:W-:Y:S02]  /*5770*/  LEA R12, P0, R16, UR10, 0x1 ;  /* 0x0000000a100c7c11 */ /* 0x000fe4000f8008ff */
[----:B------:R-:W-:Y:S01]  /*5780*/  IADD3 R13, R17, R13, RZ ;  /* 0x0000000d110d7210 */ /* 0x000fe20007ffe0ff */
[----:B------:R-:W-:-:S03]  /*5790*/  FFMA.FTZ R17, R4, R30, R25 ;  /* 0x0000001e04117223 */ /* 0x000fc60000010019 */
[----:B------:R-:W-:Y:S01]  /*57a0*/  LEA.HI.X R13, R16, UR11, R13, 0x1, P0 ;  /* 0x0000000b100d7c11 */ /* 0x000fe200080f0c0d */
[----:B------:R-:W-:Y:S01]  /*57b0*/  FFMA.FTZ R16, R4, R53, R25 ;  /* 0x0000003504107223 */ /* 0x000fe20000010019 */
[----:B------:R-:W-:-:S03]  /*57c0*/  FFMA.FTZ R20, R20, R9, -R17 ;  /* 0x0000000914147223 */ /* 0x000fc60000010811 */
[----:B------:R-:W-:-:S04]  /*57d0*/  FFMA.FTZ R16, R19, R8, -R16 ;  /* 0x0000000813107223 */ /* 0x000fc80000010810 */
[----:B------:R-:W-:Y:S01]  /*57e0*/  FMUL.FTZ R17, R16, UR18 ;  /* 0x0000001210117c20 */ /* 0x000fe20008410000 */
[----:B------:R-:W-:-:S05]  /*57f0*/  FMUL.FTZ R16, R20, UR18 ;  /* 0x0000001214107c20 */ /* 0x000fca0008410000 */
[----:B------:R-:W-:-:S05]  /*5800*/  F2FP.BF16.F32.PACK_AB R17, R16, R17 ;  /* 0x000000111011723e */ /* 0x000fca00000010ff */
[----:B------:R0:W-:Y:S02]  /*5810*/  STG.E desc[UR12][R12.64], R17 ;  /* 0x000000110c007986 */ /* 0x0001e4000c10190c */
.L_x_115:
[----:B------:R-:W-:Y:S05]  /*5820*/  BSYNC B0 ;  /* 0x0000000000007941 */ /* 0x000fea0003800000 */
.L_x_114:
[C---:B------:R-:W-:Y:S01]  /*5830*/  PRMT R20, R47.reuse, 0x7632, R20 ;  /* 0x000076322f147816 */ /* 0x040fe20000000014 */
[----:B------:R-:W-:Y:S01]  /*5840*/  FADD.FTZ R48, R48, -UR17 ;  /* 0x8000001130307e21 */ /* 0x000fe20008010000 */
[----:B0-----:R-:W-:Y:S01]  /*5850*/  FADD.FTZ R12, R18, -UR17 ;  /* 0x80000011120c7e21 */ /* 0x001fe20008010000 */
[----:B------:R-:W-:Y:S02]  /*5860*/  SHF.L.U32 R47, R47, 0x10, RZ ;  /* 0x000000102f2f7819 */ /* 0x000fe400000006ff */
        /* <DEDUP_REMOVED lines=23> */
.L_x_116:
        /* <DEDUP_REMOVED lines=22> */
.L_x_118:
[----:B------:R-:W-:Y:S05]  /*5b40*/  BSYNC B0 ;  /* 0x0000000000007941 */ /* 0x000fea0003800000 */
.L_x_117:
[----:B------:R-:W-:Y:S01]  /*5b50*/  SHF.L.U32 R49, R49, 0x10, RZ ;  /* 0x0000001031317819 */ /* 0x000fe200000006ff */
[----:B------:R-:W-:Y:S01]  /*5b60*/  IMAD R23, R23, UR14, R24 ;  /* 0x0000000e17177c24 */ /* 0x000fe2000f8e0218 */
[----:B------:R-:W-:Y:S02]  /*5b70*/  SHF.L.U32 R18, R18, 0x10, RZ ;  /* 0x0000001012127819 */ /* 0x000fe400000006ff */
[C---:B------:R-:W-:Y:S01]  /*5b80*/  PRMT R20, R46.reuse, 0x7632, R20 ;  /* 0x000076322e147816 */ /* 0x040fe20000000014 */
[----:B------:R-:W-:Y:S01]  /*5b90*/  FADD.FTZ R49, R49, -UR17 ;  /* 0x8000001131317e21 */ /* 0x000fe20008010000 */
[----:B0-----:R-:W-:Y:S01]  /*5ba0*/  SHF.L.U32 R17, R46, 0x10, RZ ;  /* 0x000000102e117819 */ /* 0x001fe200000006ff */
[----:B------:R-:W-:Y:S01]  /*5bb0*/  FADD.FTZ R18, R18, -UR17 ;  /* 0x8000001112127e21 */ /* 0x000fe20008010000 */
        /* <DEDUP_REMOVED lines=23> */
.L_x_119:
        /* <DEDUP_REMOVED lines=15> */
[----:B------:R-:W-:-:S04]  /*5e20*/  FFMA.FTZ R18, R4, R49, R25 ;  /* 0x0000003104127223 */ /* 0x000fc80000010019 */
[----:B------:R-:W-:Y:S01]  /*5e30*/  FFMA.FTZ R18, R17, R8, -R18 ;  /* 0x0000000811127223 */ /* 0x000fe20000010812 */
[----:B------:R-:W-:-:S03]  /*5e40*/  FFMA.FTZ R17, R20, R9, -R19 ;  /* 0x0000000914117223 */ /* 0x000fc60000010813 */
[----:B------:R-:W-:Y:S01]  /*5e50*/  FMUL.FTZ R18, R18, UR18 ;  /* 0x0000001212127c20 */ /* 0x000fe20008410000 */
[----:B------:R-:W-:-:S05]  /*5e60*/  FMUL.FTZ R17, R17, UR18 ;  /* 0x0000001211117c20 */ /* 0x000fca0008410000 */
[----:B------:R-:W-:-:S05]  /*5e70*/  F2FP.BF16.F32.PACK_AB R17, R17, R18 ;  /* 0x000000121111723e */ /* 0x000fca00000010ff */
[----:B------:R0:W-:Y:S02]  /*5e80*/  STG.E desc[UR12][R12.64], R17 ;  /* 0x000000110c007986 */ /* 0x0001e4000c10190c */
.L_x_121:
[----:B------:R-:W-:Y:S05]  /*5e90*/  BSYNC B0 ;  /* 0x0000000000007941 */ /* 0x000fea0003800000 */
.L_x_120:
[----:B------:R-:W-:Y:S01]  /*5ea0*/  SHF.L.U32 R44, R44, 0x10, RZ ;  /* 0x000000102c2c7819 */ /* 0x000fe200000006ff */
[----:B------:R-:W-:Y:S01]  /*5eb0*/  ULDC.64 UR10, c[0x0][0x290] ;  /* 0x0000a400000a7ab9 */ /* 0x000fe20000000a00 */
[----:B------:R-:W-:Y:S02]  /*5ec0*/  SHF.L.U32 R16, R16, 0x10, RZ ;  /* 0x0000001010107819 */ /* 0x000fe400000006ff */
[----:B------:R-:W-:Y:S01]  /*5ed0*/  PRMT R20, R15, 0x7632, R20 ;  /* 0x000076320f147816 */ /* 0x000fe20000000014 */
[----:B------:R-:W-:Y:S01]  /*5ee0*/  FADD.FTZ R44, R44, -UR17 ;  /* 0x800000112c2c7e21 */ /* 0x000fe20008010000 */
[----:B------:R-:W-:Y:S01]  /*5ef0*/  IADD3 R26, R23, 0xc0, RZ ;  /* 0x000000c0171a7810 */ /* 0x000fe20007ffe0ff */
[----:B------:R-:W-:Y:S01]  /*5f00*/  FADD.FTZ R16, R16, -UR17 ;  /* 0x8000001110107e21 */ /* 0x000fe20008010000 */
[----:B------:R-:W-:Y:S01]  /*5f10*/  SHF.L.U32 R15, R15, 0x10, RZ ;  /* 0x000000100f0f7819 */ /* 0x000fe200000006ff */
[----:B------:R-:W-:Y:S01]  /*5f20*/  FMUL.FTZ R27, R44, UR18 ;  /* 0x000000122c1b7c20 */ /* 0x000fe20008410000 */
[----:B------:R-:W-:Y:S01]  /*5f30*/  SHF.L.U32 R20, R20, 0x10, RZ ;  /* 0x0000001014147819 */ /* 0x000fe200000006ff */
[----:B------:R-:W-:Y:S01]  /*5f40*/  FMUL.FTZ R24, R16, UR18 ;  /* 0x0000001210187c20 */ /* 0x000fe20008410000 */
[----:B------:R-:W-:Y:S01]  /*5f50*/  SHF.R.S32.HI R28, RZ, 0x1f, R26 ;  /* 0x0000001fff1c7819 */ /* 0x000fe2000001141a */
        /* <DEDUP_REMOVED lines=19> */
.L_x_122:
[----:B------:R-:W-:Y:S01]  /*6090*/  ISETP.GE.U32.AND P0, PT, R26, UR10, PT ;  /* 0x0000000a1a007c0c */ /* 0x000fe2000bf06070 */
[----:B------:R-:W-:Y:S01]  /*60a0*/  BSSY B0, `(.L_x_123) ;  /* 0x000001b000007945 */ /* 0x000fe20003800000 */
[----:B0-----:R-:W-:Y:S02]  /*60b0*/  IADD3 R12, R60, 0xe0, RZ ;  /* 0x000000e03c0c7810 */ /* 0x001fe40007ffe0ff */
[----:B------:R-:W-:Y:S02]  /*60c0*/  ISETP.GE.AND.EX P0, PT, R28, UR11, PT, P0 ;  /* 0x0000000b1c007c0c */ /* 0x000fe4000bf06300 */
[----:B------:R-:W-:Y:S02]  /*60d0*/  PRMT R23, R45, 0x7632, R23 ;  /* 0x000076322d177816 */ /* 0x000fe40000000017 */
[----:B------:R-:W-:Y:S02]  /*60e0*/  ISETP.LT.U32.AND P0, PT, R61, 0x1a0, !P0 ;  /* 0x000001a03d00780c */ /* 0x000fe40004701070 */
[----:B------:R-:W-:-:S11]  /*60f0*/  SHF.R.S32.HI R13, RZ, 0x1f, R12 ;  /* 0x0000001fff0d7819 */ /* 0x000fd6000001140c */
        /* <DEDUP_REMOVED lines=21> */
.L_x_124:
[----:B------:R-:W-:Y:S05]  /*6250*/  BSYNC B0 ;  /* 0x0000000000007941 */ /* 0x000fea0003800000 */
.L_x_123:
[----:B------:R-:W-:Y:S02]  /*6260*/  SHF.L.U32 R45, R45, 0x10, RZ ;  /* 0x000000102d2d7819 */ /* 0x000fe400000006ff */
[----:B0-----:R-:W-:Y:S02]  /*6270*/  SHF.L.U32 R15, R23, 0x10, RZ ;  /* 0x00000010170f7819 */ /* 0x001fe400000006ff */
[----:B------:R-:W-:Y:S01]  /*6280*/  ISETP.GE.U32.AND P0, PT, R12, UR10, PT ;  /* 0x0000000a0c007c0c */ /* 0x000fe2000bf06070 */
[----:B------:R-:W-:Y:S01]  /*6290*/  FADD.FTZ R45, R45, -UR17 ;  /* 0x800000112d2d7e21 */ /* 0x000fe20008010000 */
[C---:B------:R-:W-:Y:S01]  /*62a0*/  PRMT R16, R14.reuse, 0x7632, R16 ;  /* 0x000076320e107816 */ /* 0x040fe20000000010 */
[----:B------:R-:W-:Y:S01]  /*62b0*/  FADD.FTZ R15, R15, -UR17 ;  /* 0x800000110f0f7e21 */ /* 0x000fe20008010000 */
[----:B------:R-:W-:Y:S01]  /*62c0*/  ISETP.GE.AND.EX P0, PT, R13, UR11, PT, P0 ;  /* 0x0000000b0d007c0c */ /* 0x000fe2000bf06300 */
[----:B------:R-:W-:Y:S01]  /*62d0*/  FMUL.FTZ R45, R45, UR18 ;  /* 0x000000122d2d7c20 */ /* 0x000fe20008410000 */
[----:B------:R-:W-:Y:S01]  /*62e0*/  SHF.L.U32 R17, R14, 0x10, RZ ;  /* 0x000000100e117819 */ /* 0x000fe200000006ff */
[----:B------:R-:W-:Y:S01]  /*62f0*/  FMUL.FTZ R22, R15, UR18 ;  /* 0x000000120f167c20 */ /* 0x000fe20008410000 */
[----:B------:R-:W-:-:S02]  /*6300*/  ISETP.LT.U32.AND P0, PT, R61, 0x1a0, !P0 ;  /* 0x000001a03d00780c */ /* 0x000fc40004701070 */
[----:B------:R-:W-:Y:S01]  /*6310*/  SHF.L.U32 R14, R16, 0x10, RZ ;  /* 0x00000010100e7819 */ /* 0x000fe200000006ff */
[----:B------:R-:W-:Y:S10]  /*6320*/  @!P6 BRA `(.L_x_125) ;  /* 0x000000000048e947 */ /* 0x000ff40003800000 */
        /* <DEDUP_REMOVED lines=18> */
.L_x_125:
[----:B------:R-:W-:Y:S04]  /*6450*/  BSSY B0, `(.L_x_126) ;  /* 0x0000013000007945 */ /* 0x000fe80003800000 */
[----:B------:R-:W-:Y:S05]  /*6460*/  @!P0 BRA `(.L_x_127) ;  /* 0x0000000000448947 */ /* 0x000fea0003800000 */
[----:B------:R-:W-:Y:S01]  /*6470*/  ULDC.64 UR10, c[0x0][0x288] ;  /* 0x0000a200000a7ab9 */ /* 0x000fe20000000a00 */
[C-C-:B------:R-:W-:Y:S01]  /*6480*/  FFMA.FTZ R10, R4.reuse, R45, R25.reuse ;  /* 0x0000002d040a7223 */ /* 0x140fe20000010019 */
[----:B------:R-:W-:Y:S01]  /*6490*/  MOV R65, R67 ;  /* 0x0000004300417202 */ /* 0x000fe20000000f00 */
[----:B------:R-:W-:Y:S01]  /*64a0*/  FFMA.FTZ R25, R4, R22, R25 ;  /* 0x0000001604197223 */ /* 0x000fe20000010019 */
        /* <DEDUP_REMOVED lines=8> */
[C---:B------:R-:W-:Y:S02]  /*6530*/  LEA R8, P0, R64.reuse, UR10, 0x1 ;  /* 0x0000000a40087c11 */ /* 0x040fe4000f8008ff */
[----:B------:R-:W-:Y:S02]  /*6540*/  IADD3 R13, R65, R13, RZ ;  /* 0x0000000d410d7210 */ /* 0x000fe40007ffe0ff */
[----:B------:R-:W-:Y:S02]  /*6550*/  F2FP.BF16.F32.PACK_AB R11, R11, R10 ;  /* 0x0000000a0b0b723e */ /* 0x000fe400000010ff */
[----:B------:R-:W-:-:S05]  /*6560*/  LEA.HI.X R9, R64, UR11, R13, 0x1, P0 ;  /* 0x0000000b40097c11 */ /* 0x000fca00080f0c0d */
[----:B------:R0:W-:Y:S02]  /*6570*/  STG.E desc[UR12][R8.64], R11 ;  /* 0x0000000b08007986 */ /* 0x0001e4000c10190c */
.L_x_127:
[----:B------:R-:W-:Y:S05]  /*6580*/  BSYNC B0 ;  /* 0x0000000000007941 */ /* 0x000fea0003800000 */
.L_x_126:
[----:B------:R-:W-:Y:S01]  /*6590*/  ULDC UR9, c[0x0][0x2a0] ;  /* 0x0000a80000097ab9 */ /* 0x000fe20000000800 */
[----:B------:R-:W-:Y:S01]  /*65a0*/  ULDC UR10, c[0x0][0x270] ;  /* 0x00009c00000a7ab9 */ /* 0x000fe20000000800 */
[----:B------:R-:W-:Y:S02]  /*65b0*/  UIADD3 UR15, UR16, UR15, URZ ;  /* 0x0000000f100f7290 */ /* 0x000fe4000fffe03f */
[----:B------:R-:W-:Y:S02]  /*65c0*/  UIMAD UR9, UR9, UR10, URZ ;  /* 0x0000000a090972a4 */ /* 0x000fe4000f8e023f */
[----:B------:R-:W-:Y:S02]  /*65d0*/  UIADD3 UR4, UR4, 0x1, URZ ;  /* 0x0000000104047890 */ /* 0x000fe4000fffe03f */
[----:B------:R-:W-:-:S06]  /*65e0*/  UISETP.GE.AND UP0, UPT, UR15, UR9, UPT ;  /* 0x000000090f00728c */ /* 0x000fcc000bf06270 */
[----:B------:R-:W-:-:S13]  /*65f0*/  PLOP3.LUT P0, PT, PT, PT, UP0, 0x80, 0x0 ;  /* 0x000000000000781c */ /* 0x000fda0003f0f008 */
[----:B------:R-:W-:Y:S05]  /*6600*/  @!P0 BRA `(.L_x_128) ;  /* 0xffffff9c00888947 */ /* 0x000fea000383ffff */
.L_x_77:
        /* <DEDUP_REMOVED lines=8> */
[C---:B--2---:R-:W-:Y:S02]  /*6690*/  IADD3 R5, R7.reuse, -0x1, RZ ;  /* 0xffffffff07057810 */ /* 0x044fe40007ffe0ff */
[----:B------:R-:W-:Y:S02]  /*66a0*/  SHF.L.U32 R0, R7, 0x1, RZ ;  /* 0x0000000107007819 */ /* 0x000fe400000006ff */
[----:B------:R-:W-:Y:S02]  /*66b0*/  ISETP.NE.OR P0, PT, R6, R5, P0 ;  /* 0x000000050600720c */ /* 0x000fe40000705670 */
        /* <DEDUP_REMOVED lines=12> */
.L_x_130:
[----:B------:R-:W-:Y:S05]  /*6780*/  BSYNC B0 ;  /* 0x0000000000007941 */ /* 0x000fea0003800000 */
.L_x_129:
[----:B------:R-:W-:Y:S05]  /*6790*/  @P0 EXIT ;  /* 0x000000000000094d */ /* 0x000fea0003800000 */
[----:B------:R-:W-:Y:S05]  /*67a0*/  @P2 BRA `(.L_x_131) ;  /* 0x0000000000202947 */ /* 0x000fea0003800000 */
[----:B------:R-:W-:-:S05]  /*67b0*/  IMAD R0, R4, R7, RZ ;  /* 0x0000000704007224 */ /* 0x000fca00078e02ff */
[----:B------:R-:W-:-:S13]  /*67c0*/  ISETP.NE.AND P0, PT, R0, -0x1, PT ;  /* 0xffffffff0000780c */ /* 0x000fda0003f05270 */
[----:B------:R-:W-:Y:S05]  /*67d0*/  @!P0 BRA `(.L_x_131) ;  /* 0x0000000000148947 */ /* 0x000fea0003800000 */
.L_x_132:
[----:B-1----:R-:W2:Y:S04]  /*67e0*/  LDG.E.STRONG.GPU R5, desc[UR12][R2.64] ;  /* 0x0000000c02057981 */ /* 0x002ea8000c1ef900 */
[----:B--2---:R-:W-:Y:S01]  /*67f0*/  CCTL.IVALL ;  /* 0x00000000ff00798f */ /* 0x004fe20002000000 */
[----:B------:R-:W-:Y:S05]  /*6800*/  YIELD ;  /* 0x0000000000007946 */ /* 0x000fea0003800000 */
[----:B------:R-:W-:-:S13]  /*6810*/  ISETP.NE.AND P0, PT, R5, R0, PT ;  /* 0x000000000500720c */ /* 0x000fda0003f05270 */
[----:B------:R-:W-:Y:S05]  /*6820*/  @P0 BRA `(.L_x_132) ;  /* 0xfffffffc00ec0947 */ /* 0x000fea000383ffff */
.L_x_131:
        /* <DEDUP_REMOVED lines=24> */
.L_x_133:
[----:B------:R-:W-:-:S04]  /*69b0*/  LEA R6, P0, R61, UR4, 0x2 ;  /* 0x000000043d067c11 */ /* 0x000fc8000f8010ff */
[----:B------:R-:W-:Y:S02]  /*69c0*/  LEA.HI.X R7, R61, UR5, R0, 0x2, P0 ;  /* 0x000000053d077c11 */ /* 0x000fe400080f1400 */
[-C--:B0-----:R-:W-:Y:S02]  /*69d0*/  LEA R8, P0, R24, R6.reuse, 0x2 ;  /* 0x0000000618087211 */ /* 0x081fe400078010ff */
[-C--:B------:R-:W-:Y:S01]  /*69e0*/  LEA R12, P1, R22, R6.reuse, 0x2 ;  /* 0x00000006160c7211 */ /* 0x080fe200078210ff */
[----:B---3--:R-:W3:Y:S01]  /*69f0*/  LDG.E R18, desc[UR12][R6.64] ;  /* 0x0000000c06127981 */ /* 0x008ee2000c1e1900 */
[----:B------:R-:W-:Y:S02]  /*6a00*/  LEA R10, P2, R27, R6, 0x2 ;  /* 0x000000061b0a7211 */ /* 0x000fe400078410ff */
        /* <DEDUP_REMOVED lines=17> */
.L_x_134:
        /* <DEDUP_REMOVED lines=14> */
.L_x_3226:


//--------------------- .text._Z35group_norm_nhwc_bwd_one_pass_kernelI11Bf16IOFp32WLi512ELi26ELi416EEv26Group_norm_nhwc_bwd_params --------------------------
	.section	.text._Z35group_norm_nhwc_bwd_one_pass_kernelI11Bf16IOFp32WLi512ELi26ELi416EEv26Group_norm_nhwc_bwd_params,"ax",@progbits
	.align	128
        .global         _Z35group_norm_nhwc_bwd_one_pass_kernelI11Bf16IOFp32WLi512ELi26ELi416EEv26Group_norm_nhwc_bwd_params
        .type           _Z35group_norm_nhwc_bwd_one_pass_kernelI11Bf16IOFp32WLi512ELi26ELi416EEv26Group_norm_nhwc_bwd_params,@function
        .size           _Z35group_norm_nhwc_bwd_one_pass_kernelI11Bf16IOFp32WLi512ELi26ELi416EEv26Group_norm_nhwc_bwd_params,(.L_x_3227 - _Z35group_norm_nhwc_bwd_one_pass_kernelI11Bf16IOFp32WLi512ELi26ELi416EEv26Group_norm_nhwc_bwd_params)
        .other          _Z35group_norm_nhwc_bwd_one_pass_kernelI11Bf16IOFp32WLi512ELi26ELi416EEv26Group_norm_nhwc_bwd_params,@"STO_CUDA_ENTRY STV_DEFAULT"
_Z35group_norm_nhwc_bwd_one_pass_kernelI11Bf16IOFp32WLi512ELi26ELi416EEv26Group_norm_nhwc_bwd_params:
.text._Z35group_norm_nhwc_bwd_one_pass_kernelI11Bf16IOFp32WLi512ELi26ELi416EEv26Group_norm_nhwc_bwd_params:
        /* <DEDUP_REMOVED lines=13> */
[----:B------:R-:W-:Y:S01]  /*00d0*/  ISETP.GE.U32.AND P1, PT, R81, 0x1a0, PT ;  /* 0x000001a05100780c */ /* 0x000fe20003f26070 */
[----:B------:R-:W-:Y:S01]  /*00e0*/  UMOV UR5, 0x400 ;  /* 0x0000040000057882 */ /* 0x000fe20000000000 */
[----:B------:R-:W-:Y:S01]  /*00f0*/  LOP3.LUT R83, R83, 0xffffffbf, RZ, 0xc0, !PT ;  /* 0xffffffbf53537812 */ /* 0x000fe200078ec0ff */
[----:B------:R-:W-:Y:S01]  /*0100*/  HFMA2.MMA R73, -RZ, RZ, 0, 0 ;  /* 0x00000000ff497435 */ /* 0x000fe200000001ff */
[----:B------:R-:W-:Y:S01]  /*0110*/  SHF.R.U32.HI R82, RZ, 0x2, R3 ;  /* 0x00000002ff527819 */ /* 0x000fe20000011603 */
[----:B------:R-:W1:Y:S01]  /*0120*/  LDC.64 R8, c[0x0][0x288] ;  /* 0x0000a200ff087b82 */ /* 0x000e620000000a00 */
[----:B------:R-:W-:Y:S02]  /*0130*/  SHF.R.S32.HI R6, RZ, 0x1f, R81 ;  /* 0x0000001fff067819 */ /* 0x000fe40000011451 */
[----:B------:R-:W-:-:S02]  /*0140*/  MOV R74, R0 ;  /* 0x00000000004a7202 */ /* 0x000fc40000000f00 */
[----:B------:R-:W-:-:S03]  /*0150*/  LEA.HI R6, R6, R81, RZ, 0x5 ;  /* 0x0000005106067211 */ /* 0x000fc600078f28ff */
[----:B------:R-:W2:Y:S01]  /*0160*/  S2UR UR6, SR_CgaCtaId ;  /* 0x00000000000679c3 */ /* 0x000ea20000008800 */
[----:B------:R-:W-:Y:S01]  /*0170*/  SHF.R.S32.HI R10, RZ, 0x5, R6 ;  /* 0x00000005ff0a7819 */ /* 0x000fe20000011406 */
[----:B0-----:R-:W-:Y:S02]  /*0180*/  IMAD R80, R5, UR7, R82 ;  /* 0x0000000705507c24 */ /* 0x001fe4000f8e0252 */
[----:B------:R-:W-:-:S03]  /*0190*/  IMAD R82, R82, -0xd, R81 ;  /* 0xfffffff352527824 */ /* 0x000fc600078e0251 */
[C---:B------:R-:W-:Y:S02]  /*01a0*/  IADD3 R2, R80.reuse, 0x60, RZ ;  /* 0x0000006050027810 */ /* 0x040fe40007ffe0ff */
[----:B------:R-:W-:Y:S02]  /*01b0*/  IADD3 R3, R80, 0x80, RZ ;  /* 0x0000008050037810 */ /* 0x000fe40007ffe0ff */
[----:B------:R-:W-:Y:S02]  /*01c0*/  ISETP.LT.U32.AND P0, PT, R2, UR10, PT ;  /* 0x0000000a02007c0c */ /* 0x000fe4000bf01070 */
[----:B------:R-:W-:Y:S02]  /*01d0*/  SHF.R.S32.HI R2, RZ, 0x1f, R2 ;  /* 0x0000001fff027819 */ /* 0x000fe40000011402 */
[----:B------:R-:W-:Y:S02]  /*01e0*/  ISETP.LT.U32.AND P2, PT, R3, UR10, PT ;  /* 0x0000000a03007c0c */ /* 0x000fe4000bf41070 */
[----:B------:R-:W-:Y:S01]  /*01f0*/  ISETP.LT.AND.EX P0, PT, R2, UR11, !P1, P0 ;  /* 0x0000000b02007c0c */ /* 0x000fe2000cf01300 */
[----:B--2---:R-:W-:Y:S01]  /*0200*/  ULEA UR5, UR6, UR5, 0x18 ;  /* 0x0000000506057291 */ /* 0x004fe2000f8ec03f */
[----:B------:R-:W-:-:S02]  /*0210*/  SHF.R.S32.HI R3, RZ, 0x1f, R3 ;  /* 0x0000001fff037819 */ /* 0x000fc40000011403 */
[----:B------:R-:W-:Y:S02]  /*0220*/  IADD3 R4, R80, 0xa0, RZ ;  /* 0x000000a050047810 */ /* 0x000fe40007ffe0ff */
[----:B------:R-:W-:Y:S02]  /*0230*/  ISETP.LT.AND.EX P2, PT, R3, UR11, !P1, P2 ;  /* 0x0000000b03007c0c */ /* 0x000fe4000cf41320 */
[----:B------:R-:W-:Y:S02]  /*0240*/  ISETP.LT.U32.AND P3, PT, R4, UR10, PT ;  /* 0x0000000a04007c0c */ /* 0x000fe4000bf61070 */
[----:B------:R-:W-:Y:S02]  /*0250*/  SHF.R.S32.HI R4, RZ, 0x1f, R4 ;  /* 0x0000001fff047819 */ /* 0x000fe40000011404 */
[----:B------:R-:W-:Y:S02]  /*0260*/  IADD3 R2, R80, 0xc0, RZ ;  /* 0x000000c050027810 */ /* 0x000fe40007ffe0ff */
[----:B------:R-:W-:-:S02]  /*0270*/  @P0 LOP3.LUT R83, R83, 0x40, RZ, 0xfc, !PT ;  /* 0x0000004053530812 */ /* 0x000fc400078efcff */
[----:B------:R-:W-:Y:S02]  /*0280*/  ISETP.LT.AND.EX P0, PT, R4, UR11, !P1, P3 ;  /* 0x0000000b04007c0c */ /* 0x000fe4000cf01330 */
[----:B------:R-:W-:Y:S02]  /*0290*/  LOP3.LUT R83, R83, 0xffffffdf, RZ, 0xc0, !PT ;  /* 0xffffffdf53537812 */ /* 0x000fe400078ec0ff */
[----:B------:R-:W-:Y:S02]  /*02a0*/  ISETP.LT.U32.AND P3, PT, R2, UR10, PT ;  /* 0x0000000a02007c0c */ /* 0x000fe4000bf61070 */
[----:B------:R-:W-:Y:S02]  /*02b0*/  SHF.R.S32.HI R2, RZ, 0x1f, R2 ;  /* 0x0000001fff027819 */ /* 0x000fe40000011402 */
[----:B------:R-:W-:Y:S02]  /*02c0*/  @P2 LOP3.LUT R83, R83, 0x20, RZ, 0xfc, !PT ;  /* 0x0000002053532812 */ /* 0x000fe400078efcff */
[----:B------:R-:W-:-:S02]  /*02d0*/  IADD3 R3, R80, 0xe0, RZ ;  /* 0x000000e050037810 */ /* 0x000fc40007ffe0ff */
        /* <DEDUP_REMOVED lines=14> */
[----:B------:R-:W-:Y:S02]  /*03c0*/  SHF.R.S32.HI R4, RZ, 0x1f, R2 ;  /* 0x0000001fff047819 */ /* 0x000fe40000011402 */
[----:B------:R-:W-:Y:S02]  /*03d0*/  ISETP.LT.U32.AND P5, PT, R2, UR10, PT ;  /* 0x0000000a02007c0c */ /* 0x000fe4000bfa1070 */
[----:B------:R-:W-:Y:S02]  /*03e0*/  IADD3 R3, R80, 0x140, RZ ;  /* 0x0000014050037810 */ /* 0x000fe40007ffe0ff */
[----:B------:R-:W-:-:S02]  /*03f0*/  @P2 LOP3.LUT R83, R83, 0x4, RZ, 0xfc, !PT ;  /* 0x0000000453532812 */ /* 0x000fc400078efcff */
[----:B------:R-:W-:Y:S02]  /*0400*/  IADD3 R2, R80, 0x160, RZ ;  /* 0x0000016050027810 */ /* 0x000fe40007ffe0ff */
[----:B------:R-:W-:Y:S02]  /*0410*/  ISETP.LT.AND.EX P5, PT, R4, UR11, !P1, P5 ;  /* 0x0000000b04007c0c */ /* 0x000fe4000cfa1350 */
[----:B------:R-:W-:Y:S02]  /*0420*/  SHF.R.S32.HI R4, RZ, 0x1f, R3 ;  /* 0x0000001fff047819 */ /* 0x000fe40000011403 */
[----:B------:R-:W-:Y:S02]  /*0430*/  ISETP.LT.U32.AND P4, PT, R3, UR10, PT ;  /* 0x0000000a03007c0c */ /* 0x000fe4000bf81070 */
[----:B------:R-:W-:Y:S02]  /*0440*/  LOP3.LUT R83, R83, 0xfffffffd, RZ, 0xc0, !PT ;  /* 0xfffffffd53537812 */ /* 0x000fe400078ec0ff */
[----:B------:R-:W-:-:S02]  /*0450*/  SHF.R.S32.HI R3, RZ, 0x1f, R2 ;  /* 0x0000001fff037819 */ /* 0x000fc40000011402 */
[----:B------:R-:W-:Y:S02]  /*0460*/  ISETP.LT.U32.AND P3, PT, R2, UR10, PT ;  /* 0x0000000a02007c0c */ /* 0x000fe4000bf61070 */
[----:B------:R-:W-:Y:S02]  /*0470*/  @P0 LOP3.LUT R83, R83, 0x2, RZ, 0xfc, !PT ;  /* 0x0000000253530812 */ /* 0x000fe400078efcff */
[----:B------:R-:W-:Y:S02]  /*0480*/  ISETP.LT.AND.EX P3, PT, R3, UR11, !P1, P3 ;  /* 0x0000000b03007c0c */ /* 0x000fe4000cf61330 */
[----:B------:R-:W-:Y:S02]  /*0490*/  SHF.R.S32.HI R3, RZ, 0x1f, R80 ;  /* 0x0000001fff037819 */ /* 0x000fe40000011450 */
[C---:B------:R-:W-:Y:S02]  /*04a0*/  ISETP.LT.U32.AND P0, PT, R80.reuse, UR10, PT ;  /* 0x0000000a50007c0c */ /* 0x040fe4000bf01070 */
[----:B------:R-:W-:-:S02]  /*04b0*/  IADD3 R78, R80, 0x20, RZ ;  /* 0x00000020504e7810 */ /* 0x000fc40007ffe0ff */
[----:B------:R-:W-:Y:S02]  /*04c0*/  ISETP.LT.AND.EX P0, PT, R3, UR11, !P1, P0 ;  /* 0x0000000b03007c0c */ /* 0x000fe4000cf01300 */
[----:B------:R-:W-:Y:S02]  /*04d0*/  LOP3.LUT R83, R83, 0xffffff7f, RZ, 0xc0, !PT ;  /* 0xffffff7f53537812 */ /* 0x000fe400078ec0ff */
[----:B------:R-:W-:Y:S02]  /*04e0*/  IADD3 R77, R80, 0x40, RZ ;  /* 0x00000040504d7810 */ /* 0x000fe40007ffe0ff */
[----:B------:R-:W-:Y:S02]  /*04f0*/  SHF.R.S32.HI R5, RZ, 0x1f, R78 ;  /* 0x0000001fff057819 */ /* 0x000fe4000001144e */
[----:B------:R-:W-:Y:S02]  /*0500*/  ISETP.LT.U32.AND P2, PT, R78, UR10, PT ;  /* 0x0000000a4e007c0c */ /* 0x000fe4000bf41070 */
[----:B------:R-:W-:-:S02]  /*0510*/  SHF.R.S32.HI R7, RZ, 0x1f, R77 ;  /* 0x0000001fff077819 */ /* 0x000fc4000001144d */
[----:B------:R-:W-:Y:S02]  /*0520*/  ISETP.LT.AND.EX P4, PT, R4, UR11, !P1, P4 ;  /* 0x0000000b04007c0c */ /* 0x000fe4000cf81340 */
[----:B------:R-:W-:Y:S01]  /*0530*/  @P0 LOP3.LUT R83, R83, 0x80, RZ, 0xfc, !PT ;  /* 0x0000008053530812 */ /* 0x000fe200078efcff */
[----:B------:R-:W0:Y:S01]  /*0540*/  S2R R4, SR_LANEID ;  /* 0x0000000000047919 */ /* 0x000e220000000000 */
[----:B------:R-:W-:Y:S01]  /*0550*/  ISETP.LT.U32.AND P0, PT, R77, UR10, PT ;  /* 0x0000000a4d007c0c */ /* 0x000fe2000bf01070 */
[----:B------:R-:W-:Y:S01]  /*0560*/  ULDC.U8 UR10, c[0x0][0x2a4] ;  /* 0x0000a900000a7ab9 */ /* 0x000fe20000000000 */
[----:B------:R-:W-:Y:S02]  /*0570*/  ISETP.LT.AND.EX P2, PT, R5, UR11, !P1, P2 ;  /* 0x0000000b05007c0c */ /* 0x000fe4000cf41320 */
[----:B------:R-:W-:Y:S02]  /*0580*/  ISETP.LT.AND.EX P1, PT, R7, UR11, !P1, P0 ;  /* 0x0000000b07007c0c */ /* 0x000fe4000cf21300 */
[----:B-1----:R-:W-:-:S02]  /*0590*/  LEA.HI R11, P0, R9, R8, RZ, 0x1 ;  /* 0x00000008090b7211 */ /* 0x002fc400078108ff */
[-C--:B------:R-:W-:Y:S02]  /*05a0*/  LEA R13, R9, R9.reuse, 0x1 ;  /* 0x00000009090d7211 */ /* 0x080fe400078e08ff */
[----:B------:R-:W-:Y:S01]  /*05b0*/  IADD3.X R12, RZ, R9, RZ, P0, !PT ;  /* 0x00000009ff0c7210 */ /* 0x000fe200007fe4ff */
[----:B------:R-:W-:Y:S01]  /*05c0*/  IMAD.WIDE.U32 R8, R8, 0x3, RZ ;  /* 0x0000000308087825 */ /* 0x000fe200078e00ff */
[----:B------:R-:W-:Y:S02]  /*05d0*/  SHF.L.U32 R82, R82, 0x1, RZ ;  /* 0x0000000152527819 */ /* 0x000fe400000006ff */
[--C-:B------:R-:W-:Y:S02]  /*05e0*/  SHF.R.S64 R6, R11, 0x1, R12.reuse ;  /* 0x000000010b067819 */ /* 0x100fe4000000100c */
[----:B------:R-:W-:Y:S02]  /*05f0*/  IADD3 R13, R9, R13, RZ ;  /* 0x0000000d090d7210 */ /* 0x000fe40007ffe0ff */
[----:B------:R-:W1:Y:S01]  /*0600*/  LDC R9, c[0x0][0x10] ;  /* 0x00000400ff097b82 */ /* 0x000e620000000800 */
[----:B------:R-:W-:-:S02]  /*0610*/  SHF.R.S32.HI R11, RZ, 0x1, R12 ;  /* 0x00000001ff0b7819 */ /* 0x000fc4000001140c */
[----:B------:R-:W-:Y:S02]  /*0620*/  LEA.HI R8, P0, R13, R8, RZ, 0x1 ;  /* 0x000000080d087211 */ /* 0x000fe400078108ff */
[----:B------:R-:W-:Y:S02]  /*0630*/  LEA R10, R10, UR5, 0x3 ;  /* 0x000000050a0a7c11 */ /* 0x000fe4000f8e18ff */
[----:B------:R-:W-:Y:S01]  /*0640*/  IADD3.X R13, RZ, R13, RZ, P0, !PT ;  /* 0x0000000dff0d7210 */ /* 0x000fe200007fe4ff */
[----:B------:R-:W2:Y:S01]  /*0650*/  LDC R2, c[0x0][0xc] ;  /* 0x00000300ff027b82 */ /* 0x000ea20000000800 */
[----:B------:R-:W-:Y:S02]  /*0660*/  IADD3 R76, R80, 0x1e0, RZ ;  /* 0x000001e0504c7810 */ /* 0x000fe40007ffe0ff */
[--C-:B------:R-:W-:Y:S02]  /*0670*/  SHF.R.S64 R8, R8, 0x1, R13.reuse ;  /* 0x0000000108087819 */ /* 0x100fe4000000100d */
[----:B------:R-:W-:-:S02]  /*0680*/  SHF.R.S32.HI R13, RZ, 0x1, R13 ;  /* 0x00000001ff0d7819 */ /* 0x000fc4000001140d */
[----:B------:R-:W-:Y:S02]  /*0690*/  SHF.L.U64.HI R11, R6, 0x2, R11 ;  /* 0x00000002060b7819 */ /* 0x000fe4000001020b */
[----:B------:R-:W-:Y:S01]  /*06a0*/  SHF.L.U64.HI R12, R8, 0x2, R13 ;  /* 0x00000002080c7819 */ /* 0x000fe2000001020d */
[----:B-1----:R-:W-:Y:S01]  /*06b0*/  IMAD R79, R9, UR7, R0 ;  /* 0x00000007094f7c24 */ /* 0x002fe2000f8e0200 */
[----:B0-2---:R-:W-:-:S07]  /*06c0*/  LOP3.LUT R75, R2, 0x3, RZ, 0xc0, !PT ;  /* 0x00000003024b7812 */ /* 0x005fce00078ec0ff */
.L_x_218:
[----:B0-----:R-:W0:Y:S01]  /*06d0*/  LDC R19, c[0x0][0x2a0] ;  /* 0x0000a800ff137b82 */ /* 0x001e220000000800 */
[----:B------:R-:W-:Y:S01]  /*06e0*/  IABS R18, R74 ;  /* 0x0000004a00127213 */ /* 0x000fe20000000000 */
[----:B------:R-:W-:Y:S01]  /*06f0*/  ULDC.64 UR12, c[0x0][0x298] ;  /* 0x0000a600000c7ab9 */ /* 0x000fe20000000a00 */
[----:B------:R-:W-:Y:S02]  /*0700*/  LOP3.LUT P6, RZ, R83, 0x80, RZ, 0xc0, !PT ;  /* 0x0000008053ff7812 */ /* 0x000fe400078cc0ff */
[----:B------:R-:W-:Y:S02]  /*0710*/  CS2R R70, SRZ ;  /* 0x0000000000467805 */ /* 0x000fe4000001ff00 */
[----:B------:R-:W-:Y:S02]  /*0720*/  P2R R89, PR, RZ, 0x4 ;  /* 0x00000004ff597803 */ /* 0x000fe40000000000 */
[----:B------:R-:W-:Y:S01]  /*0730*/  IADD3 R29, R80, 0x180, RZ ;  /* 0x00000180501d7810 */ /* 0x000fe20007ffe0ff */
[----:B------:R-:W1:Y:S01]  /*0740*/  @P2 LDC.64 R62, c[0x0][0x230] ;  /* 0x00008c00ff3e2b82 */ /* 0x000e620000000a00 */
[----:B------:R-:W-:-:S07]  /*0750*/  P2R R68, PR, RZ, 0x10 ;  /* 0x00000010ff447803 */ /* 0x000fce0000000000 */
[----:B------:R-:W2:Y:S01]  /*0760*/  @P6 LDC.64 R66, c[0x0][0x230] ;  /* 0x00008c00ff426b82 */ /* 0x000ea20000000a00 */
[----:B0-----:R-:W-:-:S07]  /*0770*/  IABS R16, R19 ;  /* 0x0000001300107213 */ /* 0x001fce0000000000 */
[----:B------:R-:W0:Y:S01]  /*0780*/  @P1 LDC.64 R58, c[0x0][0x230] ;  /* 0x00008c00ff3a1b82 */ /* 0x000e220000000a00 */
[----:B------:R-:W3:Y:S07]  /*0790*/  I2F.RP R13, R16 ;  /* 0x00000010000d7306 */ /* 0x000eee0000209400 */
[----:B------:R-:W4:Y:S08]  /*07a0*/  @P4 LDC.64 R22, c[0x0][0x230] ;  /* 0x00008c00ff164b82 */ /* 0x000f300000000a00 */
[----:B------:R-:W4:Y:S01]  /*07b0*/  @P3 LDC.64 R30, c[0x0][0x230] ;  /* 0x00008c00ff1e3b82 */ /* 0x000f220000000a00 */
[----:B---3--:R-:W3:Y:S02]  /*07c0*/  MUFU.RCP R13, R13 ;  /* 0x0000000d000d7308 */ /* 0x008ee40000001000 */
[----:B---3--:R-:W-:-:S06]  /*07d0*/  IADD3 R14, R13, 0xffffffe, RZ ;  /* 0x0ffffffe0d0e7810 */ /* 0x008fcc0007ffe0ff */
[----:B------:R3:W1:Y:S02]  /*07e0*/  F2I.FTZ.U32.TRUNC.NTZ R15, R14 ;  /* 0x0000000e000f7305 */ /* 0x000664000021f000 */
[----:B---3--:R-:W-:Y:S02]  /*07f0*/  MOV R14, RZ ;  /* 0x000000ff000e7202 */ /* 0x008fe40000000f00 */
[----:B-1----:R-:W-:-:S05]  /*0800*/  IADD3 R17, RZ, -R15, RZ ;  /* 0x8000000fff117210 */ /* 0x002fca0007ffe0ff */
[----:B------:R-:W-:-:S04]  /*0810*/  IMAD R17, R17, R16, RZ ;  /* 0x0000001011117224 */ /* 0x000fc800078e02ff */
[----:B------:R-:W-:Y:S01]  /*0820*/  IMAD.HI.U32 R15, R15, R17, R14 ;  /* 0x000000110f0f7227 */ /* 0x000fe200078e000e */
[----:B------:R-:W-:-:S05]  /*0830*/  MOV R17, R18 ;  /* 0x0000001200117202 */ /* 0x000fca0000000f00 */
[----:B------:R-:W-:-:S05]  /*0840*/  IMAD.HI.U32 R15, R15, R17, RZ ;  /* 0x000000110f0f7227 */ /* 0x000fca00078e00ff */
[----:B------:R-:W-:-:S05]  /*0850*/  IADD3 R13, -R15, RZ, RZ ;  /* 0x000000ff0f0d7210 */ /* 0x000fca0007ffe1ff */
[----:B------:R-:W-:-:S05]  /*0860*/  IMAD R13, R16, R13, R17 ;  /* 0x0000000d100d7224 */ /* 0x000fca00078e0211 */
[----:B------:R-:W-:-:S13]  /*0870*/  ISETP.GT.U32.AND P0, PT, R16, R13, PT ;  /* 0x0000000d1000720c */ /* 0x000fda0003f04070 */
[-C--:B------:R-:W-:Y:S02]  /*0880*/  @!P0 IADD3 R13, R13, -R16.reuse, RZ ;  /* 0x800000100d0d8210 */ /* 0x080fe40007ffe0ff */
[----:B------:R-:W-:Y:S02]  /*0890*/  @!P0 IADD3 R15, R15, 0x1, RZ ;  /* 0x000000010f0f8810 */ /* 0x000fe40007ffe0ff */
[----:B------:R-:W-:Y:S02]  /*08a0*/  IADD3 R14, R13, -R16, RZ ;  /* 0x800000100d0e7210 */ /* 0x000fe40007ffe0ff */
[----:B------:R-:W-:-:S04]  /*08b0*/  ISETP.GT.U32.AND P0, PT, R16, R13, PT ;  /* 0x0000000d1000720c */ /* 0x000fc80003f04070 */
[----:B------:R-:W-:Y:S02]  /*08c0*/  SEL R14, R14, R13, !P0 ;  /* 0x0000000d0e0e7207 */ /* 0x000fe40004000000 */
[----:B------:R-:W-:Y:S02]  /*08d0*/  ISETP.GE.U32.AND P0, PT, R13, R16, PT ;  /* 0x000000100d00720c */ /* 0x000fe40003f06070 */
[----:B------:R-:W-:Y:S01]  /*08e0*/  LOP3.LUT R13, R74, R19, RZ, 0x3c, !PT ;  /* 0x000000134a0d7212 */ /* 0x000fe200078e3cff */
[----:B------:R-:W1:Y:S10]  /*08f0*/  @P6 LDC.64 R16, c[0x0][0x288] ;  /* 0x0000a200ff106b82 */ /* 0x000e740000000a00 */
[----:B------:R-:W-:-:S02]  /*0900*/  @P0 IADD3 R15, R15, 0x1, RZ ;  /* 0x000000010f0f0810 */ /* 0x000fc40007ffe0ff */
[----:B------:R-:W-:-:S13]  /*0910*/  ISETP.GE.AND P0, PT, R74, RZ, PT ;  /* 0x000000ff4a00720c */ /* 0x000fda0003f06270 */
[----:B------:R-:W-:Y:S02]  /*0920*/  @!P0 IADD3 R14, -R14, RZ, RZ ;  /* 0x000000ff0e0e8210 */ /* 0x000fe40007ffe1ff */
[----:B------:R-:W-:Y:S02]  /*0930*/  ISETP.GE.AND P0, PT, R13, RZ, PT ;  /* 0x000000ff0d00720c */ /* 0x000fe40003f06270 */
[----:B------:R-:W-:-:S11]  /*0940*/  LOP3.LUT R13, RZ, R19, RZ, 0x33, !PT ;  /* 0x00000013ff0d7212 */ /* 0x000fd600078e33ff */
[----:B------:R-:W-:Y:S02]  /*0950*/  @!P0 IADD3 R15, -R15, RZ, RZ ;  /* 0x000000ff0f0f8210 */ /* 0x000fe40007ffe1ff */
[----:B------:R-:W-:Y:S02]  /*0960*/  ISETP.NE.AND P0, PT, R19, RZ, PT ;  /* 0x000000ff1300720c */ /* 0x000fe40003f05270 */
[----:B------:R-:W-:Y:S02]  /*0970*/  IADD3 R19, R80, 0x60, RZ ;  /* 0x0000006050137810 */ /* 0x000fe40007ffe0ff */
[C---:B------:R-:W-:Y:S02]  /*0980*/  SEL R108, R13.reuse, R14, !P0 ;  /* 0x0000000e0d6c7207 */ /* 0x040fe40004000000 */
[----:B------:R-:W-:Y:S02]  /*0990*/  SEL R13, R13, R15, !P0 ;  /* 0x0000000f0d0d7207 */ /* 0x000fe40004000000 */
[----:B------:R-:W-:Y:S01]  /*09a0*/  SHF.R.S32.HI R14, RZ, 0x1f, R82 ;  /* 0x0000001fff0e7819 */ /* 0x000fe20000011452 */
[----:B------:R-:W-:-:S05]  /*09b0*/  IMAD R69, R108, 0x1a, RZ ;  /* 0x0000001a6c457824 */ /* 0x000fca00078e02ff */
[----:B------:R-:W-:-:S04]  /*09c0*/  IADD3 R110, P0, R82, R69, RZ ;  /* 0x00000045526e7210 */ /* 0x000fc80007f1e0ff */
[----:B------:R-:W-:Y:S02]  /*09d0*/  LEA.HI.X.SX32 R111, R69, R14, 0x1, P0 ;  /* 0x0000000e456f7211 */ /* 0x000fe400000f0eff */
[----:B------:R-:W-:Y:S01]  /*09e0*/  SHF.R.S32.HI R14, RZ, 0x1f, R13 ;  /* 0x0000001fff0e7819 */ /* 0x000fe2000001140d */
[----:B------:R-:W-:-:S04]  /*09f0*/  IMAD.WIDE.U32 R110, R13, UR12, R110 ;  /* 0x0000000c0d6e7c25 */ /* 0x000fc8000f8e006e */
[----:B------:R-:W-:Y:S01]  /*0a00*/  IMAD R14, R14, UR12, RZ ;  /* 0x0000000c0e0e7c24 */ /* 0x000fe2000f8e02ff */
[----:B------:R-:W-:-:S03]  /*0a10*/  @P6 MOV R112, R110 ;  /* 0x0000006e00706202 */ /* 0x000fc60000000f00 */
[----:B------:R-:W-:Y:S01]  /*0a20*/  IMAD R113, R13, UR13, R14 ;  /* 0x0000000d0d717c24 */ /* 0x000fe2000f8e020e */
[----:B------:R-:W-:Y:S01]  /*0a30*/  ULDC.64 UR12, c[0x0][0x290] ;  /* 0x0000a400000c7ab9 */ /* 0x000fe20000000a00 */
[----:B-1----:R-:W-:-:S03]  /*0a40*/  @P6 IMAD R13, R3, R16, RZ ;  /* 0x00000010030d6224 */ /* 0x002fc600078e02ff */
[----:B------:R-:W-:Y:S01]  /*0a50*/  IADD3 R113, R111, R113, RZ ;  /* 0x000000716f717210 */ /* 0x000fe20007ffe0ff */
[C---:B------:R-:W-:Y:S02]  /*0a60*/  @P6 IMAD R13, R80.reuse, R17, R13 ;  /* 0x00000011500d6224 */ /* 0x040fe400078e020d */
[----:B------:R-:W-:Y:S02]  /*0a70*/  @P6 IMAD.WIDE.U32 R14, R80, R16, R112 ;  /* 0x00000010500e6225 */ /* 0x000fe400078e0070 */
[----:B------:R-:W1:Y:S03]  /*0a80*/  @P6 LDC.64 R16, c[0x0][0x228] ;  /* 0x00008a00ff106b82 */ /* 0x000e660000000a00 */
[----:B------:R-:W-:Y:S02]  /*0a90*/  @P6 IADD3 R13, R15, R13, RZ ;  /* 0x0000000d0f0d6210 */ /* 0x000fe40007ffe0ff */
[----:B------:R-:W-:-:S02]  /*0aa0*/  @P6 SHF.L.U32 R65, R14, 0x1, RZ ;  /* 0x000000010e416819 */ /* 0x000fc400000006ff */
[----:B------:R-:W-:Y:S02]  /*0ab0*/  @P6 SHF.L.U64.HI R14, R14, 0x1, R13 ;  /* 0x000000010e0e6819 */ /* 0x000fe4000001020d */
[C---:B--2---:R-:W-:Y:S02]  /*0ac0*/  @P6 IADD3 R66, P0, R65.reuse, R66, RZ ;  /* 0x0000004241426210 */ /* 0x044fe40007f1e0ff */
[----:B------:R-:W-:Y:S02]  /*0ad0*/  @P2 MOV R15, R113 ;  /* 0x00000071000f2202 */ /* 0x000fe40000000f00 */
[----:B------:R-:W-:Y:S02]  /*0ae0*/  @P6 IADD3.X R67, R14, R67, RZ, P0, !PT ;  /* 0x000000430e436210 */ /* 0x000fe400007fe4ff */
[----:B-1----:R-:W-:-:S04]  /*0af0*/  @P6 IADD3 R64, P0, R65, R16, RZ ;  /* 0x0000001041406210 */ /* 0x002fc80007f1e0ff */
[----:B------:R-:W-:Y:S02]  /*0b00*/  @P6 IADD3.X R65, R14, R17, RZ, P0, !PT ;  /* 0x000000110e416210 */ /* 0x000fe400007fe4ff */
[----:B------:R-:W1:Y:S01]  /*0b10*/  @P2 LDC.64 R16, c[0x0][0x288] ;  /* 0x0000a200ff102b82 */ /* 0x000e620000000a00 */
[----:B------:R-:W-:Y:S02]  /*0b20*/  @P2 MOV R14, R110 ;  /* 0x0000006e000e2202 */ /* 0x000fe40000000f00 */
[----:B------:R-:W-:-:S13]  /*0b30*/  LOP3.LUT P6, RZ, R83, 0x40, RZ, 0xc0, !PT ;  /* 0x0000004053ff7812 */ /* 0x000fda00078cc0ff */
[----:B------:R-:W2:Y:S01]  /*0b40*/  @P6 LDC.64 R54, c[0x0][0x230] ;  /* 0x00008c00ff366b82 */ /* 0x000ea20000000a00 */
[-C--:B-1----:R-:W-:Y:S02]  /*0b50*/  @P2 IMAD R13, R5, R16.reuse, RZ ;  /* 0x00000010050d2224 */ /* 0x082fe400078e02ff */
[----:B------:R-:W-:-:S04]  /*0b60*/  @P2 IMAD.WIDE.U32 R14, R78, R16, R14 ;  /* 0x000000104e0e2225 */ /* 0x000fc800078e000e */
[----:B------:R-:W-:Y:S01]  /*0b70*/  @P2 IMAD R13, R78, R17, R13 ;  /* 0x000000114e0d2224 */ /* 0x000fe200078e020d */
[C---:B------:R-:W-:Y:S01]  /*0b80*/  @P2 SHF.L.U32 R61, R14.reuse, 0x1, RZ ;  /* 0x000000010e3d2819 */ /* 0x040fe200000006ff */
[----:B------:R-:W1:Y:S03]  /*0b90*/  @P2 LDC.64 R16, c[0x0][0x228] ;  /* 0x00008a00ff102b82 */ /* 0x000e660000000a00 */
[----:B------:R-:W-:Y:S02]  /*0ba0*/  @P2 IADD3 R13, R15, R13, RZ ;  /* 0x0000000d0f0d2210 */ /* 0x000fe40007ffe0ff */
[----:B------:R-:W-:Y:S02]  /*0bb0*/  @P2 IADD3 R62, P0, R61, R62, RZ ;  /* 0x0000003e3d3e2210 */ /* 0x000fe40007f1e0ff */
[----:B------:R-:W-:Y:S02]  /*0bc0*/  @P2 SHF.L.U64.HI R14, R14, 0x1, R13 ;  /* 0x000000010e0e2819 */ /* 0x000fe4000001020d */
[----:B------:R-:W-:-:S02]  /*0bd0*/  @P1 MOV R15, R113 ;  /* 0x00000071000f1202 */ /* 0x000fc40000000f00 */
[----:B------:R-:W-:Y:S02]  /*0be0*/  @P2 IADD3.X R63, R14, R63, RZ, P0, !PT ;  /* 0x0000003f0e3f2210 */ /* 0x000fe400007fe4ff */
[----:B-1----:R-:W-:-:S04]  /*0bf0*/  @P2 IADD3 R60, P0, R61, R16, RZ ;  /* 0x000000103d3c2210 */ /* 0x002fc80007f1e0ff */
[----:B------:R-:W-:Y:S02]  /*0c00*/  @P2 IADD3.X R61, R14, R17, RZ, P0, !PT ;  /* 0x000000110e3d2210 */ /* 0x000fe400007fe4ff */
[----:B------:R-:W1:Y:S01]  /*0c10*/  @P1 LDC.64 R16, c[0x0][0x288] ;  /* 0x0000a200ff101b82 */ /* 0x000e620000000a00 */
[----:B------:R-:W-:-:S13]  /*0c20*/  LOP3.LUT P2, RZ, R83, 0x20, RZ, 0xc0, !PT ;  /* 0x0000002053ff7812 */ /* 0x000fda000784c0ff */
[----:B------:R-:W3:Y:S01]  /*0c30*/  @P2 LDC.64 R50, c[0x0][0x230] ;  /* 0x00008c00ff322b82 */ /* 0x000ee20000000a00 */
[----:B-1----:R-:W-:-:S04]  /*0c40*/  @P1 IMAD R14, R7, R16, RZ ;  /* 0x00000010070e1224 */ /* 0x002fc800078e02ff */
[----:B------:R-:W-:Y:S01]  /*0c50*/  @P1 IMAD R13, R77, R17, R14 ;  /* 0x000000114d0d1224 */ /* 0x000fe200078e020e */
[----:B------:R-:W-:-:S05]  /*0c60*/  @P1 MOV R14, R110 ;  /* 0x0000006e000e1202 */ /* 0x000fca0000000f00 */
[----:B------:R-:W-:Y:S02]  /*0c70*/  @P1 IMAD.WIDE.U32 R14, R77, R16, R14 ;  /* 0x000000104d0e1225 */ /* 0x000fe400078e000e */
[----:B------:R-:W1:Y:S03]  /*0c80*/  @P1 LDC.64 R16, c[0x0][0x228] ;  /* 0x00008a00ff101b82 */ /* 0x000e660000000a00 */
[----:B------:R-:W-:Y:S02]  /*0c90*/  @P1 IADD3 R13, R15, R13, RZ ;  /* 0x0000000d0f0d1210 */ /* 0x000fe40007ffe0ff */
[C---:B------:R-:W-:Y:S02]  /*0ca0*/  @P1 SHF.L.U32 R57, R14.reuse, 0x1, RZ ;  /* 0x000000010e391819 */ /* 0x040fe400000006ff */
[----:B------:R-:W-:Y:S02]  /*0cb0*/  @P1 SHF.L.U64.HI R14, R14, 0x1, R13 ;  /* 0x000000010e0e1819 */ /* 0x000fe4000001020d */
[----:B0-----:R-:W-:-:S02]  /*0cc0*/  @P1 IADD3 R58, P0, R57, R58, RZ ;  /* 0x0000003a393a1210 */ /* 0x001fc40007f1e0ff */
[----:B------:R-:W-:Y:S02]  /*0cd0*/  SHF.R.S32.HI R13, RZ, 0x1f, R19 ;  /* 0x0000001fff0d7819 */ /* 0x000fe40000011413 */
[----:B------:R-:W-:Y:S02]  /*0ce0*/  @P1 IADD3.X R59, R14, R59, RZ, P0, !PT ;  /* 0x0000003b0e3b1210 */ /* 0x000fe400007fe4ff */
[----:B------:R-:W-:Y:S02]  /*0cf0*/  @P6 MOV R15, R113 ;  /* 0x00000071000f6202 */ /* 0x000fe40000000f00 */
[----:B-1----:R-:W-:-:S04]  /*0d00*/  @P1 IADD3 R56, P0, R57, R16, RZ ;  /* 0x0000001039381210 */ /* 0x002fc80007f1e0ff */
[----:B------:R-:W-:Y:S02]  /*0d10*/  @P1 IADD3.X R57, R14, R17, RZ, P0, !PT ;  /* 0x000000110e391210 */ /* 0x000fe400007fe4ff */
[----:B------:R-:W0:Y:S02]  /*0d20*/  @P6 LDC.64 R16, c[0x0][0x288] ;  /* 0x0000a200ff106b82 */ /* 0x000e240000000a00 */
[----:B0-----:R-:W-:-:S04]  /*0d30*/  @P6 IMAD R14, R13, R16, RZ ;  /* 0x000000100d0e6224 */ /* 0x001fc800078e02ff */
[----:B------:R-:W-:Y:S01]  /*0d40*/  @P6 IMAD R13, R19, R17, R14 ;  /* 0x00000011130d6224 */ /* 0x000fe200078e020e */
[----:B------:R-:W-:-:S05]  /*0d50*/  @P6 MOV R14, R110 ;  /* 0x0000006e000e6202 */ /* 0x000fca0000000f00 */
[----:B------:R-:W-:Y:S01]  /*0d60*/  @P6 IMAD.WIDE.U32 R14, R19, R16, R14 ;  /* 0x00000010130e6225 */ /* 0x000fe200078e000e */
[----:B------:R-:W-:Y:S01]  /*0d70*/  IADD3 R19, R80, 0x80, RZ ;  /* 0x0000008050137810 */ /* 0x000fe20007ffe0ff */
[----:B------:R-:W0:Y:S03]  /*0d80*/  @P6 LDC.64 R16, c[0x0][0x228] ;  /* 0x00008a00ff106b82 */ /* 0x000e260000000a00 */
[----:B------:R-:W-:Y:S02]  /*0d90*/  @P6 IADD3 R13, R15, R13, RZ ;  /* 0x0000000d0f0d6210 */ /* 0x000fe40007ffe0ff */
[C---:B------:R-:W-:Y:S02]  /*0da0*/  @P6 SHF.L.U32 R53, R14.reuse, 0x1, RZ ;  /* 0x000000010e356819 */ /* 0x040fe400000006ff */
[----:B------:R-:W-:Y:S02]  /*0db0*/  @P6 SHF.L.U64.HI R14, R14, 0x1, R13 ;  /* 0x000000010e0e6819 */ /* 0x000fe4000001020d */
[----:B--2---:R-:W-:-:S02]  /*0dc0*/  @P6 IADD3 R54, P0, R53, R54, RZ ;  /* 0x0000003635366210 */ /* 0x004fc40007f1e0ff */
[----:B------:R-:W-:Y:S02]  /*0dd0*/  SHF.R.S32.HI R13, RZ, 0x1f, R19 ;  /* 0x0000001fff0d7819 */ /* 0x000fe40000011413 */
[----:B------:R-:W-:Y:S02]  /*0de0*/  @P6 IADD3.X R55, R14, R55, RZ, P0, !PT ;  /* 0x000000370e376210 */ /* 0x000fe400007fe4ff */
[----:B------:R-:W-:Y:S02]  /*0df0*/  @P2 MOV R15, R113 ;  /* 0x00000071000f2202 */ /* 0x000fe40000000f00 */
[----:B0-----:R-:W-:-:S04]  /*0e00*/  @P6 IADD3 R52, P0, R53, R16, RZ ;  /* 0x0000001035346210 */ /* 0x001fc80007f1e0ff */
[----:B------:R-:W-:Y:S02]  /*0e10*/  @P6 IADD3.X R53, R14, R17, RZ, P0, !PT ;  /* 0x000000110e356210 */ /* 0x000fe400007fe4ff */
[----:B------:R-:W0:Y:S01]  /*0e20*/  @P2 LDC.64 R16, c[0x0][0x288] ;  /* 0x0000a200ff102b82 */ /* 0x000e220000000a00 */
[----:B------:R-:W-:-:S13]  /*0e30*/  LOP3.LUT P6, RZ, R83, 0x10, RZ, 0xc0, !PT ;  /* 0x0000001053ff7812 */ /* 0x000fda00078cc0ff */
[----:B------:R-:W1:Y:S01]  /*0e40*/  @P6 LDC.64 R46, c[0x0][0x230] ;  /* 0x00008c00ff2e6b82 */ /* 0x000e620000000a00 */
        /* <DEDUP_REMOVED lines=9> */
[----:B---3--:R-:W-:-:S02]  /*0ee0*/  @P2 IADD3 R50, P0, R49, R50, RZ ;  /* 0x0000003231322210 */ /* 0x008fc40007f1e0ff */
[----:B------:R-:W-:Y:S02]  /*0ef0*/  SHF.R.S32.HI R13, RZ, 0x1f, R19 ;  /* 0x0000001fff0d7819 */ /* 0x000fe40000011413 */
[----:B------:R-:W-:Y:S02]  /*0f00*/  @P2 IADD3.X R51, R14, R51, RZ, P0, !PT ;  /* 0x000000330e332210 */ /* 0x000fe400007fe4ff */
[----:B------:R-:W-:Y:S02]  /*0f10*/  @P6 MOV R15, R113 ;  /* 0x00000071000f6202 */ /* 0x000fe40000000f00 */
[----:B0-----:R-:W-:-:S04]  /*0f20*/  @P2 IADD3 R48, P0, R49, R16, RZ ;  /* 0x0000001031302210 */ /* 0x001fc80007f1e0ff */
[----:B------:R-:W-:Y:S02]  /*0f30*/  @P2 IADD3.X R49, R14, R17, RZ, P0, !PT ;  /* 0x000000110e312210 */ /* 0x000fe400007fe4ff */
[----:B------:R-:W0:Y:S01]  /*0f40*/  @P6 LDC.64 R16, c[0x0][0x288] ;  /* 0x0000a200ff106b82 */ /* 0x000e220000000a00 */
[----:B------:R-:W-:-:S13]  /*0f50*/  LOP3.LUT P2, RZ, R83, 0x8, RZ, 0xc0, !PT ;  /* 0x0000000853ff7812 */ /* 0x000fda000784c0ff */
[----:B------:R-:W2:Y:S01]  /*0f60*/  @P2 LDC.64 R42, c[0x0][0x230] ;  /* 0x00008c00ff2a2b82 */ /* 0x000ea20000000a00 */
        /* <DEDUP_REMOVED lines=9> */
[----:B-1----:R-:W-:-:S02]  /*1000*/  @P6 IADD3 R46, P0, R45, R46, RZ ;  /* 0x0000002e2d2e6210 */ /* 0x002fc40007f1e0ff */
        /* <DEDUP_REMOVED lines=58> */
[C---:B------:R-:W-:Y:S02]  /*13b0*/  IADD3 R85, R80.reuse, 0x1a0, RZ ;  /* 0x000001a050557810 */ /* 0x040fe40007ffe0ff */
[----:B------:R-:W-:Y:S02]  /*13c0*/  MOV R72, RZ ;  /* 0x000000ff00487202 */ /* 0x000fe40000000f00 */
[----:B------:R-:W-:Y:S02]  /*13d0*/  IADD3 R93, R80, 0x120, RZ ;  /* 0x00000120505d7810 */ /* 0x000fe40007ffe0ff */
[----:B------:R-:W-:Y:S02]  /*13e0*/  CS2R R102, SRZ ;  /* 0x0000000000667805 */ /* 0x000fe4000001ff00 */
[----:B------:R-:W-:-:S02]  /*13f0*/  CS2R R98, SRZ ;  /* 0x0000000000627805 */ /* 0x000fc4000001ff00 */
[----:B------:R-:W-:Y:S02]  /*1400*/  CS2R R96, SRZ ;  /* 0x0000000000607805 */ /* 0x000fe4000001ff00 */
[----:B------:R-:W-:Y:S02]  /*1410*/  CS2R R94, SRZ ;  /* 0x00000000005e7805 */ /* 0x000fe4000001ff00 */
[----:B------:R-:W-:Y:S01]  /*1420*/  LOP3.LUT P2, RZ, R83, 0x80, RZ, 0xc0, !PT ;  /* 0x0000008053ff7812 */ /* 0x000fe2000784c0ff */
        /* <DEDUP_REMOVED lines=9> */
[----:B----4-:R-:W-:-:S02]  /*14c0*/  @P4 IADD3 R22, P0, R33, R22, RZ ;  /* 0x0000001621164210 */ /* 0x010fc40007f1e0ff */
[----:B------:R-:W-:Y:S02]  /*14d0*/  SHF.R.S32.HI R13, RZ, 0x1f, R19 ;  /* 0x0000001fff0d7819 */ /* 0x000fe40000011413 */
[----:B------:R-:W-:Y:S02]  /*14e0*/  @P4 IADD3.X R23, R14, R23, RZ, P0, !PT ;  /* 0x000000170e174210 */ /* 0x000fe400007fe4ff */
[----:B------:R-:W-:Y:S02]  /*14f0*/  @P3 MOV R15, R113 ;  /* 0x00000071000f3202 */ /* 0x000fe40000000f00 */
[----:B0-----:R-:W-:-:S04]  /*1500*/  @P4 IADD3 R32, P0, R33, R16, RZ ;  /* 0x0000001021204210 */ /* 0x001fc80007f1e0ff */
[----:B------:R-:W-:Y:S02]  /*1510*/  @P4 IADD3.X R33, R14, R17, RZ, P0, !PT ;  /* 0x000000110e214210 */ /* 0x000fe400007fe4ff */
[----:B------:R-:W0:Y:S01]  /*1520*/  @P3 LDC.64 R16, c[0x0][0x288] ;  /* 0x0000a200ff103b82 */ /* 0x000e220000000a00 */
[----:B------:R-:W-:-:S04]  /*1530*/  LOP3.LUT P4, RZ, R83, 0x8, RZ, 0xc0, !PT ;  /* 0x0000000853ff7812 */ /* 0x000fc8000788c0ff */
[----:B------:R-:W-:Y:S02]  /*1540*/  P2R R86, PR, RZ, 0x10 ;  /* 0x00000010ff567803 */ /* 0x000fe40000000000 */
[----:B------:R-:W-:-:S04]  /*1550*/  LOP3.LUT P4, RZ, R83, 0x10, RZ, 0xc0, !PT ;  /* 0x0000001053ff7812 */ /* 0x000fc8000788c0ff */
[----:B------:R-:W-:Y:S02]  /*1560*/  P2R R87, PR, RZ, 0x10 ;  /* 0x00000010ff577803 */ /* 0x000fe40000000000 */
[----:B------:R-:W-:-:S04]  /*1570*/  LOP3.LUT P4, RZ, R83, 0x20, RZ, 0xc0, !PT ;  /* 0x0000002053ff7812 */ /* 0x000fc8000788c0ff */
[----:B------:R-:W-:Y:S02]  /*1580*/  P2R R88, PR, RZ, 0x10 ;  /* 0x00000010ff587803 */ /* 0x000fe40000000000 */
[----:B------:R-:W-:Y:S01]  /*1590*/  LOP3.LUT P4, RZ, R83, 0x40, RZ, 0xc0, !PT ;  /* 0x0000004053ff7812 */ /* 0x000fe2000788c0ff */
[----:B0-----:R-:W-:-:S04]  /*15a0*/  @P3 IMAD R14, R13, R16, RZ ;  /* 0x000000100d0e3224 */ /* 0x001fc800078e02ff */
[----:B------:R-:W-:Y:S01]  /*15b0*/  @P3 IMAD R13, R19, R17, R14 ;  /* 0x00000011130d3224 */ /* 0x000fe200078e020e */
[----:B------:R-:W-:-:S07]  /*15c0*/  @P3 MOV R14, R110 ;  /* 0x0000006e000e3202 */ /* 0x000fce0000000f00 */
[----:B------:R-:W5:Y:S01]  /*15d0*/  @P4 LDG.E R102, desc[UR8][R54.64] ;  /* 0x0000000836664981 */ /* 0x000f62000c1e1900 */
[----:B------:R-:W-:Y:S02]  /*15e0*/  @P3 IMAD.WIDE.U32 R14, R19, R16, R14 ;  /* 0x00000010130e3225 */ /* 0x000fe400078e000e */
[----:B------:R-:W0:Y:S01]  /*15f0*/  @P3 LDC.64 R16, c[0x0][0x228] ;  /* 0x00008a00ff103b82 */ /* 0x000e220000000a00 */
[----:B------:R-:W5:Y:S02]  /*1600*/  @P4 LDG.E R99, desc[UR8][R52.64] ;  /* 0x0000000834634981 */ /* 0x000f64000c1e1900 */
[----:B------:R-:W-:Y:S02]  /*1610*/  @P3 IADD3 R13, R15, R13, RZ ;  /* 0x0000000d0f0d3210 */ /* 0x000fe40007ffe0ff */
[C---:B------:R-:W-:Y:S02]  /*1620*/  @P3 SHF.L.U32 R25, R14.reuse, 0x1, RZ ;  /* 0x000000010e193819 */ /* 0x040fe400000006ff */
[----:B------:R-:W-:-:S02]  /*1630*/  @P3 SHF.L.U64.HI R14, R14, 0x1, R13 ;  /* 0x000000010e0e3819 */ /* 0x000fc4000001020d */
[----:B------:R-:W-:-:S04]  /*1640*/  @P3 IADD3 R30, P0, R25, R30, RZ ;  /* 0x0000001e191e3210 */ /* 0x000fc80007f1e0ff */
[C---:B------:R-:W-:Y:S02]  /*1650*/  @P3 IADD3.X R31, R14.reuse, R31, RZ, P0, !PT ;  /* 0x0000001f0e1f3210 */ /* 0x040fe400007fe4ff */
[----:B0-----:R-:W-:Y:S02]  /*1660*/  @P3 IADD3 R24, P0, R25, R16, RZ ;  /* 0x0000001019183210 */ /* 0x001fe40007f1e0ff */
[----:B------:R-:W0:Y:S02]  /*1670*/  LDC R16, c[0x0][0x2ac] ;  /* 0x0000ab00ff107b82 */ /* 0x000e240000000800 */
[----:B------:R-:W-:Y:S01]  /*1680*/  @P3 IADD3.X R25, R14, R17, RZ, P0, !PT ;  /* 0x000000110e193210 */ /* 0x000fe200007fe4ff */
[----:B------:R-:W-:-:S05]  /*1690*/  IMAD.WIDE.U32 R14, R81, 0x4ec4ec4f, RZ ;  /* 0x4ec4ec4f510e7825 */ /* 0x000fca00078e00ff */
[----:B------:R-:W-:-:S05]  /*16a0*/  SHF.R.U32.HI R15, RZ, 0x2, R15 ;  /* 0x00000002ff0f7819 */ /* 0x000fca000001160f */
[----:B0-----:R-:W-:-:S05]  /*16b0*/  IMAD R15, R16, UR7, R15 ;  /* 0x00000007100f7c24 */ /* 0x001fca000f8e020f */
[----:B------:R-:W-:-:S04]  /*16c0*/  IADD3 R13, R15, 0x180, RZ ;  /* 0x000001800f0d7810 */ /* 0x000fc80007ffe0ff */
[----:B------:R-:W-:Y:S02]  /*16d0*/  SHF.R.S32.HI R14, RZ, 0x1f, R13 ;  /* 0x0000001fff0e7819 */ /* 0x000fe4000001140d */
[----:B------:R-:W-:Y:S02]  /*16e0*/  ISETP.GE.U32.AND P0, PT, R13, UR12, PT ;  /* 0x0000000c0d007c0c */ /* 0x000fe4000bf06070 */
[----:B------:R-:W-:Y:S02]  /*16f0*/  SHF.R.S32.HI R13, RZ, 0x1f, R29 ;  /* 0x0000001fff0d7819 */ /* 0x000fe4000001141d */
[----:B------:R-:W-:-:S04]  /*1700*/  ISETP.GE.AND.EX P0, PT, R14, UR13, PT, P0 ;  /* 0x0000000d0e007c0c */ /* 0x000fc8000bf06300 */
[----:B------:R-:W-:-:S13]  /*1710*/  ISETP.LT.U32.AND P0, PT, R81, 0x1a0, !P0 ;  /* 0x000001a05100780c */ /* 0x000fda0004701070 */
[----:B------:R-:W0:Y:S01]  /*1720*/  @P0 LDC.64 R26, c[0x0][0x288] ;  /* 0x0000a200ff1a0b82 */ /* 0x000e220000000a00 */
[----:B------:R-:W-:Y:S02]  /*1730*/  @P0 MOV R18, R110 ;  /* 0x0000006e00120202 */ /* 0x000fe40000000f00 */
[----:B------:R-:W-:-:S05]  /*1740*/  @P0 MOV R19, R113 ;  /* 0x0000007100130202 */ /* 0x000fca0000000f00 */
[----:B------:R-:W1:Y:S01]  /*1750*/  @P0 LDC.64 R16, c[0x0][0x230] ;  /* 0x00008c00ff100b82 */ /* 0x000e620000000a00 */
[-C--:B0-----:R-:W-:Y:S02]  /*1760*/  @P0 IMAD R14, R13, R26.reuse, RZ ;  /* 0x0000001a0d0e0224 */ /* 0x081fe400078e02ff */
[----:B------:R-:W-:-:S04]  /*1770*/  @P0 IMAD.WIDE.U32 R18, R29, R26, R18 ;  /* 0x0000001a1d120225 */ /* 0x000fc800078e0012 */
[----:B------:R-:W-:Y:S01]  /*1780*/  @P0 IMAD R13, R29, R27, R14 ;  /* 0x0000001b1d0d0224 */ /* 0x000fe200078e020e */
[----:B------:R-:W-:-:S04]  /*1790*/  @P0 SHF.L.U32 R29, R18, 0x1, RZ ;  /* 0x00000001121d0819 */ /* 0x000fc800000006ff */
[----:B------:R-:W-:-:S04]  /*17a0*/  @P0 IADD3 R13, R19, R13, RZ ;  /* 0x0000000d130d0210 */ /* 0x000fc80007ffe0ff */
[----:B------:R-:W-:Y:S02]  /*17b0*/  @P0 SHF.L.U64.HI R14, R18, 0x1, R13 ;  /* 0x00000001120e0819 */ /* 0x000fe4000001020d */
[----:B-1----:R-:W-:-:S04]  /*17c0*/  @P0 IADD3 R18, P6, R29, R16, RZ ;  /* 0x000000101d120210 */ /* 0x002fc80007fde0ff */
[----:B------:R-:W-:Y:S02]  /*17d0*/  @P0 IADD3.X R19, R14, R17, RZ, P6, !PT ;  /* 0x000000110e130210 */ /* 0x000fe400037fe4ff */
[----:B------:R-:W0:Y:S01]  /*17e0*/  @P0 LDC.64 R16, c[0x0][0x228] ;  /* 0x00008a00ff100b82 */ /* 0x000e220000000a00 */
[----:B------:R-:W-:Y:S02]  /*17f0*/  IADD3 R13, R15, 0x1a0, RZ ;  /* 0x000001a00f0d7810 */ /* 0x000fe40007ffe0ff */
[----:B------:R1:W5:Y:S01]  /*1800*/  @P0 LDG.E R71, desc[UR8][R18.64] ;  /* 0x0000000812470981 */ /* 0x000362000c1e1900 */
[----:B0-----:R-:W-:-:S04]  /*1810*/  @P0 IADD3 R28, P6, R29, R16, RZ ;  /* 0x000000101d1c0210 */ /* 0x001fc80007fde0ff */
[----:B------:R-:W-:Y:S02]  /*1820*/  @P0 IADD3.X R29, R14, R17, RZ, P6, !PT ;  /* 0x000000110e1d0210 */ /* 0x000fe400037fe4ff */
[----:B------:R-:W-:-:S03]  /*1830*/  SHF.R.S32.HI R14, RZ, 0x1f, R13 ;  /* 0x0000001fff0e7819 */ /* 0x000fc6000001140d */
[----:B------:R0:W5:Y:S01]  /*1840*/  @P0 LDG.E R70, desc[UR8][R28.64] ;  /* 0x000000081c460981 */ /* 0x000162000c1e1900 */
[----:B------:R-:W-:-:S04]  /*1850*/  ISETP.GE.U32.AND P0, PT, R13, UR12, PT ;  /* 0x0000000c0d007c0c */ /* 0x000fc8000bf06070 */
[----:B------:R-:W-:-:S04]  /*1860*/  ISETP.GE.AND.EX P0, PT, R14, UR13, PT, P0 ;  /* 0x0000000d0e007c0c */ /* 0x000fc8000bf06300 */
[----:B------:R-:W-:-:S13]  /*1870*/  ISETP.LT.U32.AND P0, PT, R81, 0x1a0, !P0 ;  /* 0x000001a05100780c */ /* 0x000fda0004701070 */
[----:B------:R-:W2:Y:S01]  /*1880*/  @P0 LDC.64 R26, c[0x0][0x288] ;  /* 0x0000a200ff1a0b82 */ /* 0x000ea20000000a00 */
[----:B------:R-:W-:-:S07]  /*1890*/  SHF.R.S32.HI R13, RZ, 0x1f, R85 ;  /* 0x0000001fff0d7819 */ /* 0x000fce0000011455 */
[----:B------:R-:W3:Y:S01]  /*18a0*/  @P0 LDC.64 R16, c[0x0][0x230] ;  /* 0x00008c00ff100b82 */ /* 0x000ee20000000a00 */
[----:B-1----:R-:W-:Y:S02]  /*18b0*/  @P0 MOV R18, R110 ;  /* 0x0000006e00120202 */ /* 0x002fe40000000f00 */
[----:B------:R-:W-:Y:S01]  /*18c0*/  @P0 MOV R19, R113 ;  /* 0x0000007100130202 */ /* 0x000fe20000000f00 */
[----:B--2---:R-:W-:-:S04]  /*18d0*/  @P0 IMAD R14, R13, R26, RZ ;  /* 0x0000001a0d0e0224 */ /* 0x004fc800078e02ff */
[C---:B------:R-:W-:Y:S02]  /*18e0*/  @P0 IMAD R13, R85.reuse, R27, R14 ;  /* 0x0000001b550d0224 */ /* 0x040fe400078e020e */
[----:B------:R-:W-:-:S05]  /*18f0*/  @P0 IMAD.WIDE.U32 R26, R85, R26, R18 ;  /* 0x0000001a551a0225 */ /* 0x000fca00078e0012 */
[----:B------:R-:W-:Y:S02]  /*1900*/  @P0 IADD3 R13, R27, R13, RZ ;  /* 0x0000000d1b0d0210 */ /* 0x000fe40007ffe0ff */
[C---:B------:R-:W-:Y:S02]  /*1910*/  @P0 SHF.L.U32 R85, R26.reuse, 0x1, RZ ;  /* 0x000000011a550819 */ /* 0x040fe400000006ff */
[----:B------:R-:W-:Y:S02]  /*1920*/  @P0 SHF.L.U64.HI R26, R26, 0x1, R13 ;  /* 0x000000011a1a0819 */ /* 0x000fe4000001020d */
[----:B---3--:R-:W-:-:S04]  /*1930*/  @P0 IADD3 R18, P6, R85, R16, RZ ;  /* 0x0000001055120210 */ /* 0x008fc80007fde0ff */
[----:B------:R-:W-:Y:S02]  /*1940*/  @P0 IADD3.X R19, R26, R17, RZ, P6, !PT ;  /* 0x000000111a130210 */ /* 0x000fe400037fe4ff */
[----:B------:R-:W1:Y:S01]  /*1950*/  @P0 LDC.64 R16, c[0x0][0x228] ;  /* 0x00008a00ff100b82 */ /* 0x000e620000000a00 */
[----:B------:R-:W-:Y:S02]  /*1960*/  IADD3 R13, R15, 0x1c0, RZ ;  /* 0x000001c00f0d7810 */ /* 0x000fe40007ffe0ff */
[----:B------:R2:W5:Y:S02]  /*1970*/  @P0 LDG.E R72, desc[UR8][R18.64] ;  /* 0x0000000812480981 */ /* 0x000564000c1e1900 */
[----:B------:R-:W-:Y:S02]  /*1980*/  SHF.R.S32.HI R14, RZ, 0x1f, R13 ;  /* 0x0000001fff0e7819 */ /* 0x000fe4000001140d */
[----:B-1----:R-:W-:-:S04]  /*1990*/  @P0 IADD3 R84, P6, R85, R16, RZ ;  /* 0x0000001055540210 */ /* 0x002fc80007fde0ff */
[----:B------:R-:W-:Y:S02]  /*19a0*/  @P0 IADD3.X R85, R26, R17, RZ, P6, !PT ;  /* 0x000000111a550210 */ /* 0x000fe400037fe4ff */
[----:B------:R-:W-:-:S06]  /*19b0*/  MOV R17, RZ ;  /* 0x000000ff00117202 */ /* 0x000fcc0000000f00 */
[----:B------:R1:W5:Y:S01]  /*19c0*/  @P0 LDG.E R17, desc[UR8][R84.64] ;  /* 0x0000000854110981 */ /* 0x000362000c1e1900 */
[----:B------:R-:W-:-:S04]  /*19d0*/  ISETP.GE.U32.AND P0, PT, R13, UR12, PT ;  /* 0x0000000c0d007c0c */ /* 0x000fc8000bf06070 */
[----:B------:R-:W-:-:S04]  /*19e0*/  ISETP.GE.AND.EX P0, PT, R14, UR13, PT, P0 ;  /* 0x0000000d0e007c0c */ /* 0x000fc8000bf06300 */
[----:B------:R-:W-:-:S13]  /*19f0*/  ISETP.LT.U32.AND P0, PT, R81, 0x1a0, !P0 ;  /* 0x000001a05100780c */ /* 0x000fda0004701070 */
[----:B------:R-:W3:Y:S01]  /*1a00*/  @P0 LDC.64 R26, c[0x0][0x288] ;  /* 0x0000a200ff1a0b82 */ /* 0x000ee20000000a00 */
[----:B------:R-:W-:-:S07]  /*1a10*/  IADD3 R13, R80, 0x1c0, RZ ;  /* 0x000001c0500d7810 */ /* 0x000fce0007ffe0ff */
[----:B0-----:R-:W0:Y:S01]  /*1a20*/  @P0 LDC.64 R28, c[0x0][0x230] ;  /* 0x00008c00ff1c0b82 */ /* 0x001e220000000a00 */
[----:B------:R-:W-:Y:S02]  /*1a30*/  SHF.R.S32.HI R91, RZ, 0x1f, R13 ;  /* 0x0000001fff5b7819 */ /* 0x000fe4000001140d */
[----:B--2---:R-:W-:-:S05]  /*1a40*/  @P0 MOV R18, R110 ;  /* 0x0000006e00120202 */ /* 0x004fca0000000f00 */
[----:B-1----:R-:W1:Y:S01]  /*1a50*/  @P0 LDC.64 R84, c[0x0][0x228] ;  /* 0x00008a00ff540b82 */ /* 0x002e620000000a00 */
[----:B------:R-:W-:Y:S01]  /*1a60*/  @P0 MOV R19, R113 ;  /* 0x0000007100130202 */ /* 0x000fe20000000f00 */
[-C--:B---3--:R-:W-:Y:S02]  /*1a70*/  @P0 IMAD R14, R91, R26.reuse, RZ ;  /* 0x0000001a5b0e0224 */ /* 0x088fe400078e02ff */
[----:B------:R-:W-:-:S04]  /*1a80*/  @P0 IMAD.WIDE.U32 R18, R13, R26, R18 ;  /* 0x0000001a0d120225 */ /* 0x000fc800078e0012 */
[----:B------:R-:W-:Y:S01]  /*1a90*/  @P0 IMAD R27, R13, R27, R14 ;  /* 0x0000001b0d1b0224 */ /* 0x000fe200078e020e */
[----:B------:R-:W-:-:S04]  /*1aa0*/  @P0 SHF.L.U32 R13, R18, 0x1, RZ ;  /* 0x00000001120d0819 */ /* 0x000fc800000006ff */
[----:B------:R-:W-:Y:S02]  /*1ab0*/  @P0 IADD3 R19, R19, R27, RZ ;  /* 0x0000001b13130210 */ /* 0x000fe40007ffe0ff */
[----:B0-----:R-:W-:Y:S02]  /*1ac0*/  @P0 IADD3 R28, P6, R13, R28, RZ ;  /* 0x0000001c0d1c0210 */ /* 0x001fe40007fde0ff */
[----:B------:R-:W-:-:S04]  /*1ad0*/  @P0 SHF.L.U64.HI R18, R18, 0x1, R19 ;  /* 0x0000000112120819 */ /* 0x000fc80000010213 */
[C---:B------:R-:W-:Y:S02]  /*1ae0*/  @P0 IADD3.X R29, R18.reuse, R29, RZ, P6, !PT ;  /* 0x0000001d121d0210 */ /* 0x040fe400037fe4ff */
[----:B-1----:R-:W-:Y:S02]  /*1af0*/  @P0 IADD3 R84, P6, R13, R84, RZ ;  /* 0x000000540d540210 */ /* 0x002fe40007fde0ff */
[----:B------:R-:W-:Y:S02]  /*1b00*/  MOV R13, RZ ;  /* 0x000000ff000d7202 */ /* 0x000fe40000000f00 */
[----:B------:R-:W-:Y:S02]  /*1b10*/  MOV R14, RZ ;  /* 0x000000ff000e7202 */ /* 0x000fe40000000f00 */
[----:B------:R-:W-:Y:S02]  /*1b20*/  @P0 IADD3.X R85, R18, R85, RZ, P6, !PT ;  /* 0x0000005512550210 */ /* 0x000fe400037fe4ff */
[----:B------:R-:W-:Y:S01]  /*1b30*/  IADD3 R15, R15, 0x1e0, RZ ;  /* 0x000001e00f0f7810 */ /* 0x000fe20007ffe0ff */
[----:B------:R0:W5:Y:S03]  /*1b40*/  @P0 LDG.E R13, desc[UR8][R28.64] ;  /* 0x000000081c0d0981 */ /* 0x000166000c1e1900 */
[----:B------:R-:W-:Y:S01]  /*1b50*/  SHF.R.S32.HI R16, RZ, 0x1f, R15 ;  /* 0x0000001fff107819 */ /* 0x000fe2000001140f */
[----:B------:R1:W5:Y:S01]  /*1b60*/  @P0 LDG.E R14, desc[UR8][R84.64] ;  /* 0x00000008540e0981 */ /* 0x000362000c1e1900 */
[----:B------:R-:W-:-:S04]  /*1b70*/  ISETP.GE.U32.AND P0, PT, R15, UR12, PT ;  /* 0x0000000c0f007c0c */ /* 0x000fc8000bf06070 */
[----:B------:R-:W-:-:S04]  /*1b80*/  ISETP.GE.AND.EX P0, PT, R16, UR13, PT, P0 ;  /* 0x0000000d10007c0c */ /* 0x000fc8000bf06300 */
[----:B------:R-:W-:-:S13]  /*1b90*/  ISETP.LT.U32.AND P0, PT, R81, 0x1a0, !P0 ;  /* 0x000001a05100780c */ /* 0x000fda0004701070 */
[----:B------:R-:W2:Y:S01]  /*1ba0*/  @P0 LDC.64 R26, c[0x0][0x288] ;  /* 0x0000a200ff1a0b82 */ /* 0x000ea20000000a00 */
[----:B------:R-:W-:-:S07]  /*1bb0*/  SHF.R.S32.HI R15, RZ, 0x1f, R76 ;  /* 0x0000001fff0f7819 */ /* 0x000fce000001144c */
[----:B------:R-:W3:Y:S01]  /*1bc0*/  @P0 LDC.64 R18, c[0x0][0x230] ;  /* 0x00008c00ff120b82 */ /* 0x000ee20000000a00 */
[----:B0-----:R-:W-:Y:S02]  /*1bd0*/  @P0 MOV R28, R110 ;  /* 0x0000006e001c0202 */ /* 0x001fe40000000f00 */
[----:B------:R-:W-:-:S05]  /*1be0*/  @P0 MOV R29, R113 ;  /* 0x00000071001d0202 */ /* 0x000fca0000000f00 */
[----:B-1----:R-:W0:Y:S01]  /*1bf0*/  @P0 LDC.64 R84, c[0x0][0x228] ;  /* 0x00008a00ff540b82 */ /* 0x002e220000000a00 */
[-C--:B--2---:R-:W-:Y:S02]  /*1c00*/  @P0 IMAD R15, R15, R26.reuse, RZ ;  /* 0x0000001a0f0f0224 */ /* 0x084fe400078e02ff */
[----:B------:R-:W-:-:S04]  /*1c10*/  @P0 IMAD.WIDE.U32 R28, R76, R26, R28 ;  /* 0x0000001a4c1c0225 */ /* 0x000fc800078e001c */
[----:B------:R-:W-:Y:S01]  /*1c20*/  @P0 IMAD R27, R76, R27, R15 ;  /* 0x0000001b4c1b0224 */ /* 0x000fe200078e020f */
[----:B------:R-:W-:-:S04]  /*1c30*/  @P0 SHF.L.U32 R15, R28, 0x1, RZ ;  /* 0x000000011c0f0819 */ /* 0x000fc800000006ff */
[----:B------:R-:W-:Y:S02]  /*1c40*/  @P0 IADD3 R27, R29, R27, RZ ;  /* 0x0000001b1d1b0210 */ /* 0x000fe40007ffe0ff */
[C---:B---3--:R-:W-:Y:S02]  /*1c50*/  @P0 IADD3 R18, P6, R15.reuse, R18, RZ ;  /* 0x000000120f120210 */ /* 0x048fe40007fde0ff */
[----:B------:R-:W-:Y:S02]  /*1c60*/  @P0 SHF.L.U64.HI R28, R28, 0x1, R27 ;  /* 0x000000011c1c0819 */ /* 0x000fe4000001021b */
[----:B------:R-:W-:Y:S01]  /*1c70*/  SHF.R.S32.HI R91, RZ, 0x1f, R93 ;  /* 0x0000001fff5b7819 */ /* 0x000fe2000001145d */
[----:B------:R-:W1:Y:S01]  /*1c80*/  @P5 LDC.64 R26, c[0x0][0x230] ;  /* 0x00008c00ff1a5b82 */ /* 0x000e620000000a00 */
[----:B------:R-:W-:Y:S02]  /*1c90*/  @P0 IADD3.X R19, R28, R19, RZ, P6, !PT ;  /* 0x000000131c130210 */ /* 0x000fe400037fe4ff */
[----:B0-----:R-:W-:-:S04]  /*1ca0*/  @P0 IADD3 R84, P6, R15, R84, RZ ;  /* 0x000000540f540210 */ /* 0x001fc80007fde0ff */
[----:B------:R-:W-:Y:S02]  /*1cb0*/  @P0 IADD3.X R85, R28, R85, RZ, P6, !PT ;  /* 0x000000551c550210 */ /* 0x000fe400037fe4ff */
[----:B------:R-:W0:Y:S01]  /*1cc0*/  @P5 LDC.64 R28, c[0x0][0x288] ;  /* 0x0000a200ff1c5b82 */ /* 0x000e220000000a00 */
[----:B------:R-:W-:-:S06]  /*1cd0*/  MOV R15, RZ ;  /* 0x000000ff000f7202 */ /* 0x000fcc0000000f00 */
[----:B------:R2:W5:Y:S02]  /*1ce0*/  @P0 LDG.E R15, desc[UR8][R18.64] ;  /* 0x00000008120f0981 */ /* 0x000564000c1e1900 */
[----:B--2---:R-:W-:Y:S02]  /*1cf0*/  @P5 MOV R18, R110 ;  /* 0x0000006e00125202 */ /* 0x004fe40000000f00 */
[----:B------:R-:W-:Y:S01]  /*1d00*/  @P5 MOV R19, R113 ;  /* 0x0000007100135202 */ /* 0x000fe20000000f00 */
[----:B0-----:R-:W-:-:S04]  /*1d10*/  @P5 IMAD R90, R91, R28, RZ ;  /* 0x0000001c5b5a5224 */ /* 0x001fc800078e02ff */
[C---:B------:R-:W-:Y:S02]  /*1d20*/  @P5 IMAD R91, R93.reuse, R29, R90 ;  /* 0x0000001d5d5b5224 */ /* 0x040fe400078e025a */
[----:B------:R-:W-:-:S05]  /*1d30*/  @P5 IMAD.WIDE.U32 R28, R93, R28, R18 ;  /* 0x0000001c5d1c5225 */ /* 0x000fca00078e0012 */
[----:B------:R-:W-:Y:S02]  /*1d40*/  @P5 IADD3 R29, R29, R91, RZ ;  /* 0x0000005b1d1d5210 */ /* 0x000fe40007ffe0ff */
[C---:B------:R-:W-:Y:S02]  /*1d50*/  @P5 SHF.L.U32 R19, R28.reuse, 0x1, RZ ;  /* 0x000000011c135819 */ /* 0x040fe400000006ff */
[----:B------:R-:W-:Y:S02]  /*1d60*/  @P5 SHF.L.U64.HI R18, R28, 0x1, R29 ;  /* 0x000000011c125819 */ /* 0x000fe4000001021d */
[----:B------:R-:W0:Y:S01]  /*1d70*/  @P5 LDC.64 R28, c[0x0][0x228] ;  /* 0x00008a00ff1c5b82 */ /* 0x000e220000000a00 */
[----:B------:R-:W-:-:S06]  /*1d80*/  MOV R16, RZ ;  /* 0x000000ff00107202 */ /* 0x000fcc0000000f00 */
[----:B------:R2:W5:Y:S01]  /*1d90*/  @P0 LDG.E R16, desc[UR8][R84.64] ;  /* 0x0000000854100981 */ /* 0x000562000c1e1900 */
[----:B-1----:R-:W-:-:S04]  /*1da0*/  @P5 IADD3 R26, P0, R19, R26, RZ ;  /* 0x0000001a131a5210 */ /* 0x002fc80007f1e0ff */
[----:B------:R-:W-:Y:S02]  /*1db0*/  @P5 IADD3.X R27, R18, R27, RZ, P0, !PT ;  /* 0x0000001b121b5210 */ /* 0x000fe400007fe4ff */
[----:B0-----:R-:W-:-:S04]  /*1dc0*/  @P5 IADD3 R28, P0, R19, R28, RZ ;  /* 0x0000001c131c5210 */ /* 0x001fc80007f1e0ff */
[----:B------:R-:W-:Y:S02]  /*1dd0*/  @P5 IADD3.X R29, R18, R29, RZ, P0, !PT ;  /* 0x0000001d121d5210 */ /* 0x000fe400007fe4ff */
[----:B------:R-:W0:Y:S02]  /*1de0*/  LDC.64 R18, c[0x0][0x248] ;  /* 0x00009200ff127b82 */ /* 0x000e240000000a00 */
[----:B0-----:R-:W-:-:S06]  /*1df0*/  IMAD.WIDE R18, R74, 0x8, R18 ;  /* 0x000000084a127825 */ /* 0x001fcc00078e0212 */
[----:B------:R-:W2:Y:S01]  /*1e00*/  LDG.E.64 R18, desc[UR8][R18.64] ;  /* 0x0000000812127981 */ /* 0x000ea2000c1e1b00 */
[----:B------:R-:W-:-:S13]  /*1e10*/  ISETP.NE.AND P4, PT, R88, RZ, PT ;  /* 0x000000ff5800720c */ /* 0x000fda0003f85270 */
[----:B------:R-:W5:Y:S04]  /*1e20*/  @P4 LDG.E R97, desc[UR8][R50.64] ;  /* 0x0000000832614981 */ /* 0x000f68000c1e1900 */
[----:B------:R-:W5:Y:S01]  /*1e30*/  @P4 LDG.E R96, desc[UR8][R48.64] ;  /* 0x0000000830604981 */ /* 0x000f62000c1e1900 */
[----:B------:R-:W-:Y:S02]  /*1e40*/  ISETP.NE.AND P4, PT, R87, RZ, PT ;  /* 0x000000ff5700720c */ /* 0x000fe40003f85270 */
[----:B------:R-:W-:Y:S02]  /*1e50*/  CS2R R104, SRZ ;  /* 0x0000000000687805 */ /* 0x000fe4000001ff00 */
[----:B------:R-:W-:Y:S02]  /*1e60*/  CS2R R92, SRZ ;  /* 0x00000000005c7805 */ /* 0x000fe4000001ff00 */
[----:B------:R-:W-:-:S02]  /*1e70*/  LOP3.LUT P6, RZ, R83, 0x2, RZ, 0xc0, !PT ;  /* 0x0000000253ff7812 */ /* 0x000fc400078cc0ff */
[----:B------:R-:W-:Y:S01]  /*1e80*/  MOV R107, 0x3f800000 ;  /* 0x3f800000006b7802 */ /* 0x000fe20000000f00 */
[----:B------:R-:W5:Y:S04]  /*1e90*/  @P2 LDG.E R105, desc[UR8][R66.64] ;  /* 0x0000000842692981 */ /* 0x000f68000c1e1900 */
[----:B------:R-:W5:Y:S04]  /*1ea0*/  @P2 LDG.E R104, desc[UR8][R64.64] ;  /* 0x0000000840682981 */ /* 0x000f68000c1e1900 */
[----:B------:R-:W5:Y:S04]  /*1eb0*/  @P4 LDG.E R98, desc[UR8][R46.64] ;  /* 0x000000082e624981 */ /* 0x000f68000c1e1900 */
[----:B------:R-:W5:Y:S01]  /*1ec0*/  @P4 LDG.E R95, desc[UR8][R44.64] ;  /* 0x000000082c5f4981 */ /* 0x000f62000c1e1900 */
[----:B------:R-:W-:-:S02]  /*1ed0*/  ISETP.NE.AND P4, PT, R86, RZ, PT ;  /* 0x000000ff5600720c */ /* 0x000fc40003f85270 */
[----:B------:R-:W-:Y:S02]  /*1ee0*/  ISETP.NE.AND P2, PT, R89, RZ, PT ;  /* 0x000000ff5900720c */ /* 0x000fe40003f45270 */
[----:B------:R-:W-:Y:S02]  /*1ef0*/  CS2R R100, SRZ ;  /* 0x0000000000647805 */ /* 0x000fe4000001ff00 */
[----:B------:R-:W-:Y:S02]  /*1f00*/  MOV R106, RZ ;  /* 0x000000ff006a7202 */ /* 0x000fe40000000f00 */
[----:B------:R-:W-:-:S05]  /*1f10*/  CS2R R90, SRZ ;  /* 0x00000000005a7805 */ /* 0x000fca000001ff00 */
[----:B------:R-:W5:Y:S04]  /*1f20*/  @P4 LDG.E R93, desc[UR8][R42.64] ;  /* 0x000000082a5d4981 */ /* 0x000f68000c1e1900 */
[----:B------:R-:W5:Y:S01]  /*1f30*/  @P4 LDG.E R92, desc[UR8][R40.64] ;  /* 0x00000008285c4981 */ /* 0x000f62000c1e1900 */
[----:B------:R-:W-:Y:S02]  /*1f40*/  ISETP.NE.AND P4, PT, R68, RZ, PT ;  /* 0x000000ff4400720c */ /* 0x000fe40003f85270 */
[----:B------:R-:W-:Y:S02]  /*1f50*/  CS2R R88, SRZ ;  /* 0x0000000000587805 */ /* 0x000fe4000001ff00 */
        /* <DEDUP_REMOVED lines=9> */
[----:B------:R-:W-:Y:S03]  /*1ff0*/  BSSY B0, `(.L_x_136) ;  /* 0x000001d000007945 */ /* 0x000fe60003800000 */
[----:B------:R0:W5:Y:S01]  /*2000*/  @P6 LDG.E R88, desc[UR8][R20.64] ;  /* 0x0000000814586981 */ /* 0x000162000c1e1900 */
[----:B--2---:R-:W-:-:S05]  /*2010*/  FFMA.FTZ R85, -R18, R18, R19 ;  /* 0x0000001212557223 */ /* 0x004fca0000010113 */
[----:B------:R-:W-:-:S13]  /*2020*/  FSETP.GTU.FTZ.AND P0, PT, R85, RZ, PT ;  /* 0x000000ff5500720b */ /* 0x000fda0003f1c000 */
[----:B------:R-:W1:Y:S01]  /*2030*/  @P0 LDC R84, c[0x0][0x250] ;  /* 0x00009400ff540b82 */ /* 0x000e620000000800 */
[----:B------:R-:W-:-:S06]  /*2040*/  MOV R19, RZ ;  /* 0x000000ff00137202 */ /* 0x000fcc0000000f00 */
[----:B------:R-:W5:Y:S01]  /*2050*/  @P3 LDG.E R19, desc[UR8][R24.64] ;  /* 0x0000000818133981 */ /* 0x000f62000c1e1900 */
[----:B-1----:R-:W-:-:S04]  /*2060*/  @P0 FADD.FTZ R84, R85, R84 ;  /* 0x0000005455540221 */ /* 0x002fc80000010000 */
[----:B------:R1:W2:Y:S02]  /*2070*/  @P0 MUFU.RSQ R107, R84 ;  /* 0x00000054006b0308 */ /* 0x0002a40000001400 */
[----:B-1----:R-:W-:-:S06]  /*2080*/  CS2R R84, SRZ ;  /* 0x0000000000547805 */ /* 0x002fcc000001ff00 */
[----:B------:R-:W5:Y:S01]  /*2090*/  @P4 LDG.E R84, desc[UR8][R32.64] ;  /* 0x0000000820544981 */ /* 0x000f62000c1e1900 */
[----:B------:R-:W-:Y:S02]  /*20a0*/  LOP3.LUT P0, RZ, R83, 0x4, RZ, 0xc0, !PT ;  /* 0x0000000453ff7812 */ /* 0x000fe4000780c0ff */
[----:B0-----:R-:W-:Y:S01]  /*20b0*/  CS2R R20, SRZ ;  /* 0x0000000000147805 */ /* 0x001fe2000001ff00 */
[----:B------:R0:W5:Y:S10]  /*20c0*/  @P4 LDG.E R85, desc[UR8][R22.64] ;  /* 0x0000000816554981 */ /* 0x000174000c1e1900 */
[----:B------:R1:W5:Y:S04]  /*20d0*/  @P0 LDG.E R94, desc[UR8][R38.64] ;  /* 0x00000008265e0981 */ /* 0x000368000c1e1900 */
[----:B------:R1:W5:Y:S01]  /*20e0*/  @P0 LDG.E R91, desc[UR8][R36.64] ;  /* 0x00000008245b0981 */ /* 0x000362000c1e1900 */
[----:B------:R-:W-:-:S02]  /*20f0*/  ISETP.GT.U32.AND P0, PT, R81, 0x19f, PT ;  /* 0x0000019f5100780c */ /* 0x000fc40003f04070 */
[----:B0-----:R-:W-:-:S11]  /*2100*/  CS2R R22, SRZ ;  /* 0x0000000000167805 */ /* 0x001fd6000001ff00 */
[----:B-12---:R-:W-:Y:S05]  /*2110*/  @P0 BRA `(.L_x_137) ;  /* 0x0000000000280947 */ /* 0x006fea0003800000 */
        /* <DEDUP_REMOVED lines=10> */
.L_x_137:
[----:B------:R-:W-:Y:S05]  /*21c0*/  BSYNC B0 ;  /* 0x0000000000007941 */ /* 0x000fea0003800000 */
.L_x_136:
[----:B------:R-:W-:Y:S02]  /*21d0*/  ISETP.NE.AND P0, PT, RZ, UR10, PT ;  /* 0x0000000aff007c0c */ /* 0x000fe4000bf05270 */
[C---:B-----5:R-:W-:Y:S02]  /*21e0*/  PRMT R24, R105.reuse, 0x7632, R24 ;  /* 0x0000763269187816 */ /* 0x060fe40000000018 */
[----:B------:R-:W-:Y:S02]  /*21f0*/  SHF.L.U32 R25, R105, 0x10, RZ ;  /* 0x0000001069197819 */ /* 0x000fe400000006ff */
[----:B------:R-:W-:Y:S02]  /*2200*/  PRMT R26, R104, 0x7632, R26 ;  /* 0x00007632681a7816 */ /* 0x000fe4000000001a */
[----:B------:R-:W-:Y:S02]  /*2210*/  PRMT R28, R106, 0x7632, R28 ;  /* 0x000076326a1c7816 */ /* 0x000fe4000000001c */
[----:B------:R-:W-:Y:S01]  /*2220*/  SHF.L.U32 R29, R24, 0x10, RZ ;  /* 0x00000010181d7819 */ /* 0x000fe200000006ff */
[----:B------:R-:W-:Y:S01]  /*2230*/  FADD.FTZ R24, -R18, R25 ;  /* 0x0000001912187221 */ /* 0x000fe20000010100 */
[----:B------:R-:W-:-:S02]  /*2240*/  SHF.L.U32 R33, R106, 0x10, RZ ;  /* 0x000000106a217819 */ /* 0x000fc400000006ff */
[----:B------:R-:W-:Y:S01]  /*2250*/  SHF.L.U32 R31, R26, 0x10, RZ ;  /* 0x000000101a1f7819 */ /* 0x000fe200000006ff */
[----:B------:R-:W-:Y:S01]  /*2260*/  FADD.FTZ R26, -R18, R29 ;  /* 0x0000001d121a7221 */ /* 0x000fe20000010100 */
[----:B------:R-:W-:Y:S01]  /*2270*/  SHF.L.U32 R35, R28, 0x10, RZ ;  /* 0x000000101c237819 */ /* 0x000fe200000006ff */
[----:B------:R-:W-:Y:S01]  /*2280*/  FADD.FTZ R40, -R18, R33 ;  /* 0x0000002112287221 */ /* 0x000fe20000010100 */
[----:B------:R-:W-:Y:S01]  /*2290*/  PRMT R32, R103, 0x7632, R32 ;  /* 0x0000763267207816 */ /* 0x000fe20000000020 */
[-C--:B------:R-:W-:Y:S01]  /*22a0*/  FMUL.FTZ R25, R24, R107.reuse ;  /* 0x0000006b18197220 */ /* 0x080fe20000410000 */
[----:B------:R-:W-:Y:S01]  /*22b0*/  LOP3.LUT R83, R83, 0xfffffeff, RZ, 0xc0, !PT ;  /* 0xfffffeff53537812 */ /* 0x000fe200078ec0ff */
[----:B------:R-:W-:Y:S01]  /*22c0*/  FADD.FTZ R42, -R18, R35 ;  /* 0x00000023122a7221 */ /* 0x000fe20000010100 */
[----:B------:R-:W-:Y:S01]  /*22d0*/  SHF.L.U32 R30, R104, 0x10, RZ ;  /* 0x00000010681e7819 */ /* 0x000fe200000006ff */
[----:B------:R-:W-:Y:S01]  /*22e0*/  FMUL.FTZ R26, R26, R107 ;  /* 0x0000006b1a1a7220 */ /* 0x000fe20000410000 */
[----:B------:R-:W-:-:S02]  /*22f0*/  SHF.L.U32 R27, R103, 0x10, RZ ;  /* 0x00000010671b7819 */ /* 0x000fc400000006ff */
[----:B------:R-:W-:Y:S02]  /*2300*/  SHF.L.U32 R28, R32, 0x10, RZ ;  /* 0x00000010201c7819 */ /* 0x000fe400000006ff */
[----:B------:R-:W-:Y:S01]  /*2310*/  @P0 LOP3.LUT R83, R83, 0x100, RZ, 0xfc, !PT ;  /* 0x0000010053530812 */ /* 0x000fe200078efcff */
        /* <DEDUP_REMOVED lines=19> */
.L_x_138:
[----:B------:R-:W-:Y:S01]  /*2450*/  FMUL.FTZ R24, R30, R20 ;  /* 0x000000141e187220 */ /* 0x000fe20000410000 */
[----:B------:R-:W-:Y:S01]  /*2460*/  FFMA.FTZ R44, R25, R30, RZ ;  /* 0x0000001e192c7223 */ /* 0x000fe200000100ff */
[----:B------:R-:W-:Y:S01]  /*2470*/  FMUL.FTZ R43, R40, R107 ;  /* 0x0000006b282b7220 */ /* 0x000fe20000410000 */
[----:B------:R-:W-:Y:S01]  /*2480*/  FMUL.FTZ R29, R31, R21 ;  /* 0x000000151f1d7220 */ /* 0x000fe20000410000 */
[----:B------:R-:W-:Y:S01]  /*2490*/  FFMA.FTZ R25, R25, R24, RZ ;  /* 0x0000001819197223 */ /* 0x000fe200000100ff */
[----:B------:R-:W-:Y:S01]  /*24a0*/  FADD.FTZ R24, RZ, R24 ;  /* 0x00000018ff187221 */ /* 0x000fe20000010000 */
[----:B------:R-:W-:Y:S01]  /*24b0*/  FMUL.FTZ R42, R42, R107 ;  /* 0x0000006b2a2a7220 */ /* 0x000fe20000410000 */
        /* <DEDUP_REMOVED lines=19> */
.L_x_139:
[----:B------:R-:W-:Y:S01]  /*25f0*/  FADD.FTZ R30, RZ, R30 ;  /* 0x0000001eff1e7221 */ /* 0x000fe20000010000 */
[----:B------:R-:W-:Y:S01]  /*2600*/  FADD.FTZ R33, R29, R24 ;  /* 0x000000181d217221 */ /* 0x000fe20000010000 */
[----:B------:R-:W-:Y:S01]  /*2610*/  FFMA.FTZ R44, R43, R27, R44 ;  /* 0x0000001b2b2c7223 */ /* 0x000fe2000001002c */
[----:B------:R-:W-:Y:S01]  /*2620*/  FMUL.FTZ R24, R27, R20 ;  /* 0x000000141b187220 */ /* 0x000fe20000410000 */
[----:B------:R-:W-:Y:S01]  /*2630*/  FADD.FTZ R68, R30, R27 ;  /* 0x0000001b1e447221 */ /* 0x000fe20000010000 */
[C---:B------:R-:W-:Y:S01]  /*2640*/  FFMA.FTZ R27, R26.reuse, R31, RZ ;  /* 0x0000001f1a1b7223 */ /* 0x040fe200000100ff */
[----:B------:R-:W-:Y:S01]  /*2650*/  FFMA.FTZ R25, R26, R29, R25 ;  /* 0x0000001d1a197223 */ /* 0x000fe20000010019 */
[----:B------:R-:W-:Y:S01]  /*2660*/  FADD.FTZ R31, RZ, R31 ;  /* 0x0000001fff1f7221 */ /* 0x000fe20000010000 */
[C---:B------:R-:W-:Y:S01]  /*2670*/  PRMT R26, R101.reuse, 0x7632, R26 ;  /* 0x00007632651a7816 */ /* 0x040fe2000000001a */
[----:B------:R-:W-:Y:S01]  /*2680*/  FFMA.FTZ R67, R42, R28, R27 ;  /* 0x0000001c2a437223 */ /* 0x000fe2000001001b */
[----:B------:R-:W-:Y:S01]  /*2690*/  SHF.L.U32 R29, R101, 0x10, RZ ;  /* 0x00000010651d7819 */ /* 0x000fe200000006ff */
[----:B------:R-:W-:Y:S01]  /*26a0*/  FADD.FTZ R39, R31, R28 ;  /* 0x0000001c1f277221 */ /* 0x000fe20000010000 */
[----:B------:R-:W-:Y:S01]  /*26b0*/  SHF.L.U32 R31, R26, 0x10, RZ ;  /* 0x000000101a1f7819 */ /* 0x000fe200000006ff */
[----:B------:R-:W-:Y:S01]  /*26c0*/  FFMA.FTZ R25, R43, R24, R25 ;  /* 0x000000182b197223 */ /* 0x000fe20000010019 */
[----:B------:R-:W-:Y:S01]  /*26d0*/  FMUL.FTZ R28, R28, R21 ;  /* 0x000000151c1c7220 */ /* 0x000fe20000410000 */
[--C-:B------:R-:W-:Y:S01]  /*26e0*/  FADD.FTZ R27, R33, R24.reuse ;  /* 0x00000018211b7221 */ /* 0x100fe20000010000 */
[----:B------:R-:W-:Y:S01]  /*26f0*/  PRMT R24, R100, 0x7632, R24 ;  /* 0x0000763264187816 */ /* 0x000fe20000000018 */
[C---:B------:R-:W-:Y:S01]  /*2700*/  FADD.FTZ R26, -R18.reuse, R29 ;  /* 0x0000001d121a7221 */ /* 0x040fe20000010100 */
[----:B------:R-:W-:Y:S01]  /*2710*/  FADD.FTZ R30, -R18, R31 ;  /* 0x0000001f121e7221 */ /* 0x000fe20000010100 */
[----:B------:R-:W-:Y:S01]  /*2720*/  FFMA.FTZ R41, R42, R28, R25 ;  /* 0x0000001c2a297223 */ /* 0x000fe20000010019 */
[----:B------:R-:W-:Y:S01]  /*2730*/  SHF.L.U32 R25, R100, 0x10, RZ ;  /* 0x0000001064197819 */ /* 0x000fe200000006ff */
[-C--:B------:R-:W-:Y:S01]  /*2740*/  FMUL.FTZ R43, R26, R107.reuse ;  /* 0x0000006b1a2b7220 */ /* 0x080fe20000410000 */
[----:B------:R-:W-:Y:S01]  /*2750*/  SHF.L.U32 R24, R24, 0x10, RZ ;  /* 0x0000001018187819 */ /* 0x000fe200000006ff */
        /* <DEDUP_REMOVED lines=20> */
.L_x_140:
[----:B------:R-:W-:Y:S01]  /*28a0*/  FADD.FTZ R27, R28, R27 ;  /* 0x0000001b1c1b7221 */ /* 0x000fe20000010000 */
[C---:B------:R-:W-:Y:S01]  /*28b0*/  PRMT R28, R102.reuse, 0x7632, R28 ;  /* 0x00007632661c7816 */ /* 0x040fe2000000001c */
[----:B------:R-:W-:Y:S01]  /*28c0*/  FMUL.FTZ R26, R25, R20 ;  /* 0x00000014191a7220 */ /* 0x000fe20000410000 */
[----:B------:R-:W-:Y:S01]  /*28d0*/  SHF.L.U32 R29, R102, 0x10, RZ ;  /* 0x00000010661d7819 */ /* 0x000fe200000006ff */
[----:B------:R-:W-:Y:S01]  /*28e0*/  FADD.FTZ R68, R68, R25 ;  /* 0x0000001944447221 */ /* 0x000fe20000010000 */
[----:B------:R-:W-:Y:S01]  /*28f0*/  SHF.L.U32 R31, R28, 0x10, RZ ;  /* 0x000000101c1f7819 */ /* 0x000fe200000006ff */
[C---:B------:R-:W-:Y:S01]  /*2900*/  FFMA.FTZ R116, R43.reuse, R25, R44 ;  /* 0x000000192b747223 */ /* 0x040fe2000001002c */
[----:B------:R-:W-:Y:S01]  /*2910*/  FFMA.FTZ R25, R43, R26, R41 ;  /* 0x0000001a2b197223 */ /* 0x000fe20000010029 */
[----:B------:R-:W-:Y:S01]  /*2920*/  FADD.FTZ R66, R39, R24 ;  /* 0x0000001827427221 */ /* 0x000fe20000010000 */
[----:B------:R-:W-:Y:S01]  /*2930*/  FFMA.FTZ R67, R38, R24, R67 ;  /* 0x0000001826437223 */ /* 0x000fe20000010043 */
[----:B------:R-:W-:Y:S01]  /*2940*/  FADD.FTZ R27, R27, R26 ;  /* 0x0000001a1b1b7221 */ /* 0x000fe20000010000 */
[----:B------:R-:W-:Y:S01]  /*2950*/  FMUL.FTZ R24, R24, R21 ;  /* 0x0000001518187220 */ /* 0x000fe20000410000 */
[C---:B------:R-:W-:Y:S01]  /*2960*/  PRMT R65, R99.reuse, 0x7632, R65 ;  /* 0x0000763263417816 */ /* 0x040fe20000000041 */
[C---:B------:R-:W-:Y:S01]  /*2970*/  FADD.FTZ R26, -R18.reuse, R29 ;  /* 0x0000001d121a7221 */ /* 0x040fe20000010100 */
[----:B------:R-:W-:Y:S01]  /*2980*/  FADD.FTZ R64, -R18, R31 ;  /* 0x0000001f12407221 */ /* 0x000fe20000010100 */
[----:B------:R-:W-:Y:S01]  /*2990*/  FFMA.FTZ R38, R38, R24, R25 ;  /* 0x0000001826267223 */ /* 0x000fe20000010019 */
[----:B------:R-:W-:Y:S01]  /*29a0*/  SHF.L.U32 R69, R99, 0x10, RZ ;  /* 0x0000001063457819 */ /* 0x000fe200000006ff */
[-C--:B------:R-:W-:Y:S01]  /*29b0*/  FMUL.FTZ R109, R26, R107.reuse ;  /* 0x0000006b1a6d7220 */ /* 0x080fe20000410000 */
[----:B------:R-:W-:Y:S01]  /*29c0*/  PRMT R35, R97, 0x7632, R35 ;  /* 0x0000763261237816 */ /* 0x000fe20000000023 */
[----:B------:R-:W-:Y:S01]  /*29d0*/  FMUL.FTZ R64, R64, R107 ;  /* 0x0000006b40407220 */ /* 0x000fe20000410000 */
        /* <DEDUP_REMOVED lines=20> */
.L_x_141:
[----:B------:R-:W-:Y:S01]  /*2b20*/  SHF.L.U32 R29, R97, 0x10, RZ ;  /* 0x00000010611d7819 */ /* 0x000fe200000006ff */
[----:B------:R-:W-:Y:S01]  /*2b30*/  FADD.FTZ R27, R24, R27 ;  /* 0x0000001b181b7221 */ /* 0x000fe20000010000 */
[----:B------:R-:W-:Y:S01]  /*2b40*/  SHF.L.U32 R35, R35, 0x10, RZ ;  /* 0x0000001023237819 */ /* 0x000fe200000006ff */
[----:B------:R-:W-:Y:S01]  /*2b50*/  FMUL.FTZ R26, R69, R20 ;  /* 0x00000014451a7220 */ /* 0x000fe20000410000 */
[----:B------:R-:W-:Y:S01]  /*2b60*/  PRMT R62, R96, 0x7632, R62 ;  /* 0x00007632603e7816 */ /* 0x000fe2000000003e */
[----:B------:R-:W-:Y:S01]  /*2b70*/  FADD.FTZ R24, -R18, R29 ;  /* 0x0000001d12187221 */ /* 0x000fe20000010100 */
[----:B------:R-:W-:Y:S01]  /*2b80*/  SHF.L.U32 R63, R96, 0x10, RZ ;  /* 0x00000010603f7819 */ /* 0x000fe200000006ff */
[----:B------:R-:W-:Y:S01]  /*2b90*/  FADD.FTZ R60, -R18, R35 ;  /* 0x00000023123c7221 */ /* 0x000fe20000010100 */
[----:B------:R-:W-:Y:S01]  /*2ba0*/  FFMA.FTZ R25, R109, R26, R38 ;  /* 0x0000001a6d197223 */ /* 0x000fe20000010026 */
[----:B------:R-:W-:Y:S01]  /*2bb0*/  FMUL.FTZ R61, R24, R107 ;  /* 0x0000006b183d7220 */ /* 0x000fe20000410000 */
[----:B------:R-:W-:Y:S01]  /*2bc0*/  FADD.FTZ R27, R27, R26 ;  /* 0x0000001a1b1b7221 */ /* 0x000fe20000010000 */
[----:B------:R-:W-:Y:S01]  /*2bd0*/  SHF.L.U32 R62, R62, 0x10, RZ ;  /* 0x000000103e3e7819 */ /* 0x000fe200000006ff */
[----:B------:R-:W-:Y:S01]  /*2be0*/  FMUL.FTZ R24, R65, R21 ;  /* 0x0000001541187220 */ /* 0x000fe20000410000 */
        /* <DEDUP_REMOVED lines=20> */
.L_x_142:
[----:B------:R-:W-:Y:S01]  /*2d30*/  FFMA.FTZ R28, R64, R24, R25 ;  /* 0x00000018401c7223 */ /* 0x000fe20000010019 */
[----:B------:R-:W-:Y:S01]  /*2d40*/  FADD.FTZ R27, R24, R27 ;  /* 0x0000001b181b7221 */ /* 0x000fe20000010000 */
[C---:B------:R-:W-:Y:S01]  /*2d50*/  PRMT R24, R98.reuse, 0x7632, R24 ;  /* 0x0000763262187816 */ /* 0x040fe20000000018 */
[----:B------:R-:W-:Y:S01]  /*2d60*/  FMUL.FTZ R26, R63, R20 ;  /* 0x000000143f1a7220 */ /* 0x000fe20000410000 */
[----:B------:R-:W-:Y:S02]  /*2d70*/  SHF.L.U32 R29, R98, 0x10, RZ ;  /* 0x00000010621d7819 */ /* 0x000fe400000006ff */
[----:B------:R-:W-:Y:S01]  /*2d80*/  SHF.L.U32 R31, R24, 0x10, RZ ;  /* 0x00000010181f7819 */ /* 0x000fe200000006ff */
[----:B------:R-:W-:Y:S01]  /*2d90*/  FFMA.FTZ R25, R61, R26, R28 ;  /* 0x0000001a3d197223 */ /* 0x000fe2000001001c */
[----:B------:R-:W-:Y:S01]  /*2da0*/  PRMT R58, R95, 0x7632, R58 ;  /* 0x000076325f3a7816 */ /* 0x000fe2000000003a */
[C---:B------:R-:W-:Y:S01]  /*2db0*/  FADD.FTZ R24, -R18.reuse, R29 ;  /* 0x0000001d12187221 */ /* 0x040fe20000010100 */
[----:B------:R-:W-:Y:S01]  /*2dc0*/  FADD.FTZ R27, R27, R26 ;  /* 0x0000001a1b1b7221 */ /* 0x000fe20000010000 */
[----:B------:R-:W-:Y:S01]  /*2dd0*/  FADD.FTZ R56, -R18, R31 ;  /* 0x0000001f12387221 */ /* 0x000fe20000010100 */
[----:B------:R-:W-:Y:S01]  /*2de0*/  SHF.L.U32 R59, R95, 0x10, RZ ;  /* 0x000000105f3b7819 */ /* 0x000fe200000006ff */
[----:B------:R-:W-:Y:S01]  /*2df0*/  FMUL.FTZ R57, R24, R107 ;  /* 0x0000006b18397220 */ /* 0x000fe20000410000 */
[----:B------:R-:W-:Y:S01]  /*2e00*/  PRMT R34, R93, 0x7632, R34 ;  /* 0x000076325d227816 */ /* 0x000fe20000000022 */
[----:B------:R-:W-:Y:S01]  /*2e10*/  FMUL.FTZ R24, R62, R21 ;  /* 0x000000153e187220 */ /* 0x000fe20000410000 */
        /* <DEDUP_REMOVED lines=21> */
.L_x_143:
[----:B------:R-:W-:Y:S01]  /*2f70*/  SHF.L.U32 R29, R93, 0x10, RZ ;  /* 0x000000105d1d7819 */ /* 0x000fe200000006ff */
[----:B------:R-:W-:Y:S01]  /*2f80*/  FFMA.FTZ R28, R60, R24, R25 ;  /* 0x000000183c1c7223 */ /* 0x000fe20000010019 */
[----:B------:R-:W-:Y:S01]  /*2f90*/  SHF.L.U32 R31, R34, 0x10, RZ ;  /* 0x00000010221f7819 */ /* 0x000fe200000006ff */
[----:B------:R-:W-:Y:S01]  /*2fa0*/  FADD.FTZ R27, R24, R27 ;  /* 0x0000001b181b7221 */ /* 0x000fe20000010000 */
[----:B------:R-:W-:Y:S01]  /*2fb0*/  FMUL.FTZ R26, R59, R20 ;  /* 0x000000143b1a7220 */ /* 0x000fe20000410000 */
[----:B------:R-:W-:Y:S01]  /*2fc0*/  FADD.FTZ R24, -R18, R29 ;  /* 0x0000001d12187221 */ /* 0x000fe20000010100 */
[----:B------:R-:W-:Y:S01]  /*2fd0*/  PRMT R54, R92, 0x7632, R54 ;  /* 0x000076325c367816 */ /* 0x000fe20000000036 */
[----:B------:R-:W-:Y:S01]  /*2fe0*/  FADD.FTZ R52, -R18, R31 ;  /* 0x0000001f12347221 */ /* 0x000fe20000010100 */
[----:B------:R-:W-:Y:S01]  /*2ff0*/  FFMA.FTZ R25, R57, R26, R28 ;  /* 0x0000001a39197223 */ /* 0x000fe2000001001c */
[----:B------:R-:W-:Y:S01]  /*3000*/  FMUL.FTZ R53, R24, R107 ;  /* 0x0000006b18357220 */ /* 0x000fe20000410000 */
[----:B------:R-:W-:Y:S01]  /*3010*/  FADD.FTZ R27, R27, R26 ;  /* 0x0000001a1b1b7221 */ /* 0x000fe20000010000 */
[----:B------:R-:W-:Y:S01]  /*3020*/  SHF.L.U32 R55, R92, 0x10, RZ ;  /* 0x000000105c377819 */ /* 0x000fe200000006ff */
        /* <DEDUP_REMOVED lines=22> */
.L_x_144:
        /* <DEDUP_REMOVED lines=36> */
.L_x_145:
        /* <DEDUP_REMOVED lines=34> */
.L_x_146:
[--C-:B------:R-:W-:Y:S01]  /*35f0*/  FADD.FTZ R31, R24, R27.reuse ;  /* 0x0000001b181f7221 */ /* 0x100fe20000010000 */
[----:B------:R-:W-:Y:S01]  /*3600*/  PRMT R27, R90, 0x7632, R27 ;  /* 0x000076325a1b7816 */ /* 0x000fe2000000001b */
[----:B------:R-:W-:Y:S01]  /*3610*/  FFMA.FTZ R28, R48, R24, R25 ;  /* 0x00000018301c7223 */ /* 0x000fe20000010019 */
[----:B------:R-:W-:Y:S01]  /*3620*/  FMUL.FTZ R26, R47, R20 ;  /* 0x000000142f1a7220 */ /* 0x000fe20000410000 */
[----:B------:R-:W-:Y:S02]  /*3630*/  SHF.L.U32 R29, R90, 0x10, RZ ;  /* 0x000000105a1d7819 */ /* 0x000fe400000006ff */
[----:B------:R-:W-:Y:S01]  /*3640*/  SHF.L.U32 R27, R27, 0x10, RZ ;  /* 0x000000101b1b7819 */ /* 0x000fe200000006ff */
[----:B------:R-:W-:Y:S01]  /*3650*/  FFMA.FTZ R25, R45, R26, R28 ;  /* 0x0000001a2d197223 */ /* 0x000fe2000001001c */
[----:B------:R-:W-:Y:S01]  /*3660*/  PRMT R42, R87, 0x7632, R42 ;  /* 0x00007632572a7816 */ /* 0x000fe2000000002a */
[C---:B------:R-:W-:Y:S01]  /*3670*/  FADD.FTZ R28, -R18.reuse, R29 ;  /* 0x0000001d121c7221 */ /* 0x040fe20000010100 */
[--C-:B------:R-:W-:Y:S01]  /*3680*/  FADD.FTZ R24, R31, R26.reuse ;  /* 0x0000001a1f187221 */ /* 0x100fe20000010000 */
[----:B------:R-:W-:Y:S01]  /*3690*/  FADD.FTZ R40, -R18, R27 ;  /* 0x0000001b12287221 */ /* 0x000fe20000010100 */
[----:B------:R-:W-:Y:S01]  /*36a0*/  PRMT R26, R85, 0x7632, R26 ;  /* 0x00007632551a7816 */ /* 0x000fe2000000001a */
[----:B------:R-:W-:Y:S01]  /*36b0*/  FMUL.FTZ R41, R28, R107 ;  /* 0x0000006b1c297220 */ /* 0x000fe20000410000 */
        /* <DEDUP_REMOVED lines=23> */
.L_x_147:
[----:B------:R-:W-:Y:S01]  /*3830*/  FFMA.FTZ R30, R44, R27, R25 ;  /* 0x0000001b2c1e7223 */ /* 0x000fe20000010019 */
[----:B------:R-:W-:Y:S01]  /*3840*/  FADD.FTZ R31, R27, R24 ;  /* 0x000000181b1f7221 */ /* 0x000fe20000010000 */
[----:B------:R-:W-:Y:S01]  /*3850*/  SHF.L.U32 R27, R85, 0x10, RZ ;  /* 0x00000010551b7819 */ /* 0x000fe200000006ff */
[----:B------:R-:W-:Y:S01]  /*3860*/  FMUL.FTZ R28, R43, R20 ;  /* 0x000000142b1c7220 */ /* 0x000fe20000410000 */
[----:B------:R-:W-:Y:S02]  /*3870*/  SHF.L.U32 R29, R26, 0x10, RZ ;  /* 0x000000101a1d7819 */ /* 0x000fe400000006ff */
[----:B------:R-:W-:Y:S01]  /*3880*/  PRMT R38, R84, 0x7632, R38 ;  /* 0x0000763254267816 */ /* 0x000fe20000000026 */
[C---:B------:R-:W-:Y:S01]  /*3890*/  FADD.FTZ R26, -R18.reuse, R27 ;  /* 0x0000001b121a7221 */ /* 0x040fe20000010100 */
[----:B------:R-:W-:Y:S01]  /*38a0*/  FFMA.FTZ R25, R41, R28, R30 ;  /* 0x0000001c29197223 */ /* 0x000fe2000001001e */
[----:B------:R-:W-:Y:S01]  /*38b0*/  FADD.FTZ R36, -R18, R29 ;  /* 0x0000001d12247221 */ /* 0x000fe20000010100 */
[----:B------:R-:W-:Y:S01]  /*38c0*/  FADD.FTZ R24, R31, R28 ;  /* 0x0000001c1f187221 */ /* 0x000fe20000010000 */
[----:B------:R-:W-:Y:S01]  /*38d0*/  SHF.L.U32 R39, R84, 0x10, RZ ;  /* 0x0000001054277819 */ /* 0x000fe200000006ff */
[----:B------:R-:W-:Y:S01]  /*38e0*/  FMUL.FTZ R37, R26, R107 ;  /* 0x0000006b1a257220 */ /* 0x000fe20000410000 */
        /* <DEDUP_REMOVED lines=22> */
.L_x_148:
        /* <DEDUP_REMOVED lines=36> */
.L_x_149:
[----:B------:R-:W-:Y:S01]  /*3c90*/  FFMA.FTZ R30, R36, R27, R25 ;  /* 0x0000001b241e7223 */ /* 0x000fe20000010019 */
[----:B------:R-:W-:Y:S01]  /*3ca0*/  FADD.FTZ R31, R27, R24 ;  /* 0x000000181b1f7221 */ /* 0x000fe20000010000 */
[----:B------:R-:W-:Y:S01]  /*3cb0*/  FMUL.FTZ R28, R35, R20 ;  /* 0x00000014231c7220 */ /* 0x000fe20000410000 */
[----:B------:R-:W-:Y:S02]  /*3cc0*/  SHF.L.U32 R27, R71, 0x10, RZ ;  /* 0x00000010471b7819 */ /* 0x000fe400000006ff */
[----:B------:R-:W-:Y:S01]  /*3cd0*/  SHF.L.U32 R29, R26, 0x10, RZ ;  /* 0x000000101a1d7819 */ /* 0x000fe200000006ff */
[----:B------:R-:W-:Y:S01]  /*3ce0*/  FFMA.FTZ R25, R33, R28, R30 ;  /* 0x0000001c21197223 */ /* 0x000fe2000001001e */
[----:B------:R-:W-:Y:S01]  /*3cf0*/  FADD.FTZ R24, R31, R28 ;  /* 0x0000001c1f187221 */ /* 0x000fe20000010000 */
[----:B------:R-:W-:Y:S01]  /*3d00*/  PRMT R30, R70, 0x7632, R30 ;  /* 0x00007632461e7816 */ /* 0x000fe2000000001e */
[C---:B------:R-:W-:Y:S01]  /*3d10*/  FADD.FTZ R26, -R18.reuse, R27 ;  /* 0x0000001b121a7221 */ /* 0x040fe20000010100 */
[----:B------:R-:W-:Y:S01]  /*3d20*/  FADD.FTZ R28, -R18, R29 ;  /* 0x0000001d121c7221 */ /* 0x000fe20000010100 */
[----:B------:R-:W-:Y:S01]  /*3d30*/  SHF.L.U32 R31, R70, 0x10, RZ ;  /* 0x00000010461f7819 */ /* 0x000fe200000006ff */
[----:B------:R-:W-:Y:S01]  /*3d40*/  FMUL.FTZ R27, R34, R21 ;  /* 0x00000015221b7220 */ /* 0x000fe20000410000 */
[----:B------:R-:W-:Y:S01]  /*3d50*/  SHF.L.U32 R30, R30, 0x10, RZ ;  /* 0x000000101e1e7819 */ /* 0x000fe200000006ff */
[-C--:B------:R-:W-:Y:S01]  /*3d60*/  FMUL.FTZ R29, R26, R107.reuse ;  /* 0x0000006b1a1d7220 */ /* 0x080fe20000410000 */
        /* <DEDUP_REMOVED lines=20> */
.L_x_150:
        /* <DEDUP_REMOVED lines=11> */
[C---:B------:R-:W-:Y:S01]  /*3f60*/  FADD.FTZ R24, -R18.reuse, R27 ;  /* 0x0000001b12187221 */ /* 0x040fe20000010100 */
[C---:B------:R-:W-:Y:S01]  /*3f70*/  PRMT R26, R17.reuse, 0x7632, R26 ;  /* 0x00007632111a7816 */ /* 0x040fe2000000001a */
[----:B------:R-:W-:Y:S01]  /*3f80*/  FADD.FTZ R118, -R18, R117 ;  /* 0x0000007512767221 */ /* 0x000fe20000010100 */
        /* <DEDUP_REMOVED lines=23> */
.L_x_151:
[----:B------:R-:W-:Y:S01]  /*4100*/  FMUL.FTZ R120, R27, R20 ;  /* 0x000000141b787220 */ /* 0x000fe20000410000 */
[----:B------:R-:W-:Y:S01]  /*4110*/  FADD.FTZ R118, R68, R69 ;  /* 0x0000004544767221 */ /* 0x000fe20000010000 */
[----:B------:R-:W-:Y:S01]  /*4120*/  PRMT R68, R13, 0x7632, R68 ;  /* 0x000076320d447816 */ /* 0x000fe20000000044 */
[----:B------:R-:W-:Y:S01]  /*4130*/  FFMA.FTZ R116, R109, R69, R116 ;  /* 0x000000456d747223 */ /* 0x000fe20000010074 */
[----:B------:R-:W-:Y:S01]  /*4140*/  FFMA.FTZ R69, R25, R120, R114 ;  /* 0x0000007819457223 */ /* 0x000fe20000010072 */
[----:B------:R-:W-:Y:S01]  /*4150*/  FADD.FTZ R120, R115, R120 ;  /* 0x0000007873787221 */ /* 0x000fe20000010000 */
[----:B------:R-:W-:Y:S01]  /*4160*/  FMUL.FTZ R109, R26, R21 ;  /* 0x000000151a6d7220 */ /* 0x000fe20000410000 */
[----:B------:R-:W-:Y:S02]  /*4170*/  SHF.L.U32 R115, R13, 0x10, RZ ;  /* 0x000000100d737819 */ /* 0x000fe400000006ff */
[----:B------:R-:W-:Y:S01]  /*4180*/  SHF.L.U32 R117, R68, 0x10, RZ ;  /* 0x0000001044757819 */ /* 0x000fe200000006ff */
[----:B------:R-:W-:Y:S01]  /*4190*/  FFMA.FTZ R68, R24, R109, R69 ;  /* 0x0000006d18447223 */ /* 0x000fe20000010045 */
[--C-:B------:R-:W-:Y:S01]  /*41a0*/  FADD.FTZ R69, R109, R120.reuse ;  /* 0x000000786d457221 */ /* 0x100fe20000010000 */
[----:B------:R-:W-:Y:S01]  /*41b0*/  PRMT R120, R14, 0x7632, R120 ;  /* 0x000076320e787816 */ /* 0x000fe20000000078 */
[C---:B------:R-:W-:Y:S01]  /*41c0*/  FADD.FTZ R114, -R18.reuse, R115 ;  /* 0x0000007312727221 */ /* 0x040fe20000010100 */
[----:B------:R-:W-:Y:S01]  /*41d0*/  FADD.FTZ R122, -R18, R117 ;  /* 0x00000075127a7221 */ /* 0x000fe20000010100 */
[----:B------:R-:W-:-:S02]  /*41e0*/  SHF.L.U32 R117, R14, 0x10, RZ ;  /* 0x000000100e757819 */ /* 0x000fc400000006ff */
        /* <DEDUP_REMOVED lines=22> */
.L_x_152:
[----:B------:R-:W-:Y:S01]  /*4350*/  FMUL.FTZ R114, R117, R20 ;  /* 0x0000001475727220 */ /* 0x000fe20000410000 */
[----:B------:R-:W-:-:S03]  /*4360*/  SHF.L.U32 R119, R15, 0x10, RZ ;  /* 0x000000100f777819 */ /* 0x000fc600000006ff */
[----:B------:R-:W-:Y:S01]  /*4370*/  FFMA.FTZ R109, R115, R114, R68 ;  /* 0x00000072736d7223 */ /* 0x000fe20000010044 */
[----:B------:R-:W-:Y:S01]  /*4380*/  FADD.FTZ R114, R69, R114 ;  /* 0x0000007245727221 */ /* 0x000fe20000010000 */
[----:B------:R-:W-:Y:S01]  /*4390*/  FMUL.FTZ R69, R120, R21 ;  /* 0x0000001578457220 */ /* 0x000fe20000410000 */
[----:B------:R-:W-:-:S03]  /*43a0*/  FADD.FTZ R124, -R18, R119 ;  /* 0x00000077127c7221 */ /* 0x000fc60000010100 */
[--C-:B------:R-:W-:Y:S01]  /*43b0*/  FFMA.FTZ R68, R122, R69, R109.reuse ;  /* 0x000000457a447223 */ /* 0x100fe2000001006d */
[----:B------:R-:W-:Y:S01]  /*43c0*/  PRMT R109, R15, 0x7632, R109 ;  /* 0x000076320f6d7816 */ /* 0x000fe2000000006d */
[--C-:B------:R-:W-:Y:S01]  /*43d0*/  FADD.FTZ R69, R69, R114.reuse ;  /* 0x0000007245457221 */ /* 0x100fe20000010000 */
[----:B------:R-:W-:Y:S01]  /*43e0*/  PRMT R114, R16, 0x7632, R114 ;  /* 0x0000763210727816 */ /* 0x000fe20000000072 */
[----:B------:R-:W-:Y:S01]  /*43f0*/  FMUL.FTZ R119, R124, R107 ;  /* 0x0000006b7c777220 */ /* 0x000fe20000410000 */
[----:B------:R-:W-:Y:S02]  /*4400*/  SHF.L.U32 R109, R109, 0x10, RZ ;  /* 0x000000106d6d7819 */ /* 0x000fe400000006ff */
[----:B------:R-:W-:-:S03]  /*4410*/  SHF.L.U32 R114, R114, 0x10, RZ ;  /* 0x0000001072727819 */ /* 0x000fc600000006ff */
[----:B------:R-:W-:-:S04]  /*4420*/  FADD.FTZ R109, -R18, R109 ;  /* 0x0000006d126d7221 */ /* 0x000fc80000010100 */
[----:B------:R-:W-:Y:S01]  /*4430*/  FMUL.FTZ R124, R109, R107 ;  /* 0x0000006b6d7c7220 */ /* 0x000fe20000410000 */
[----:B------:R-:W-:Y:S01]  /*4440*/  SHF.L.U32 R109, R16, 0x10, RZ ;  /* 0x00000010106d7819 */ /* 0x000fe200000006ff */
[----:B------:R-:W-:Y:S06]  /*4450*/  @!P0 BRA `(.L_x_153) ;  /* 0x0000000000488947 */ /* 0x000fec0003800000 */
[----:B------:R-:W-:-:S04]  /*4460*/  FFMA.FTZ R121, R119, R20, R22 ;  /* 0x0000001477797223 */ /* 0x000fc80000010016 */
[----:B------:R-:W-:-:S06]  /*4470*/  FMUL.FTZ R123, R121, -1.4426950216293334961 ;  /* 0xbfb8aa3b797b7820 */ /* 0x000fcc0000410000 */
[----:B------:R-:W0:Y:S02]  /*4480*/  MUFU.EX2 R123, R123 ;  /* 0x0000007b007b7308 */ /* 0x000e240000000800 */
[----:B0-----:R-:W-:-:S06]  /*4490*/  FADD.FTZ R125, R123, 1 ;  /* 0x3f8000007b7d7421 */ /* 0x001fcc0000010000 */
[----:B------:R-:W0:Y:S02]  /*44a0*/  MUFU.RCP R125, R125 ;  /* 0x0000007d007d7308 */ /* 0x000e240000001000 */
[----:B0-----:R-:W-:Y:S01]  /*44b0*/  FMUL.FTZ R109, R109, R125 ;  /* 0x0000007d6d6d7220 */ /* 0x001fe20000410000 */
[----:B------:R-:W-:-:S04]  /*44c0*/  FADD.FTZ R125, -R125, 1 ;  /* 0x3f8000007d7d7421 */ /* 0x000fc80000010100 */
[----:B------:R-:W-:-:S04]  /*44d0*/  FFMA.FTZ R121, R121, R125, 1 ;  /* 0x3f80000079797423 */ /* 0x000fc8000001007d */
[----:B------:R-:W-:Y:S01]  /*44e0*/  FMUL.FTZ R109, R109, R121 ;  /* 0x000000796d6d7220 */ /* 0x000fe20000410000 */
        /* <DEDUP_REMOVED lines=8> */
[----:B------:R-:W-:-:S07]  /*4570*/  FMUL.FTZ R114, R114, R121 ;  /* 0x0000007972727220 */ /* 0x000fce0000410000 */
.L_x_153:
[----:B------:R-:W-:Y:S01]  /*4580*/  FMUL.FTZ R121, R109, R20 ;  /* 0x000000146d797220 */ /* 0x000fe20000410000 */
[----:B------:R-:W-:Y:S01]  /*4590*/  ISETP.GT.AND P0, PT, R4, 0x1e, PT ;  /* 0x0000001e0400780c */ /* 0x000fe20003f04270 */
[----:B------:R-:W-:Y:S01]  /*45a0*/  FFMA.FTZ R67, R64, R65, R67 ;  /* 0x0000004140437223 */ /* 0x000fe20000010043 */
[----:B------:R-:W-:Y:S01]  /*45b0*/  FADD.FTZ R65, R66, R65 ;  /* 0x0000004142417221 */ /* 0x000fe20000010000 */
[----:B------:R-:W-:Y:S01]  /*45c0*/  FFMA.FTZ R123, R119, R121, R68 ;  /* 0x00000079777b7223 */ /* 0x000fe20000010044 */
[----:B------:R-:W-:Y:S01]  /*45d0*/  FADD.FTZ R121, R69, R121 ;  /* 0x0000007945797221 */ /* 0x000fe20000010000 */
[----:B------:R-:W-:Y:S01]  /*45e0*/  FMUL.FTZ R69, R114, R21 ;  /* 0x0000001572457220 */ /* 0x000fe20000410000 */
[----:B------:R-:W-:Y:S01]  /*45f0*/  FFMA.FTZ R116, R61, R63, R116 ;  /* 0x0000003f3d747223 */ /* 0x000fe20000010074 */
[----:B------:R-:W-:Y:S01]  /*4600*/  FADD.FTZ R118, R118, R63 ;  /* 0x0000003f76767221 */ /* 0x000fe20000010000 */
[----:B------:R-:W-:Y:S01]  /*4610*/  FFMA.FTZ R67, R60, R62, R67 ;  /* 0x0000003e3c437223 */ /* 0x000fe20000010043 */
[----:B------:R-:W-:Y:S01]  /*4620*/  FFMA.FTZ R68, R124, R69, R123 ;  /* 0x000000457c447223 */ /* 0x000fe2000001007b */
[----:B------:R-:W-:Y:S01]  /*4630*/  FADD.FTZ R69, R69, R121 ;  /* 0x0000007945457221 */ /* 0x000fe20000010000 */
[----:B------:R-:W-:Y:S01]  /*4640*/  FADD.FTZ R65, R65, R62 ;  /* 0x0000003e41417221 */ /* 0x000fe20000010000 */
[----:B------:R-:W-:Y:S01]  /*4650*/  FFMA.FTZ R116, R57, R59, R116 ;  /* 0x0000003b39747223 */ /* 0x000fe20000010074 */
[----:B------:R-:W-:Y:S01]  /*4660*/  FADD.FTZ R118, R118, R59 ;  /* 0x0000003b76767221 */ /* 0x000fe20000010000 */
[----:B------:R-:W0:Y:S01]  /*4670*/  SHFL.DOWN PT, R121, R68, 0x1, 0x1f ;  /* 0x08201f0044797f89 */ /* 0x000e2200000e0000 */
[----:B------:R-:W-:Y:S01]  /*4680*/  FFMA.FTZ R67, R56, R58, R67 ;  /* 0x0000003a38437223 */ /* 0x000fe20000010043 */
[----:B------:R-:W-:Y:S01]  /*4690*/  FADD.FTZ R65, R65, R58 ;  /* 0x0000003a41417221 */ /* 0x000fe20000010000 */
[----:B------:R-:W-:Y:S01]  /*46a0*/  FFMA.FTZ R116, R53, R55, R116 ;  /* 0x0000003735747223 */ /* 0x000fe20000010074 */
[----:B------:R-:W1:Y:S01]  /*46b0*/  SHFL.DOWN PT, R123, R69, 0x1, 0x1f ;  /* 0x08201f00457b7f89 */ /* 0x000e6200000e0000 */
[----:B------:R-:W-:Y:S01]  /*46c0*/  FADD.FTZ R118, R118, R55 ;  /* 0x0000003776767221 */ /* 0x000fe20000010000 */
[----:B------:R-:W-:Y:S01]  /*46d0*/  FFMA.FTZ R67, R52, R54, R67 ;  /* 0x0000003634437223 */ /* 0x000fe20000010043 */
[----:B------:R-:W-:Y:S01]  /*46e0*/  FADD.FTZ R65, R65, R54 ;  /* 0x0000003641417221 */ /* 0x000fe20000010000 */
[----:B------:R-:W-:Y:S01]  /*46f0*/  FFMA.FTZ R116, R49, R51, R116 ;  /* 0x0000003331747223 */ /* 0x000fe20000010074 */
[----:B------:R-:W-:Y:S01]  /*4700*/  FADD.FTZ R118, R118, R51 ;  /* 0x0000003376767221 */ /* 0x000fe20000010000 */
[----:B------:R-:W-:Y:S01]  /*4710*/  FFMA.FTZ R67, R48, R50, R67 ;  /* 0x0000003230437223 */ /* 0x000fe20000010043 */
[----:B------:R-:W-:Y:S01]  /*4720*/  FADD.FTZ R65, R65, R50 ;  /* 0x0000003241417221 */ /* 0x000fe20000010000 */
[----:B------:R-:W2:Y:S01]  /*4730*/  S2UR UR11, SR_CgaCtaId ;  /* 0x00000000000b79c3 */ /* 0x000ea20000008800 */
[----:B------:R-:W-:Y:S01]  /*4740*/  FFMA.FTZ R116, R45, R47, R116 ;  /* 0x0000002f2d747223 */ /* 0x000fe20000010074 */
[----:B------:R-:W-:Y:S01]  /*4750*/  FADD.FTZ R118, R118, R47 ;  /* 0x0000002f76767221 */ /* 0x000fe20000010000 */
        /* <DEDUP_REMOVED lines=9> */
[----:B0-----:R-:W-:Y:S01]  /*47f0*/  @!P0 FADD.FTZ R68, R68, R121 ;  /* 0x0000007944448221 */ /* 0x001fe20000010000 */
[----:B------:R-:W-:Y:S01]  /*4800*/  FADD.FTZ R65, R65, R38 ;  /* 0x0000002641417221 */ /* 0x000fe20000010000 */
[----:B------:R-:W-:Y:S01]  /*4810*/  FFMA.FTZ R116, R33, R35, R116 ;  /* 0x0000002321747223 */ /* 0x000fe20000010074 */
[----:B------:R-:W-:Y:S01]  /*4820*/  FADD.FTZ R118, R118, R35 ;  /* 0x0000002376767221 */ /* 0x000fe20000010000 */
[----:B-1----:R-:W-:Y:S01]  /*4830*/  @!P0 FADD.FTZ R69, R69, R123 ;  /* 0x0000007b45458221 */ /* 0x002fe20000010000 */
[----:B------:R-:W0:Y:S01]  /*4840*/  SHFL.DOWN PT, R121, R68, 0x2, 0x1f ;  /* 0x08401f0044797f89 */ /* 0x000e2200000e0000 */
[----:B------:R-:W-:Y:S01]  /*4850*/  ISETP.GT.AND P0, PT, R4, 0x1d, PT ;  /* 0x0000001d0400780c */ /* 0x000fe20003f04270 */
[----:B------:R-:W-:Y:S01]  /*4860*/  FFMA.FTZ R67, R32, R34, R67 ;  /* 0x0000002220437223 */ /* 0x000fe20000010043 */
[----:B------:R-:W-:Y:S01]  /*4870*/  FADD.FTZ R65, R65, R34 ;  /* 0x0000002241417221 */ /* 0x000fe20000010000 */
[----:B------:R-:W1:Y:S01]  /*4880*/  SHFL.DOWN PT, R123, R69, 0x2, 0x1f ;  /* 0x08401f00457b7f89 */ /* 0x000e6200000e0000 */
[----:B------:R-:W-:Y:S01]  /*4890*/  FFMA.FTZ R116, R29, R31, R116 ;  /* 0x0000001f1d747223 */ /* 0x000fe20000010074 */
[----:B------:R-:W-:Y:S01]  /*48a0*/  FADD.FTZ R118, R118, R31 ;  /* 0x0000001f76767221 */ /* 0x000fe20000010000 */
[----:B------:R-:W-:Y:S01]  /*48b0*/  FFMA.FTZ R67, R28, R30, R67 ;  /* 0x0000001e1c437223 */ /* 0x000fe20000010043 */
[----:B------:R-:W-:Y:S01]  /*48c0*/  FADD.FTZ R65, R65, R30 ;  /* 0x0000001e41417221 */ /* 0x000fe20000010000 */
[----:B------:R-:W-:Y:S01]  /*48d0*/  UMOV UR6, 0x400 ;  /* 0x0000040000067882 */ /* 0x000fe20000000000 */
[----:B------:R-:W-:Y:S01]  /*48e0*/  FFMA.FTZ R116, R25, R27, R116 ;  /* 0x0000001b19747223 */ /* 0x000fe20000010074 */
[----:B------:R-:W-:Y:S01]  /*48f0*/  UIADD3 UR5, UR6, 0x90, URZ ;  /* 0x0000009006057890 */ /* 0x000fe2000fffe03f */
[----:B------:R-:W-:Y:S01]  /*4900*/  FADD.FTZ R118, R118, R27 ;  /* 0x0000001b76767221 */ /* 0x000fe20000010000 */
[----:B------:R-:W-:Y:S01]  /*4910*/  FFMA.FTZ R67, R24, R26, R67 ;  /* 0x0000001a18437223 */ /* 0x000fe20000010043 */
[----:B------:R-:W-:Y:S01]  /*4920*/  FADD.FTZ R65, R65, R26 ;  /* 0x0000001a41417221 */ /* 0x000fe20000010000 */
[----:B--2---:R-:W-:Y:S01]  /*4930*/  ULEA UR5, UR11, UR5, 0x18 ;  /* 0x000000050b057291 */ /* 0x004fe2000f8ec03f */
        /* <DEDUP_REMOVED lines=8> */
[----:B0-----:R-:W-:Y:S01]  /*49c0*/  @!P0 FADD.FTZ R68, R68, R121 ;  /* 0x0000007944448221 */ /* 0x001fe20000010000 */
[----:B------:R-:W-:Y:S01]  /*49d0*/  LEA R109, R81, UR5, 0x4 ;  /* 0x00000005516d7c11 */ /* 0x000fe2000f8e20ff */
[----:B------:R-:W0:Y:S01]  /*49e0*/  LDC.64 R114, c[0x0][0x268] ;  /* 0x00009a00ff727b82 */ /* 0x000e220000000a00 */
[----:B------:R-:W-:Y:S01]  /*49f0*/  BSSY B0, `(.L_x_154) ;  /* 0x0000038000007945 */ /* 0x000fe20003800000 */
[----:B-1----:R-:W-:Y:S01]  /*4a00*/  @!P0 FADD.FTZ R69, R69, R123 ;  /* 0x0000007b45458221 */ /* 0x002fe20000010000 */
[----:B------:R-:W1:Y:S01]  /*4a10*/  SHFL.DOWN PT, R121, R68, 0x4, 0x1f ;  /* 0x08801f0044797f89 */ /* 0x000e6200000e0000 */
[----:B------:R-:W-:Y:S01]  /*4a20*/  ISETP.GT.AND P0, PT, R4, 0x1b, PT ;  /* 0x0000001b0400780c */ /* 0x000fe20003f04270 */
[----:B------:R-:W-:-:S02]  /*4a30*/  IMAD R108, R108, 0xd, R81 ;  /* 0x0000000d6c6c7824 */ /* 0x000fc400078e0251 */
[----:B------:R-:W2:Y:S04]  /*4a40*/  SHFL.DOWN PT, R123, R69, 0x4, 0x1f ;  /* 0x08801f00457b7f89 */ /* 0x000ea800000e0000 */
[----:B------:R-:W-:Y:S06]  /*4a50*/  STS.128 [R109], R64 ;  /* 0x000000406d007388 */ /* 0x000fec0000000c00 */
[----:B-1----:R-:W-:Y:S01]  /*4a60*/  @!P0 FADD.FTZ R68, R68, R121 ;  /* 0x0000007944448221 */ /* 0x002fe20000010000 */
[----:B--2---:R-:W-:-:S04]  /*4a70*/  @!P0 FADD.FTZ R69, R69, R123 ;  /* 0x0000007b45458221 */ /* 0x004fc80000010000 */
[----:B------:R-:W1:Y:S01]  /*4a80*/  SHFL.DOWN PT, R121, R68, 0x8, 0x1f ;  /* 0x09001f0044797f89 */ /* 0x000e6200000e0000 */
[----:B------:R-:W-:-:S03]  /*4a90*/  ISETP.GT.AND P0, PT, R4, 0x17, PT ;  /* 0x000000170400780c */ /* 0x000fc60003f04270 */
[----:B------:R-:W2:Y:S10]  /*4aa0*/  SHFL.DOWN PT, R123, R69, 0x8, 0x1f ;  /* 0x09001f00457b7f89 */ /* 0x000eb400000e0000 */
[----:B-1----:R-:W-:Y:S01]  /*4ab0*/  @!P0 FADD.FTZ R68, R68, R121 ;  /* 0x0000007944448221 */ /* 0x002fe20000010000 */
[----:B--2---:R-:W-:-:S04]  /*4ac0*/  @!P0 FADD.FTZ R69, R69, R123 ;  /* 0x0000007b45458221 */ /* 0x004fc80000010000 */
[----:B------:R-:W1:Y:S01]  /*4ad0*/  SHFL.DOWN PT, R121, R68, 0x10, 0x1f ;  /* 0x0a001f0044797f89 */ /* 0x000e6200000e0000 */
[----:B------:R-:W-:-:S03]  /*4ae0*/  ISETP.GT.AND P0, PT, R4, 0xf, PT ;  /* 0x0000000f0400780c */ /* 0x000fc60003f04270 */
[----:B------:R-:W2:Y:S10]  /*4af0*/  SHFL.DOWN PT, R123, R69, 0x10, 0x1f ;  /* 0x0a001f00457b7f89 */ /* 0x000eb400000e0000 */
[----:B-1----:R-:W-:Y:S01]  /*4b00*/  @!P0 FADD.FTZ R68, R68, R121 ;  /* 0x0000007944448221 */ /* 0x002fe20000010000 */
[----:B--2---:R-:W-:Y:S01]  /*4b10*/  @!P0 FADD.FTZ R69, R69, R123 ;  /* 0x0000007b45458221 */ /* 0x004fe20000010000 */
[----:B------:R-:W-:-:S13]  /*4b20*/  ISETP.NE.AND P0, PT, R4, RZ, PT ;  /* 0x000000ff0400720c */ /* 0x000fda0003f05270 */
[----:B------:R1:W-:Y:S01]  /*4b30*/  @!P0 STS.64 [R10+0x10], R68 ;  /* 0x000010440a008388 */ /* 0x0003e20000000a00 */
[----:B------:R-:W-:Y:S01]  /*4b40*/  BAR.SYNC.DEFER_BLOCKING 0x0 ;  /* 0x0000000000007b1d */ /* 0x000fe20000010000 */
[----:B------:R-:W-:-:S13]  /*4b50*/  ISETP.NE.AND P0, PT, R81, RZ, PT ;  /* 0x000000ff5100720c */ /* 0x000fda0003f05270 */
[----:B01----:R-:W-:Y:S05]  /*4b60*/  @P0 BRA `(.L_x_155) ;  /* 0x0000000000800947 */ /* 0x003fea0003800000 */
[----:B------:R-:W-:-:S09]  /*4b70*/  ULEA UR5, UR11, UR6, 0x18 ;  /* 0x000000060b057291 */ /* 0x000fd2000f8ec03f */
[----:B------:R-:W0:Y:S04]  /*4b80*/  LDS.64 R44, [UR5+0x18] ;  /* 0x00001805ff2c7984 */ /* 0x000e280008000a00 */
[----:B------:R-:W1:Y:S04]  /*4b90*/  LDS.128 R24, [UR5+0x20] ;  /* 0x00002005ff187984 */ /* 0x000e680008000c00 */
[----:B------:R-:W2:Y:S04]  /*4ba0*/  LDS.128 R28, [UR5+0x30] ;  /* 0x00003005ff1c7984 */ /* 0x000ea80008000c00 */
[----:B------:R-:W3:Y:S04]  /*4bb0*/  LDS.128 R32, [UR5+0x40] ;  /* 0x00004005ff207984 */ /* 0x000ee80008000c00 */
[----:B------:R-:W4:Y:S04]  /*4bc0*/  LDS.128 R36, [UR5+0x50] ;  /* 0x00005005ff247984 */ /* 0x000f280008000c00 */
[----:B------:R-:W5:Y:S01]  /*4bd0*/  LDS.128 R40, [UR5+0x60] ;  /* 0x00006005ff287984 */ /* 0x000f620008000c00 */
[----:B0-----:R-:W-:Y:S01]  /*4be0*/  FADD.FTZ R47, R68, R44 ;  /* 0x0000002c442f7221 */ /* 0x001fe20000010000 */
[----:B------:R-:W-:-:S02]  /*4bf0*/  FADD.FTZ R44, R69, R45 ;  /* 0x0000002d452c7221 */ /* 0x000fc40000010000 */
[----:B------:R-:W0:Y:S01]  /*4c00*/  LDS.64 R68, [UR5+0x70] ;  /* 0x00007005ff447984 */ /* 0x000e220008000a00 */
[----:B-1----:R-:W-:Y:S01]  /*4c10*/  FADD.FTZ R47, R47, R24 ;  /* 0x000000182f2f7221 */ /* 0x002fe20000010000 */
[----:B------:R-:W-:-:S03]  /*4c20*/  FADD.FTZ R44, R44, R25 ;  /* 0x000000192c2c7221 */ /* 0x000fc60000010000 */
        /* <DEDUP_REMOVED lines=14> */
[----:B-----5:R-:W-:Y:S01]  /*4d10*/  FADD.FTZ R47, R47, R40 ;  /* 0x000000282f2f7221 */ /* 0x020fe20000010000 */
[----:B------:R-:W-:-:S03]  /*4d20*/  FADD.FTZ R44, R44, R41 ;  /* 0x000000292c2c7221 */ /* 0x000fc60000010000 */
[----:B------:R-:W-:Y:S01]  /*4d30*/  FADD.FTZ R47, R47, R42 ;  /* 0x0000002a2f2f7221 */ /* 0x000fe20000010000 */
[----:B------:R-:W-:-:S03]  /*4d40*/  FADD.FTZ R44, R44, R43 ;  /* 0x0000002b2c2c7221 */ /* 0x000fc60000010000 */
[----:B0-----:R-:W-:Y:S01]  /*4d50*/  FADD.FTZ R68, R47, R68 ;  /* 0x000000442f447221 */ /* 0x001fe20000010000 */
[----:B------:R-:W-:-:S07]  /*4d60*/  FADD.FTZ R69, R44, R69 ;  /* 0x000000452c457221 */ /* 0x000fce0000010000 */
.L_x_155:
[----:B------:R-:W-:Y:S05]  /*4d70*/  BSYNC B0 ;  /* 0x0000000000007941 */ /* 0x000fea0003800000 */
.L_x_154:
        /* <DEDUP_REMOVED lines=11> */
[----:B------:R-:W5:Y:S04]  /*4e30*/  LDS.128 R44, [R109+0x4e0] ;  /* 0x0004e0006d2c7984 */ /* 0x000f680000000c00 */
[----:B------:R-:W5:Y:S04]  /*4e40*/  LDS.128 R40, [R109+0x5b0] ;  /* 0x0005b0006d287984 */ /* 0x000f680000000c00 */
[----:B------:R-:W5:Y:S04]  /*4e50*/  LDS.128 R36, [R109+0x680] ;  /* 0x000680006d247984 */ /* 0x000f680000000c00 */
        /* <DEDUP_REMOVED lines=24> */
[----:B------:R-:W-:Y:S01]  /*4fe0*/  FADD.FTZ R62, R62, R51 ;  /* 0x000000333e3e7221 */ /* 0x000fe20000010000 */
[----:B-----5:R-:W-:Y:S01]  /*4ff0*/  FADD.FTZ R61, R61, R44 ;  /* 0x0000002c3d3d7221 */ /* 0x020fe20000010000 */
[----:B------:R-:W4:Y:S01]  /*5000*/  LDS.128 R48, [R109+0xb60] ;  /* 0x000b60006d307984 */ /* 0x000f220000000c00 */
[----:B------:R-:W-:Y:S01]  /*5010*/  FADD.FTZ R60, R60, R45 ;  /* 0x0000002d3c3c7221 */ /* 0x000fe20000010000 */
[----:B------:R-:W-:Y:S01]  /*5020*/  FADD.FTZ R63, R63, R46 ;  /* 0x0000002e3f3f7221 */ /* 0x000fe20000010000 */
[----:B------:R-:W-:Y:S01]  /*5030*/  FADD.FTZ R62, R62, R47 ;  /* 0x0000002f3e3e7221 */ /* 0x000fe20000010000 */
[----:B------:R-:W-:Y:S01]  /*5040*/  FADD.FTZ R61, R61, R40 ;  /* 0x000000283d3d7221 */ /* 0x000fe20000010000 */
[----:B------:R-:W5:Y:S01]  /*5050*/  LDS.128 R44, [R109+0xc30] ;  /* 0x000c30006d2c7984 */ /* 0x000f620000000c00 */
        /* <DEDUP_REMOVED lines=13> */
[----:B------:R-:W-:Y:S01]  /*5130*/  LDS.128 R64, [R109+0x1040] ;  /* 0x001040006d407984 */ /* 0x000fe20000000c00 */
[----:B0-----:R-:W-:Y:S01]  /*5140*/  FADD.FTZ R61, R61, R28 ;  /* 0x0000001c3d3d7221 */ /* 0x001fe20000010000 */
[----:B------:R-:W-:Y:S01]  /*5150*/  FADD.FTZ R60, R60, R29 ;  /* 0x0000001d3c3c7221 */ /* 0x000fe20000010000 */
[----:B------:R-:W-:Y:S01]  /*5160*/  FADD.FTZ R63, R63, R30 ;  /* 0x0000001e3f3f7221 */ /* 0x000fe20000010000 */
[----:B------:R-:W0:Y:S01]  /*5170*/  LDS.128 R32, [R109+0xea0] ;  /* 0x000ea0006d207984 */ /* 0x000e220000000c00 */
[----:B------:R-:W-:Y:S01]  /*5180*/  FADD.FTZ R62, R62, R31 ;  /* 0x0000001f3e3e7221 */ /* 0x000fe20000010000 */
[----:B-1----:R-:W-:Y:S01]  /*5190*/  FADD.FTZ R61, R61, R56 ;  /* 0x000000383d3d7221 */ /* 0x002fe20000010000 */
[----:B------:R-:W-:Y:S01]  /*51a0*/  FADD.FTZ R60, R60, R57 ;  /* 0x000000393c3c7221 */ /* 0x000fe20000010000 */
[----:B------:R-:W1:Y:S01]  /*51b0*/  LDS.128 R28, [R109+0xf70] ;  /* 0x000f70006d1c7984 */ /* 0x000e620000000c00 */
[----:B------:R-:W-:Y:S01]  /*51c0*/  FADD.FTZ R63, R63, R58 ;  /* 0x0000003a3f3f7221 */ /* 0x000fe20000010000 */
[----:B------:R-:W-:Y:S01]  /*51d0*/  FADD.FTZ R62, R62, R59 ;  /* 0x0000003b3e3e7221 */ /* 0x000fe20000010000 */
[----:B--2---:R-:W-:Y:S01]  /*51e0*/  FADD.FTZ R61, R61, R24 ;  /* 0x000000183d3d7221 */ /* 0x004fe20000010000 */
[----:B------:R-:W-:Y:S01]  /*51f0*/  FADD.FTZ R60, R60, R25 ;  /* 0x000000193c3c7221 */ /* 0x000fe20000010000 */
[----:B------:R-:W-:Y:S01]  /*5200*/  FADD.FTZ R63, R63, R26 ;  /* 0x0000001a3f3f7221 */ /* 0x000fe20000010000 */
[----:B------:R-:W-:Y:S01]  /*5210*/  FADD.FTZ R62, R62, R27 ;  /* 0x0000001b3e3e7221 */ /* 0x000fe20000010000 */
[----:B------:R-:W-:Y:S01]  /*5220*/  LDS.128 R56, [R109+0x12b0] ;  /* 0x0012b0006d387984 */ /* 0x000fe20000000c00 */
[----:B---3--:R-:W-:Y:S01]  /*5230*/  FADD.FTZ R61, R61, R52 ;  /* 0x000000343d3d7221 */ /* 0x008fe20000010000 */
[----:B------:R-:W-:Y:S01]  /*5240*/  FADD.FTZ R60, R60, R53 ;  /* 0x000000353c3c7221 */ /* 0x000fe20000010000 */
[----:B------:R-:W-:Y:S01]  /*5250*/  FADD.FTZ R63, R63, R54 ;  /* 0x000000363f3f7221 */ /* 0x000fe20000010000 */
[----:B------:R-:W2:Y:S01]  /*5260*/  LDS.128 R24, [R109+0x1110] ;  /* 0x001110006d187984 */ /* 0x000ea20000000c00 */
[----:B------:R-:W-:Y:S01]  /*5270*/  FADD.FTZ R52, R62, R55 ;  /* 0x000000373e347221 */ /* 0x000fe20000010000 */
        /* <DEDUP_REMOVED lines=9> */
[----:B------:R-:W-:Y:S01]  /*5310*/  FADD.FTZ R45, R53, R40 ;  /* 0x00000028352d7221 */ /* 0x000fe20000010000 */
[----:B------:R-:W-:Y:S01]  /*5320*/  FADD.FTZ R40, R48, R41 ;  /* 0x0000002930287221 */ /* 0x000fe20000010000 */
[----:B------:R-:W4:Y:S01]  /*5330*/  LDS.128 R52, [R109+0x1380] ;  /* 0x001380006d347984 */ /* 0x000f220000000c00 */
[----:B------:R-:W-:Y:S01]  /*5340*/  FADD.FTZ R41, R49, R42 ;  /* 0x0000002a31297221 */ /* 0x000fe20000010000 */
[----:B------:R-:W-:Y:S01]  /*5350*/  FADD.FTZ R42, R44, R43 ;  /* 0x0000002b2c2a7221 */ /* 0x000fe20000010000 */
[----:B------:R-:W-:Y:S01]  /*5360*/  FADD.FTZ R43, R45, R36 ;  /* 0x000000242d2b7221 */ /* 0x000fe20000010000 */
[----:B------:R-:W5:Y:S01]  /*5370*/  LDS.128 R48, [R109+0x1450] ;  /* 0x001450006d307984 */ /* 0x000f620000000c00 */
[----:B------:R-:W-:Y:S01]  /*5380*/  FADD.FTZ R40, R40, R37 ;  /* 0x0000002528287221 */ /* 0x000fe20000010000 */
[----:B------:R-:W-:Y:S01]  /*5390*/  FADD.FTZ R37, R41, R38 ;  /* 0x0000002629257221 */ /* 0x000fe20000010000 */
[----:B------:R-:W-:Y:S01]  /*53a0*/  FADD.FTZ R36, R42, R39 ;  /* 0x000000272a247221 */ /* 0x000fe20000010000 */
[----:B------:R-:W5:Y:S01]  /*53b0*/  LDS.128 R44, [R109+0x1520] ;  /* 0x001520006d2c7984 */ /* 0x000f620000000c00 */
        /* <DEDUP_REMOVED lines=10> */
[----:B------:R-:W-:Y:S01]  /*5460*/  FADD.FTZ R117, R117, R64 ;  /* 0x0000004075757221 */ /* 0x000fe20000010000 */
[----:B------:R-:W1:Y:S01]  /*5470*/  LDS.128 R32, [R109+0x1790] ;  /* 0x001790006d207984 */ /* 0x000e620000000c00 */
[----:B------:R-:W-:Y:S01]  /*5480*/  FADD.FTZ R64, R28, R65 ;  /* 0x000000411c407221 */ /* 0x000fe20000010000 */
[----:B------:R-:W-:Y:S01]  /*5490*/  FADD.FTZ R119, R29, R66 ;  /* 0x000000421d777221 */ /* 0x000fe20000010000 */
[----:B------:R-:W-:Y:S01]  /*54a0*/  FADD.FTZ R116, R116, R67 ;  /* 0x0000004374747221 */ /* 0x000fe20000010000 */
[----:B------:R-:W1:Y:S01]  /*54b0*/  LDS.128 R28, [R109+0x1860] ;  /* 0x001860006d1c7984 */ /* 0x000e620000000c00 */
[----:B--2---:R-:W-:Y:S01]  /*54c0*/  FADD.FTZ R117, R117, R24 ;  /* 0x0000001875757221 */ /* 0x004fe20000010000 */
[----:B------:R-:W-:Y:S01]  /*54d0*/  FADD.FTZ R24, R64, R25 ;  /* 0x0000001940187221 */ /* 0x000fe20000010000 */
[----:B------:R-:W-:Y:S01]  /*54e0*/  FADD.FTZ R119, R119, R26 ;  /* 0x0000001a77777221 */ /* 0x000fe20000010000 */
[----:B------:R-:W2:Y:S01]  /*54f0*/  LDS.128 R64, [R109+0x1930] ;  /* 0x001930006d407984 */ /* 0x000ea20000000c00 */
[----:B------:R-:W-:Y:S01]  /*5500*/  FADD.FTZ R116, R116, R27 ;  /* 0x0000001b74747221 */ /* 0x000fe20000010000 */
[----:B---3--:R-:W-:Y:S01]  /*5510*/  FADD.FTZ R117, R117, R60 ;  /* 0x0000003c75757221 */ /* 0x008fe20000010000 */
        /* <DEDUP_REMOVED lines=10> */
[----:B------:R-:W-:Y:S01]  /*55c0*/  FADD.FTZ R116, R116, R55 ;  /* 0x0000003774747221 */ /* 0x000fe20000010000 */
[----:B-----5:R-:W-:Y:S01]  /*55d0*/  FADD.FTZ R117, R117, R48 ;  /* 0x0000003075757221 */ /* 0x020fe20000010000 */
[----:B------:R-:W-:Y:S01]  /*55e0*/  FADD.FTZ R24, R24, R49 ;  /* 0x0000003118187221 */ /* 0x000fe20000010000 */
[----:B------:R-:W-:Y:S01]  /*55f0*/  FADD.FTZ R119, R119, R50 ;  /* 0x0000003277777221 */ /* 0x000fe20000010000 */
[----:B------:R-:W-:Y:S01]  /*5600*/  FADD.FTZ R116, R116, R51 ;  /* 0x0000003374747221 */ /* 0x000fe20000010000 */
[----:B------:R-:W-:Y:S01]  /*5610*/  FADD.FTZ R117, R117, R44 ;  /* 0x0000002c75757221 */ /* 0x000fe20000010000 */
[----:B------:R-:W-:Y:S01]  /*5620*/  FADD.FTZ R24, R24, R45 ;  /* 0x0000002d18187221 */ /* 0x000fe20000010000 */
[----:B------:R-:W-:Y:S01]  /*5630*/  FADD.FTZ R119, R119, R46 ;  /* 0x0000002e77777221 */ /* 0x000fe20000010000 */
[----:B------:R-:W-:Y:S01]  /*5640*/  FADD.FTZ R116, R116, R47 ;  /* 0x0000002f74747221 */ /* 0x000fe20000010000 */
[----:B0-----:R-:W-:Y:S01]  /*5650*/  FADD.FTZ R117, R117, R40 ;  /* 0x0000002875757221 */ /* 0x001fe20000010000 */
[----:B------:R-:W-:Y:S01]  /*5660*/  FADD.FTZ R24, R24, R41 ;  /* 0x0000002918187221 */ /* 0x000fe20000010000 */
[----:B------:R-:W-:Y:S01]  /*5670*/  FADD.FTZ R119, R119, R42 ;  /* 0x0000002a77777221 */ /* 0x000fe20000010000 */
[----:B------:R-:W-:Y:S01]  /*5680*/  FADD.FTZ R116, R116, R43 ;  /* 0x0000002b74747221 */ /* 0x000fe20000010000 */
[----:B-1----:R-:W-:Y:S01]  /*5690*/  FADD.FTZ R117, R117, R36 ;  /* 0x0000002475757221 */ /* 0x002fe20000010000 */
[----:B------:R-:W-:Y:S01]  /*56a0*/  FADD.FTZ R24, R24, R37 ;  /* 0x0000002518187221 */ /* 0x000fe20000010000 */
        /* <DEDUP_REMOVED lines=10> */
[----:B--2---:R-:W-:Y:S01]  /*5750*/  FADD.FTZ R64, R117, R64 ;  /* 0x0000004075407221 */ /* 0x004fe20000010000 */
[----:B------:R-:W-:Y:S01]  /*5760*/  FADD.FTZ R65, R24, R65 ;  /* 0x0000004118417221 */ /* 0x000fe20000010000 */
[----:B------:R-:W-:Y:S01]  /*5770*/  FADD.FTZ R66, R119, R66 ;  /* 0x0000004277427221 */ /* 0x000fe20000010000 */
[----:B------:R-:W-:-:S07]  /*5780*/  FADD.FTZ R67, R116, R67 ;  /* 0x0000004374437221 */ /* 0x000fce0000010000 */
.L_x_157:
[----:B------:R-:W-:Y:S05]  /*5790*/  BSYNC B0 ;  /* 0x0000000000007941 */ /* 0x000fea0003800000 */
.L_x_156:
[----:B------:R-:W-:Y:S01]  /*57a0*/  BSSY B0, `(.L_x_158) ;  /* 0x0000010000007945 */ /* 0x000fe20003800000 */
[----:B------:R-:W-:Y:S01]  /*57b0*/  PRMT R27, R105, 0x7632, R27 ;  /* 0x00007632691b7816 */ /* 0x000fe2000000001b */
[----:B------:R-:W-:Y:S01]  /*57c0*/  IMAD.WIDE R108, R108, 0x4, R114 ;  /* 0x000000046c6c7825 */ /* 0x000fe200078e0272 */
[----:B------:R-:W-:Y:S01]  /*57d0*/  PRMT R26, R104, 0x7632, R26 ;  /* 0x00007632681a7816 */ /* 0x000fe2000000001a */
[----:B------:R-:W-:Y:S06]  /*57e0*/  @P6 BRA `(.L_x_159) ;  /* 0x00000000002c6947 */ /* 0x000fec0003800000 */
[----:B------:R-:W0:Y:S01]  /*57f0*/  LDC.64 R24, c[0x0][0x288] ;  /* 0x0000a200ff187b82 */ /* 0x000e220000000a00 */
[-C--:B------:R-:W-:Y:S01]  /*5800*/  LEA R32, P6, R6, R108.reuse, 0x2 ;  /* 0x0000006c06207211 */ /* 0x080fe200078c10ff */
[----:B------:R1:W-:Y:S03]  /*5810*/  REDG.E.ADD.F32.FTZ.RN.STRONG.GPU desc[UR8][R108.64], R64 ;  /* 0x000000406c0079a6 */ /* 0x0003e6000c10f388 */
[----:B------:R-:W-:Y:S02]  /*5820*/  IADD3.X R33, R109, R11, RZ, P6, !PT ;  /* 0x0000000b6d217210 */ /* 0x000fe400037fe4ff */
[----:B------:R-:W-:-:S03]  /*5830*/  LEA R28, P6, R8, R108, 0x2 ;  /* 0x0000006c081c7211 */ /* 0x000fc600078c10ff */
[----:B------:R1:W-:Y:S01]  /*5840*/  REDG.E.ADD.F32.FTZ.RN.STRONG.GPU desc[UR8][R32.64], R65 ;  /* 0x00000041200079a6 */ /* 0x0003e2000c10f388 */
[----:B------:R-:W-:Y:S02]  /*5850*/  IADD3.X R29, R109, R12, RZ, P6, !PT ;  /* 0x0000000c6d1d7210 */ /* 0x000fe400037fe4ff */
[----:B0-----:R-:W-:-:S04]  /*5860*/  LEA R30, P6, R24, R108, 0x2 ;  /* 0x0000006c181e7211 */ /* 0x001fc800078c10ff */
[----:B------:R-:W-:-:S05]  /*5870*/  LEA.HI.X R31, R24, R109, R25, 0x2, P6 ;  /* 0x0000006d181f7211 */ /* 0x000fca00030f1419 */
[----:B------:R1:W-:Y:S04]  /*5880*/  REDG.E.ADD.F32.FTZ.RN.STRONG.GPU desc[UR8][R30.64], R66 ;  /* 0x000000421e0079a6 */ /* 0x0003e8000c10f388 */
[----:B------:R1:W-:Y:S02]  /*5890*/  REDG.E.ADD.F32.FTZ.RN.STRONG.GPU desc[UR8][R28.64], R67 ;  /* 0x000000431c0079a6 */ /* 0x0003e4000c10f388 */
.L_x_159:
[----:B------:R-:W-:Y:S05]  /*58a0*/  BSYNC B0 ;  /* 0x0000000000007941 */ /* 0x000fea0003800000 */
.L_x_158:
[----:B------:R-:W-:Y:S02]  /*58b0*/  ISETP.GE.U32.AND P6, PT, R2, 0x2, PT ;  /* 0x000000020200780c */ /* 0x000fe40003fc6070 */
[----:B------:R-:W-:Y:S02]  /*58c0*/  PRMT R57, R106, 0x7632, R57 ;  /* 0x000076326a397816 */ /* 0x000fe40000000039 */
[----:B------:R-:W-:Y:S02]  /*58d0*/  PRMT R56, R103, 0x7632, R56 ;  /* 0x0000763267387816 */ /* 0x000fe40000000038 */
[----:B------:R-:W-:Y:S02]  /*58e0*/  PRMT R55, R101, 0x7632, R55 ;  /* 0x0000763265377816 */ /* 0x000fe40000000037 */
[----:B------:R-:W-:Y:S02]  /*58f0*/  PRMT R54, R100, 0x7632, R54 ;  /* 0x0000763264367816 */ /* 0x000fe40000000036 */
[----:B------:R-:W-:-:S02]  /*5900*/  PRMT R53, R102, 0x7632, R53 ;  /* 0x0000763266357816 */ /* 0x000fc40000000035 */
[----:B------:R-:W-:Y:S02]  /*5910*/  PRMT R52, R99, 0x7632, R52 ;  /* 0x0000763263347816 */ /* 0x000fe40000000034 */
        /* <DEDUP_REMOVED lines=16> */
[----:B-1----:R-:W-:-:S02]  /*5a20*/  PRMT R33, R72, 0x7632, R33 ;  /* 0x0000763248217816 */ /* 0x002fc40000000021 */
[----:B------:R-:W-:Y:S02]  /*5a30*/  PRMT R32, R17, 0x7632, R32 ;  /* 0x0000763211207816 */ /* 0x000fe40000000020 */
[----:B------:R-:W-:Y:S02]  /*5a40*/  PRMT R31, R13, 0x7632, R31 ;  /* 0x000076320d1f7816 */ /* 0x000fe4000000001f */
[----:B------:R-:W-:Y:S02]  /*5a50*/  PRMT R30, R14, 0x7632, R30 ;  /* 0x000076320e1e7816 */ /* 0x000fe4000000001e */
[----:B------:R-:W-:Y:S02]  /*5a60*/  PRMT R29, R15, 0x7632, R29 ;  /* 0x000076320f1d7816 */ /* 0x000fe4000000001d */
[----:B------:R-:W-:Y:S02]  /*5a70*/  PRMT R28, R16, 0x7632, R28 ;  /* 0x00007632101c7816 */ /* 0x000fe4000000001c */
[----:B------:R-:W-:-:S02]  /*5a80*/  PRMT R41, R90, 0x7632, R41 ;  /* 0x000076325a297816 */ /* 0x000fc40000000029 */
[----:B------:R-:W-:Y:S01]  /*5a90*/  PRMT R40, R87, 0x7632, R40 ;  /* 0x0000763257287816 */ /* 0x000fe20000000028 */
[----:B------:R-:W-:Y:S06]  /*5aa0*/  @!P6 BRA `(.L_x_160) ;  /* 0x0000001000a8e947 */ /* 0x000fec0003800000 */
[----:B------:R-:W0:Y:S01]  /*5ab0*/  LDC.64 R24, c[0x0][0x258] ;  /* 0x00009600ff187b82 */ /* 0x000e220000000a00 */
[----:B------:R-:W-:-:S05]  /*5ac0*/  LOP3.LUT R58, R73, 0x1, RZ, 0xc0, !PT ;  /* 0x00000001493a7812 */ /* 0x000fca00078ec0ff */
[----:B------:R-:W-:Y:S02]  /*5ad0*/  IMAD R59, R58, R9, RZ ;  /* 0x000000093a3b7224 */ /* 0x000fe400078e02ff */
[----:B------:R-:W1:Y:S02]  /*5ae0*/  LDC.64 R60, c[0x0][0x260] ;  /* 0x00009800ff3c7b82 */ /* 0x000e640000000a00 */
[C---:B------:R-:W-:Y:S01]  /*5af0*/  IMAD R58, R59.reuse, R2, RZ ;  /* 0x000000023b3a7224 */ /* 0x040fe200078e02ff */
[----:B------:R-:W-:-:S04]  /*5b00*/  IADD3 R59, R59, R0, RZ ;  /* 0x000000003b3b7210 */ /* 0x000fc80007ffe0ff */
[----:B------:R-:W-:Y:S01]  /*5b10*/  SHF.L.U32 R63, R58, 0x1, RZ ;  /* 0x000000013a3f7819 */ /* 0x000fe200000006ff */
[----:B0-----:R-:W-:-:S04]  /*5b20*/  IMAD.WIDE.U32 R24, R59, 0x4, R24 ;  /* 0x000000043b187825 */ /* 0x001fc800078e0018 */
[----:B-1----:R-:W-:Y:S01]  /*5b30*/  IMAD.WIDE R60, R63, 0x4, R60 ;  /* 0x000000043f3c7825 */ /* 0x002fe200078e023c */
[----:B------:R-:W-:Y:S06]  /*5b40*/  @P0 BRA `(.L_x_161) ;  /* 0x0000000000680947 */ /* 0x000fec0003800000 */
[----:B------:R-:W0:Y:S01]  /*5b50*/  S2R R4, SR_LANEID ;  /* 0x0000000000047919 */ /* 0x000e220000000000 */
[C---:B------:R-:W-:Y:S01]  /*5b60*/  LEA R58, P6, R79.reuse, R60, 0x3 ;  /* 0x0000003c4f3a7211 */ /* 0x040fe200078c18ff */
[----:B------:R-:W-:Y:S01]  /*5b70*/  HFMA2.MMA R62, -RZ, RZ, 0, 5.9604644775390625e-08 ;  /* 0x00000001ff3e7435 */ /* 0x000fe200000001ff */
[----:B------:R-:W-:Y:S01]  /*5b80*/  VOTEU.ANY UR5, UPT, PT ;  /* 0x0000000000057886 */ /* 0x000fe200038e0100 */
[----:B------:R-:W-:Y:S01]  /*5b90*/  P2R R64, PR, RZ, 0x1 ;  /* 0x00000001ff407803 */ /* 0x000fe20000000000 */
[----:B------:R-:W-:Y:S01]  /*5ba0*/  UPOPC UR6, UR5 ;  /* 0x00000005000672bf */ /* 0x000fe20008000000 */
[----:B------:R-:W-:Y:S01]  /*5bb0*/  LEA.HI.X R59, R79, R61, RZ, 0x3, P6 ;  /* 0x0000003d4f3b7211 */ /* 0x000fe200030f1cff */
[----:B------:R-:W-:Y:S01]  /*5bc0*/  UFLO.U32 UR5, UR5 ;  /* 0x00000005000572bd */ /* 0x000fe200080e0000 */
[----:B------:R-:W-:-:S03]  /*5bd0*/  LOP3.LUT P6, RZ, R73, 0x2, RZ, 0xc0, !PT ;  /* 0x0000000249ff7812 */ /* 0x000fc600078cc0ff */
[----:B------:R1:W-:Y:S01]  /*5be0*/  STG.E.64 desc[UR8][R58.64], R68 ;  /* 0x000000443a007986 */ /* 0x0003e2000c101b08 */
[----:B------:R-:W-:Y:S02]  /*5bf0*/  SEL R65, R2, RZ, !P6 ;  /* 0x000000ff02417207 */ /* 0x000fe40007000000 */
[----:B------:R-:W-:Y:S02]  /*5c00*/  SEL R62, R62, 0xffffffff, !P6 ;  /* 0xffffffff3e3e7807 */ /* 0x000fe40007000000 */
[----:B------:R-:W-:-:S03]  /*5c10*/  ISETP.NE.AND P6, PT, R65, -0x1, PT ;  /* 0xffffffff4100780c */ /* 0x000fc60003fc5270 */
[----:B------:R-:W-:Y:S01]  /*5c20*/  IMAD R63, R62, UR6, RZ ;  /* 0x000000063e3f7c24 */ /* 0x000fe2000f8e02ff */
[----:B0-----:R-:W-:-:S13]  /*5c30*/  ISETP.EQ.U32.AND P0, PT, R4, UR5, PT ;  /* 0x0000000504007c0c */ /* 0x001fda000bf02070 */
[----:B------:R-:W-:Y:S06]  /*5c40*/  @P0 MEMBAR.ALL.GPU ;  /* 0x0000000000000992 */ /* 0x000fec000000a000 */
[----:B------:R-:W-:-:S00]  /*5c50*/  @P0 ERRBAR ;  /* 0x00000000000009ab */ /* 0x000fc00000000000 */
[----:B------:R-:W-:Y:S06]  /*5c60*/  @P0 CGAERRBAR ;  /* 0x00000000000005ab */ /* 0x000fec0000000000 */
[----:B------:R1:W-:Y:S01]  /*5c70*/  @P0 REDG.E.ADD.S32.STRONG.GPU desc[UR8][R24.64], R63 ;  /* 0x0000003f1800098e */ /* 0x0003e2000c10e388 */
[----:B------:R-:W-:Y:S01]  /*5c80*/  ISETP.NE.AND P0, PT, R64, RZ, PT ;  /* 0x000000ff4000720c */ /* 0x000fe20003f05270 */
[----:B------:R-:W-:-:S12]  /*5c90*/  @!P6 BRA `(.L_x_161) ;  /* 0x000000000014e947 */ /* 0x000fd80003800000 */
.L_x_162:
[----:B-1----:R-:W2:Y:S04]  /*5ca0*/  LDG.E.STRONG.GPU R58, desc[UR8][R24.64] ;  /* 0x00000008183a7981 */ /* 0x002ea8000c1ef900 */
[----:B--2---:R-:W-:Y:S01]  /*5cb0*/  CCTL.IVALL ;  /* 0x00000000ff00798f */ /* 0x004fe20002000000 */
[----:B------:R-:W-:Y:S05]  /*5cc0*/  YIELD ;  /* 0x0000000000007946 */ /* 0x000fea0003800000 */
[----:B------:R-:W-:-:S13]  /*5cd0*/  ISETP.NE.AND P6, PT, R58, R65, PT ;  /* 0x000000413a00720c */ /* 0x000fda0003fc5270 */
[----:B------:R-:W-:Y:S05]  /*5ce0*/  @P6 BRA `(.L_x_162) ;  /* 0xfffffffc00ec6947 */ /* 0x000fea000383ffff */
.L_x_161:
[----:B------:R-:W-:Y:S01]  /*5cf0*/  ISETP.NE.AND P6, PT, R2, RZ, PT ;  /* 0x000000ff0200720c */ /* 0x000fe20003fc5270 */
[----:B------:R-:W-:Y:S05]  /*5d00*/  WARPSYNC.ALL ;  /* 0x0000000000007948 */ /* 0x000fea0003800000 */
[----:B------:R-:W-:Y:S07]  /*5d10*/  BAR.SYNC.DEFER_BLOCKING 0x0 ;  /* 0x0000000000007b1d */ /* 0x000fee0000010000 */
[----:B------:R-:W-:Y:S05]  /*5d20*/  @!P6 BRA `(.L_x_160) ;  /* 0x000000100008e947 */ /* 0x000fea0003800000 */
[----:B-1----:R-:W-:Y:S02]  /*5d30*/  IADD3 R24, R2, -0x1, RZ ;  /* 0xffffffff02187810 */ /* 0x002fe40007ffe0ff */
[----:B------:R-:W-:Y:S02]  /*5d40*/  MOV R59, RZ ;  /* 0x000000ff003b7202 */ /* 0x000fe40000000f00 */
[----:B------:R-:W-:-:S13]  /*5d50*/  ISETP.GE.U32.AND P6, PT, R24, 0x3, PT ;  /* 0x000000031800780c */ /* 0x000fda0003fc6070 */
[----:B------:R-:W-:Y:S05]  /*5d60*/  @!P6 BRA `(.L_x_163) ;  /* 0x0000000c0088e947 */ /* 0x000fea0003800000 */
[----:B------:R-:W-:Y:S01]  /*5d70*/  IADD3 R58, -R75, R2, RZ ;  /* 0x000000024b3a7210 */ /* 0x000fe20007ffe1ff */
[----:B------:R-:W-:-:S03]  /*5d80*/  HFMA2.MMA R59, -RZ, RZ, 0, 0 ;  /* 0x00000000ff3b7435 */ /* 0x000fc600000001ff */
        /* <DEDUP_REMOVED lines=12> */
.L_x_166:
[----:B------:R-:W-:-:S13]  /*5e50*/  ISETP.EQ.OR P6, PT, R59, UR7, P0 ;  /* 0x000000073b007c0c */ /* 0x000fda00087c2670 */
[----:B------:R-:W-:-:S04]  /*5e60*/  @!P6 IMAD R63, R9, R59, R0 ;  /* 0x0000003b093fe224 */ /* 0x000fc800078e0200 */
[----:B------:R-:W-:-:S05]  /*5e70*/  @!P6 IMAD.WIDE.U32 R62, R63, 0x8, R60 ;  /* 0x000000083f3ee825 */ /* 0x000fca00078e003c */
[----:B------:R-:W2:Y:S01]  /*5e80*/  @!P6 LDG.E.64 R24, desc[UR8][R62.64] ;  /* 0x000000083e18e981 */ /* 0x000ea2000c1e1b00 */
[----:B------:R-:W-:Y:S01]  /*5e90*/  IADD3 R65, R59, 0x1, RZ ;  /* 0x000000013b417810 */ /* 0x000fe20007ffe0ff */
[----:B--2---:R-:W-:Y:S01]  /*5ea0*/  @!P6 FADD.FTZ R68, R68, R24 ;  /* 0x000000184444e221 */ /* 0x004fe20000010000 */
[----:B------:R-:W-:Y:S02]  /*5eb0*/  @!P6 FADD.FTZ R69, R69, R25 ;  /* 0x000000194545e221 */ /* 0x000fe40000010000 */
[----:B------:R-:W-:-:S13]  /*5ec0*/  ISETP.EQ.OR P6, PT, R65, UR7, P0 ;  /* 0x0000000741007c0c */ /* 0x000fda00087c2670 */
[----:B------:R-:W-:-:S04]  /*5ed0*/  @!P6 IMAD R65, R9, R65, R0 ;  /* 0x000000410941e224 */ /* 0x000fc800078e0200 */
[----:B------:R-:W-:-:S05]  /*5ee0*/  @!P6 IMAD.WIDE.U32 R64, R65, 0x8, R60 ;  /* 0x000000084140e825 */ /* 0x000fca00078e003c */
[----:B------:R-:W2:Y:S02]  /*5ef0*/  @!P6 LDG.E.64 R24, desc[UR8][R64.64] ;  /* 0x000000084018e981 */ /* 0x000ea4000c1e1b00 */
[----:B--2---:R-:W-:Y:S01]  /*5f00*/  @!P6 FADD.FTZ R68, R68, R24 ;  /* 0x000000184444e221 */ /* 0x004fe20000010000 */
[----:B------:R-:W-:Y:S01]  /*5f10*/  IADD3 R24, R59, 0x2, RZ ;  /* 0x000000023b187810 */ /* 0x000fe20007ffe0ff */
[----:B------:R-:W-:-:S03]  /*5f20*/  @!P6 FADD.FTZ R69, R69, R25 ;  /* 0x000000194545e221 */ /* 0x000fc60000010000 */
        /* <DEDUP_REMOVED lines=101> */
.L_x_165:
[----:B------:R-:W-:-:S13]  /*6580*/  ISETP.GT.AND P6, PT, R58, 0x4, PT ;  /* 0x000000043a00780c */ /* 0x000fda0003fc4270 */
[----:B------:R-:W-:Y:S05]  /*6590*/  @!P6 BRA `(.L_x_167) ;  /* 0x0000000000f4e947 */ /* 0x000fea0003800000 */
        /* <DEDUP_REMOVED lines=61> */
.L_x_167:
[----:B------:R-:W-:-:S04]  /*6970*/  LOP3.LUT P6, RZ, R83, 0x1, RZ, 0xc0, !PT ;  /* 0x0000000153ff7812 */ /* 0x000fc800078cc0ff */
[----:B------:R-:W-:-:S13]  /*6980*/  ISETP.NE.OR P6, PT, R58, RZ, P6 ;  /* 0x000000ff3a00720c */ /* 0x000fda00037c5670 */
[----:B------:R-:W-:Y:S05]  /*6990*/  @!P6 BRA `(.L_x_163) ;  /* 0x00000000007ce947 */ /* 0x000fea0003800000 */
.L_x_164:
        /* <DEDUP_REMOVED lines=31> */
.L_x_163:
[----:B------:R-:W-:-:S13]  /*6b90*/  ISETP.NE.AND P6, PT, R75, RZ, PT ;  /* 0x000000ff4b00720c */ /* 0x000fda0003fc5270 */
[----:B------:R-:W-:Y:S05]  /*6ba0*/  @!P6 BRA `(.L_x_160) ;  /* 0x000000000068e947 */ /* 0x000fea0003800000 */
[----:B------:R-:W-:Y:S01]  /*6bb0*/  ISETP.EQ.OR P6, PT, R59, UR7, P0 ;  /* 0x000000073b007c0c */ /* 0x000fe200087c2670 */
[----:B------:R-:W-:-:S12]  /*6bc0*/  BSSY B0, `(.L_x_168) ;  /* 0x0000007000007945 */ /* 0x000fd80003800000 */
[----:B------:R-:W-:Y:S05]  /*6bd0*/  @P6 BRA `(.L_x_169) ;  /* 0x0000000000146947 */ /* 0x000fea0003800000 */
[----:B------:R-:W-:-:S04]  /*6be0*/  IMAD R25, R9, R59, R0 ;  /* 0x0000003b09197224 */ /* 0x000fc800078e0200 */
[----:B------:R-:W-:-:S06]  /*6bf0*/  IMAD.WIDE.U32 R24, R25, 0x8, R60 ;  /* 0x0000000819187825 */ /* 0x000fcc00078e003c */
[----:B------:R-:W2:Y:S02]  /*6c00*/  LDG.E.64 R24, desc[UR8][R24.64] ;  /* 0x0000000818187981 */ /* 0x000ea4000c1e1b00 */
[----:B--2---:R-:W-:Y:S01]  /*6c10*/  FADD.FTZ R68, R68, R24 ;  /* 0x0000001844447221 */ /* 0x004fe20000010000 */
[----:B------:R-:W-:-:S07]  /*6c20*/  FADD.FTZ R69, R69, R25 ;  /* 0x0000001945457221 */ /* 0x000fce0000010000 */
.L_x_169:
[----:B------:R-:W-:Y:S05]  /*6c30*/  BSYNC B0 ;  /* 0x0000000000007941 */ /* 0x000fea0003800000 */
.L_x_168:
[----:B------:R-:W-:-:S13]  /*6c40*/  ISETP.NE.AND P6, PT, R75, 0x1, PT ;  /* 0x000000014b00780c */ /* 0x000fda0003fc5270 */
[----:B------:R-:W-:Y:S05]  /*6c50*/  @!P6 BRA `(.L_x_160) ;  /* 0x00000000003ce947 */ /* 0x000fea0003800000 */
[----:B------:R-:W-:-:S04]  /*6c60*/  IADD3 R63, R59, 0x1, RZ ;  /* 0x000000013b3f7810 */ /* 0x000fc80007ffe0ff */
[----:B------:R-:W-:-:S13]  /*6c70*/  ISETP.EQ.OR P6, PT, R63, UR7, P0 ;  /* 0x000000073f007c0c */ /* 0x000fda00087c2670 */
[----:B------:R-:W-:-:S04]  /*6c80*/  @!P6 IMAD R63, R63, R9, R0 ;  /* 0x000000093f3fe224 */ /* 0x000fc800078e0200 */
[----:B------:R-:W-:-:S05]  /*6c90*/  @!P6 IMAD.WIDE.U32 R62, R63, 0x8, R60 ;  /* 0x000000083f3ee825 */ /* 0x000fca00078e003c */
[----:B------:R-:W2:Y:S02]  /*6ca0*/  @!P6 LDG.E.64 R24, desc[UR8][R62.64] ;  /* 0x000000083e18e981 */ /* 0x000ea4000c1e1b00 */
[----:B--2---:R-:W-:Y:S01]  /*6cb0*/  @!P6 FADD.FTZ R69, R69, R25 ;  /* 0x000000194545e221 */ /* 0x004fe20000010000 */
[----:B------:R-:W-:Y:S01]  /*6cc0*/  IADD3 R25, R59, 0x2, RZ ;  /* 0x000000023b197810 */ /* 0x000fe20007ffe0ff */
[----:B------:R-:W-:-:S03]  /*6cd0*/  @!P6 FADD.FTZ R68, R68, R24 ;  /* 0x000000184444e221 */ /* 0x000fc60000010000 */
[----:B------:R-:W-:-:S04]  /*6ce0*/  ISETP.EQ.OR P6, PT, R25, UR7, P0 ;  /* 0x0000000719007c0c */ /* 0x000fc800087c2670 */
[----:B------:R-:W-:-:S13]  /*6cf0*/  ISETP.EQ.OR P6, PT, R75, 0x2, P6 ;  /* 0x000000024b00780c */ /* 0x000fda00037c2670 */
[----:B------:R-:W-:-:S04]  /*6d00*/  @!P6 IMAD R25, R25, R9, R0 ;  /* 0x000000091919e224 */ /* 0x000fc800078e0200 */
[----:B------:R-:W-:-:S06]  /*6d10*/  @!P6 IMAD.WIDE.U32 R24, R25, 0x8, R60 ;  /* 0x000000081918e825 */ /* 0x000fcc00078e003c */
[----:B------:R-:W2:Y:S02]  /*6d20*/  @!P6 LDG.E.64 R24, desc[UR8][R24.64] ;  /* 0x000000081818e981 */ /* 0x000ea4000c1e1b00 */
[----:B--2---:R-:W-:Y:S01]  /*6d30*/  @!P6 FADD.FTZ R68, R68, R24 ;  /* 0x000000184444e221 */ /* 0x004fe20000010000 */
[----:B------:R-:W-:-:S07]  /*6d40*/  @!P6 FADD.FTZ R69, R69, R25 ;  /* 0x000000194545e221 */ /* 0x000fce0000010000 */
.L_x_160:
[----:B------:R-:W0:Y:S01]  /*6d50*/  S2UR UR6, SR_CgaCtaId ;  /* 0x00000000000679c3 */ /* 0x000e220000008800 */
[----:B------:R-:W-:Y:S01]  /*6d60*/  UMOV UR5, 0x400 ;  /* 0x0000040000057882 */ /* 0x000fe20000000000 */
[----:B------:R-:W-:Y:S01]  /*6d70*/  ISETP.NE.AND P6, PT, RZ, UR10, PT ;  /* 0x0000000aff007c0c */ /* 0x000fe2000bfc5270 */
[----:B-1----:R-:W-:Y:S01]  /*6d80*/  IMAD.WIDE.U32 R58, R81, 0x4ec4ec4f, RZ ;  /* 0x4ec4ec4f513a7825 */ /* 0x002fe200078e00ff */
[----:B------:R-:W-:Y:S02]  /*6d90*/  SHF.L.U32 R105, R105, 0x10, RZ ;  /* 0x0000001069697819 */ /* 0x000fe400000006ff */
[----:B------:R-:W-:Y:S02]  /*6da0*/  SHF.L.U32 R27, R27, 0x10, RZ ;  /* 0x000000101b1b7819 */ /* 0x000fe400000006ff */
[----:B------:R-:W1:Y:S01]  /*6db0*/  LDC R60, c[0x0][0x2ac] ;  /* 0x0000ab00ff3c7b82 */ /* 0x000e620000000800 */
[----:B------:R-:W-:Y:S02]  /*6dc0*/  SHF.R.U32.HI R59, RZ, 0x2, R59 ;  /* 0x00000002ff3b7819 */ /* 0x000fe4000001163b */
[----:B------:R-:W-:Y:S01]  /*6dd0*/  FADD.FTZ R64, -R18, R27 ;  /* 0x0000001b12407221 */ /* 0x000fe20000010100 */
[----:B------:R-:W-:-:S02]  /*6de0*/  SHF.L.U32 R65, R104, 0x10, RZ ;  /* 0x0000001068417819 */ /* 0x000fc400000006ff */
[----:B------:R-:W-:Y:S01]  /*6df0*/  SHF.L.U32 R62, R26, 0x10, RZ ;  /* 0x000000101a3e7819 */ /* 0x000fe200000006ff */
[----:B------:R-:W-:Y:S01]  /*6e00*/  FMUL.FTZ R64, R64, R107 ;  /* 0x0000006b40407220 */ /* 0x000fe20000410000 */
[----:B------:R-:W-:Y:S02]  /*6e10*/  SHF.L.U32 R63, R106, 0x10, RZ ;  /* 0x000000106a3f7819 */ /* 0x000fe400000006ff */
[----:B------:R-:W-:Y:S01]  /*6e20*/  SHF.L.U32 R57, R57, 0x10, RZ ;  /* 0x0000001039397819 */ /* 0x000fe200000006ff */
[----:B0-----:R-:W-:-:S09]  /*6e30*/  ULEA UR5, UR6, UR5, 0x18 ;  /* 0x0000000506057291 */ /* 0x001fd2000f8ec03f */
[----:B------:R-:W-:Y:S01]  /*6e40*/  @!P0 STS.64 [UR5+0x80], R68 ;  /* 0x00008044ff008988 */ /* 0x000fe20008000a05 */
[----:B------:R-:W-:Y:S06]  /*6e50*/  BAR.SYNC.DEFER_BLOCKING 0x0 ;  /* 0x0000000000007b1d */ /* 0x000fec0000010000 */
[----:B------:R-:W0:Y:S01]  /*6e60*/  LDS.64 R24, [UR5+0x80] ;  /* 0x00008005ff187984 */ /* 0x000e220008000a00 */
[----:B------:R-:W-:Y:S02]  /*6e70*/  ULDC UR5, c[0x0][0x2bc] ;  /* 0x0000af0000057ab9 */ /* 0x000fe40000000800 */
[----:B0-----:R-:W-:Y:S01]  /*6e80*/  FMUL.FTZ R58, R24, UR5 ;  /* 0x00000005183a7c20 */ /* 0x001fe20008410000 */
[----:B------:R-:W-:Y:S01]  /*6e90*/  FADD.FTZ R24, -R18, R105 ;  /* 0x0000006912187221 */ /* 0x000fe20000010100 */
[----:B------:R-:W-:-:S03]  /*6ea0*/  FMUL.FTZ R61, R25, UR5 ;  /* 0x00000005193d7c20 */ /* 0x000fc60008410000 */
[----:B------:R-:W-:Y:S01]  /*6eb0*/  FMUL.FTZ R67, R24, R107 ;  /* 0x0000006b18437220 */ /* 0x000fe20000410000 */
        /* <DEDUP_REMOVED lines=19> */
.L_x_170:
        /* <DEDUP_REMOVED lines=17> */
[-C--:B------:R-:W-:Y:S01]  /*7100*/  FMUL.FTZ R25, R24, R107.reuse ;  /* 0x0000006b18197220 */ /* 0x080fe20000410000 */
[----:B------:R-:W-:-:S05]  /*7110*/  FMUL.FTZ R24, R62, R107 ;  /* 0x0000006b3e187220 */ /* 0x000fca0000410000 */
[----:B------:R-:W-:-:S05]  /*7120*/  F2FP.BF16.F32.PACK_AB R25, R24, R25 ;  /* 0x000000191819723e */ /* 0x000fca00000010ff */
[----:B------:R0:W-:Y:S02]  /*7130*/  STG.E desc[UR8][R26.64], R25 ;  /* 0x000000191a007986 */ /* 0x0001e4000c101908 */
.L_x_172:
[----:B------:R-:W-:Y:S05]  /*7140*/  BSYNC B0 ;  /* 0x0000000000007941 */ /* 0x000fea0003800000 */
.L_x_171:
[----:B------:R-:W-:Y:S01]  /*7150*/  ISETP.NE.AND P6, PT, RZ, UR10, PT ;  /* 0x0000000aff007c0c */ /* 0x000fe2000bfc5270 */
[C---:B0-----:R-:W-:Y:S01]  /*7160*/  FADD.FTZ R26, -R18.reuse, R63 ;  /* 0x0000003f121a7221 */ /* 0x041fe20000010100 */
[----:B------:R-:W-:Y:S01]  /*7170*/  FADD.FTZ R24, -R18, R57 ;  /* 0x0000003912187221 */ /* 0x000fe20000010100 */
[----:B------:R-:W-:Y:S02]  /*7180*/  SHF.L.U32 R103, R103, 0x10, RZ ;  /* 0x0000001067677819 */ /* 0x000fe400000006ff */
[----:B------:R-:W-:Y:S01]  /*7190*/  SHF.L.U32 R56, R56, 0x10, RZ ;  /* 0x0000001038387819 */ /* 0x000fe200000006ff */
[-C--:B------:R-:W-:Y:S01]  /*71a0*/  FMUL.FTZ R67, R26, R107.reuse ;  /* 0x0000006b1a437220 */ /* 0x080fe20000410000 */
[----:B------:R-:W-:Y:S01]  /*71b0*/  SHF.L.U32 R101, R101, 0x10, RZ ;  /* 0x0000001065657819 */ /* 0x000fe200000006ff */
[----:B------:R-:W-:Y:S01]  /*71c0*/  FMUL.FTZ R66, R24, R107 ;  /* 0x0000006b18427220 */ /* 0x000fe20000410000 */
[----:B------:R-:W-:-:S04]  /*71d0*/  SHF.L.U32 R55, R55, 0x10, RZ ;  /* 0x0000001037377819 */ /* 0x000fc800000006ff */
[----:B------:R-:W-:Y:S05]  /*71e0*/  @!P6 BRA `(.L_x_173) ;  /* 0x000000000048e947 */ /* 0x000fea0003800000 */
        /* <DEDUP_REMOVED lines=18> */
.L_x_173:
[----:B------:R-:W-:Y:S04]  /*7310*/  BSSY B0, `(.L_x_174) ;  /* 0x0000014000007945 */ /* 0x000fe80003800000 */
        /* <DEDUP_REMOVED lines=19> */
.L_x_175:
[----:B------:R-:W-:Y:S05]  /*7450*/  BSYNC B0 ;  /* 0x0000000000007941 */ /* 0x000fea0003800000 */
.L_x_174:
[C---:B0-----:R-:W-:Y:S01]  /*7460*/  FADD.FTZ R26, -R18.reuse, R101 ;  /* 0x00000065121a7221 */ /* 0x041fe20000010100 */
[----:B------:R-:W-:Y:S01]  /*7470*/  FADD.FTZ R24, -R18, R55 ;  /* 0x0000003712187221 */ /* 0x000fe20000010100 */
[----:B------:R-:W-:Y:S02]  /*7480*/  SHF.L.U32 R57, R100, 0x10, RZ ;  /* 0x0000001064397819 */ /* 0x000fe400000006ff */
[----:B------:R-:W-:Y:S01]  /*7490*/  SHF.L.U32 R54, R54, 0x10, RZ ;  /* 0x0000001036367819 */ /* 0x000fe200000006ff */
[-C--:B------:R-:W-:Y:S01]  /*74a0*/  FMUL.FTZ R67, R26, R107.reuse ;  /* 0x0000006b1a437220 */ /* 0x080fe20000410000 */
[----:B------:R-:W-:Y:S01]  /*74b0*/  SHF.L.U32 R55, R102, 0x10, RZ ;  /* 0x0000001066377819 */ /* 0x000fe200000006ff */
        /* <DEDUP_REMOVED lines=21> */
.L_x_176:
        /* <DEDUP_REMOVED lines=20> */
.L_x_178:
[----:B------:R-:W-:Y:S05]  /*7750*/  BSYNC B0 ;  /* 0x0000000000007941 */ /* 0x000fea0003800000 */
.L_x_177:
        /* <DEDUP_REMOVED lines=27> */
.L_x_179:
[----:B------:R-:W-:Y:S01]  /*7910*/  LOP3.LUT P0, RZ, R83, 0x40, RZ, 0xc0, !PT ;  /* 0x0000004053ff7812 */ /* 0x000fe2000780c0ff */
[----:B------:R-:W-:-:S12]  /*7920*/  BSSY B0, `(.L_x_180) ;  /* 0x0000016000007945 */ /* 0x000fd80003800000 */
        /* <DEDUP_REMOVED lines=17> */
[-C--:B------:R-:W-:Y:S01]  /*7a40*/  FMUL.FTZ R25, R24, R107.reuse ;  /* 0x0000006b18197220 */ /* 0x080fe20000410000 */
[----:B------:R-:W-:-:S05]  /*7a50*/  FMUL.FTZ R24, R52, R107 ;  /* 0x0000006b34187220 */ /* 0x000fca0000410000 */
[----:B------:R-:W-:-:S05]  /*7a60*/  F2FP.BF16.F32.PACK_AB R25, R24, R25 ;  /* 0x000000191819723e */ /* 0x000fca00000010ff */
[----:B------:R0:W-:Y:S02]  /*7a70*/  STG.E desc[UR8][R26.64], R25 ;  /* 0x000000191a007986 */ /* 0x0001e4000c101908 */
.L_x_181:
[----:B------:R-:W-:Y:S05]  /*7a80*/  BSYNC B0 ;  /* 0x0000000000007941 */ /* 0x000fea0003800000 */
.L_x_180:
        /* <DEDUP_REMOVED lines=28> */
.L_x_182:
        /* <DEDUP_REMOVED lines=23> */
.L_x_184:
[----:B------:R-:W-:Y:S05]  /*7dc0*/  BSYNC B0 ;  /* 0x0000000000007941 */ /* 0x000fea0003800000 */
.L_x_183:
        /* <DEDUP_REMOVED lines=28> */
.L_x_185:
        /* <DEDUP_REMOVED lines=23> */
.L_x_187:
[----:B------:R-:W-:Y:S05]  /*8100*/  BSYNC B0 ;  /* 0x0000000000007941 */ /* 0x000fea0003800000 */
.L_x_186:
        /* <DEDUP_REMOVED lines=28> */
.L_x_188:
        /* <DEDUP_REMOVED lines=23> */
.L_x_190:
[----:B------:R-:W-:Y:S05]  /*8440*/  BSYNC B0 ;  /* 0x0000000000007941 */ /* 0x000fea0003800000 */
.L_x_189:
        /* <DEDUP_REMOVED lines=28> */
.L_x_191:
        /* <DEDUP_REMOVED lines=23> */
.L_x_193:
[----:B------:R-:W-:Y:S05]  /*8780*/  BSYNC B0 ;  /* 0x0000000000007941 */ /* 0x000fea0003800000 */
.L_x_192:
        /* <DEDUP_REMOVED lines=28> */
.L_x_194:
        /* <DEDUP_REMOVED lines=23> */
.L_x_196:
[----:B------:R-:W-:Y:S05]  /*8ac0*/  BSYNC B0 ;  /* 0x0000000000007941 */ /* 0x000fea0003800000 */
.L_x_195:
        /* <DEDUP_REMOVED lines=28> */
.L_x_197:
        /* <DEDUP_REMOVED lines=22> */
.L_x_199:
[----:B------:R-:W-:Y:S05]  /*8df0*/  BSYNC B0 ;  /* 0x0000000000007941 */ /* 0x000fea0003800000 */
.L_x_198:
[C---:B------:R-:W-:Y:S01]  /*8e00*/  FADD.FTZ R26, -R18.reuse, R85 ;  /* 0x00000055121a7221 */ /* 0x040fe20000010100 */
[----:B0-----:R-:W-:Y:S01]  /*8e10*/  FADD.FTZ R24, -R18, R45 ;  /* 0x0000002d12187221 */ /* 0x001fe20000010100 */
        /* <DEDUP_REMOVED lines=25> */
.L_x_200:
        /* <DEDUP_REMOVED lines=22> */
.L_x_202:
[----:B------:R-:W-:Y:S05]  /*9110*/  BSYNC B0 ;  /* 0x0000000000007941 */ /* 0x000fea0003800000 */
.L_x_201:
[C---:B------:R-:W-:Y:S01]  /*9120*/  FADD.FTZ R26, -R18.reuse, R49 ;  /* 0x00000031121a7221 */ /* 0x040fe20000010100 */
[----:B0-----:R-:W-:Y:S01]  /*9130*/  FADD.FTZ R24, -R18, R45 ;  /* 0x0000002d12187221 */ /* 0x001fe20000010100 */
[----:B------:R-:W-:Y:S01]  /*9140*/  IMAD R59, R60, UR7, R59 ;  /* 0x000000073c3b7c24 */ /* 0x000fe2000f8e023b */
        /* <DEDUP_REMOVED lines=24> */
.L_x_203:
        /* <DEDUP_REMOVED lines=17> */
[----:B------:R-:W-:Y:S01]  /*93e0*/  FFMA.FTZ R26, R19, R20, -R26 ;  /* 0x00000014131a7223 */ /* 0x000fe2000001081a */
[----:B------:R-:W-:-:S03]  /*93f0*/  FMUL.FTZ R19, R36, R107 ;  /* 0x0000006b24137220 */ /* 0x000fc60000410000 */
[----:B------:R-:W-:-:S05]  /*9400*/  FMUL.FTZ R26, R26, R107 ;  /* 0x0000006b1a1a7220 */ /* 0x000fca0000410000 */
[----:B------:R-:W-:-:S05]  /*9410*/  F2FP.BF16.F32.PACK_AB R19, R19, R26 ;  /* 0x0000001a1313723e */ /* 0x000fca00000010ff */
[----:B------:R0:W-:Y:S02]  /*9420*/  STG.E desc[UR8][R24.64], R19 ;  /* 0x0000001318007986 */ /* 0x0001e4000c101908 */
.L_x_205:
[----:B------:R-:W-:Y:S05]  /*9430*/  BSYNC B0 ;  /* 0x0000000000007941 */ /* 0x000fea0003800000 */
.L_x_204:
[----:B------:R-:W-:Y:S01]  /*9440*/  SHF.L.U32 R35, R35, 0x10, RZ ;  /* 0x0000001023237819 */ /* 0x000fe200000006ff */
[----:B------:R-:W-:Y:S01]  /*9450*/  FADD.FTZ R26, -R18, R71 ;  /* 0x00000047121a7221 */ /* 0x000fe20000010100 */
[----:B------:R-:W-:Y:S01]  /*9460*/  IADD3 R42, R59, 0x180, RZ ;  /* 0x000001803b2a7810 */ /* 0x000fe20007ffe0ff */
[----:B------:R-:W-:Y:S01]  /*9470*/  ULDC.64 UR12, c[0x0][0x290] ;  /* 0x0000a400000c7ab9 */ /* 0x000fe20000000a00 */
[----:B0-----:R-:W-:Y:S01]  /*9480*/  SHF.L.U32 R19, R70, 0x10, RZ ;  /* 0x0000001046137819 */ /* 0x001fe200000006ff */
[----:B------:R-:W-:Y:S01]  /*9490*/  FADD.FTZ R24, -R18, R35 ;  /* 0x0000002312187221 */ /* 0x000fe20000010100 */
[----:B------:R-:W-:Y:S01]  /*94a0*/  SHF.L.U32 R34, R34, 0x10, RZ ;  /* 0x0000001022227819 */ /* 0x000fe200000006ff */
[-C--:B------:R-:W-:Y:S01]  /*94b0*/  FMUL.FTZ R41, R26, R107.reuse ;  /* 0x0000006b1a297220 */ /* 0x080fe20000410000 */
[----:B------:R-:W-:Y:S01]  /*94c0*/  SHF.R.S32.HI R43, RZ, 0x1f, R42 ;  /* 0x0000001fff2b7819 */ /* 0x000fe2000001142a */
        /* <DEDUP_REMOVED lines=20> */
.L_x_206:
[----:B------:R-:W-:Y:S01]  /*9610*/  ISETP.GE.U32.AND P0, PT, R42, UR12, PT ;  /* 0x0000000c2a007c0c */ /* 0x000fe2000bf06070 */
[----:B------:R-:W-:Y:S01]  /*9620*/  BSSY B0, `(.L_x_207) ;  /* 0x000001a000007945 */ /* 0x000fe20003800000 */
[----:B------:R-:W-:Y:S02]  /*9630*/  SHF.L.U32 R37, R72, 0x10, RZ ;  /* 0x0000001048257819 */ /* 0x000fe400000006ff */
[----:B------:R-:W-:Y:S02]  /*9640*/  ISETP.GE.AND.EX P0, PT, R43, UR13, PT, P0 ;  /* 0x0000000d2b007c0c */ /* 0x000fe4000bf06300 */
[----:B------:R-:W-:Y:S02]  /*9650*/  SHF.L.U32 R33, R33, 0x10, RZ ;  /* 0x0000001021217819 */ /* 0x000fe400000006ff */
[----:B------:R-:W-:-:S13]  /*9660*/  ISETP.LT.U32.AND P0, PT, R81, 0x1a0, !P0 ;  /* 0x000001a05100780c */ /* 0x000fda0004701070 */
        /* <DEDUP_REMOVED lines=21> */
.L_x_208:
[----:B------:R-:W-:Y:S05]  /*97c0*/  BSYNC B0 ;  /* 0x0000000000007941 */ /* 0x000fea0003800000 */
.L_x_207:
[C---:B------:R-:W-:Y:S01]  /*97d0*/  FADD.FTZ R26, -R18.reuse, R37 ;  /* 0x00000025121a7221 */ /* 0x040fe20000010100 */
[----:B------:R-:W-:Y:S01]  /*97e0*/  IADD3 R38, R59, 0x1a0, RZ ;  /* 0x000001a03b267810 */ /* 0x000fe20007ffe0ff */
[----:B0-----:R-:W-:Y:S01]  /*97f0*/  FADD.FTZ R24, -R18, R33 ;  /* 0x0000002112187221 */ /* 0x001fe20000010100 */
[----:B------:R-:W-:Y:S01]  /*9800*/  SHF.L.U32 R17, R17, 0x10, RZ ;  /* 0x0000001011117819 */ /* 0x000fe200000006ff */
[-C--:B------:R-:W-:Y:S01]  /*9810*/  FMUL.FTZ R37, R26, R107.reuse ;  /* 0x0000006b1a257220 */ /* 0x080fe20000410000 */
[----:B------:R-:W-:Y:S01]  /*9820*/  SHF.L.U32 R32, R32, 0x10, RZ ;  /* 0x0000001020207819 */ /* 0x000fe200000006ff */
[----:B------:R-:W-:Y:S01]  /*9830*/  FMUL.FTZ R36, R24, R107 ;  /* 0x0000006b18247220 */ /* 0x000fe20000410000 */
[----:B------:R-:W-:Y:S01]  /*9840*/  SHF.R.S32.HI R39, RZ, 0x1f, R38 ;  /* 0x0000001fff277819 */ /* 0x000fe20000011426 */
        /* <DEDUP_REMOVED lines=19> */
.L_x_209:
        /* <DEDUP_REMOVED lines=17> */
[----:B------:R-:W-:-:S04]  /*9a90*/  IADD3 R13, R27, R13, RZ ;  /* 0x0000000d1b0d7210 */ /* 0x000fc80007ffe0ff */
[----:B------:R-:W-:Y:S01]  /*9aa0*/  LEA.HI.X R25, R26, UR15, R13, 0x1, P0 ;  /* 0x0000000f1a197c11 */ /* 0x000fe200080f0c0d */
[C-C-:B------:R-:W-:Y:S01]  /*9ab0*/  FFMA.FTZ R26, R58.reuse, R37, R61.reuse ;  /* 0x000000253a1a7223 */ /* 0x140fe2000001003d */
[----:B------:R-:W-:-:S03]  /*9ac0*/  FFMA.FTZ R13, R58, R36, R61 ;  /* 0x000000243a0d7223 */ /* 0x000fc6000001003d */
[----:B------:R-:W-:Y:S01]  /*9ad0*/  FFMA.FTZ R26, R17, R20, -R26 ;  /* 0x00000014111a7223 */ /* 0x000fe2000001081a */
[----:B------:R-:W-:-:S03]  /*9ae0*/  FFMA.FTZ R32, R32, R21, -R13 ;  /* 0x0000001520207223 */ /* 0x000fc6000001080d */
[-C--:B------:R-:W-:Y:S01]  /*9af0*/  FMUL.FTZ R26, R26, R107.reuse ;  /* 0x0000006b1a1a7220 */ /* 0x080fe20000410000 */
[----:B------:R-:W-:-:S05]  /*9b00*/  FMUL.FTZ R13, R32, R107 ;  /* 0x0000006b200d7220 */ /* 0x000fca0000410000 */
[----:B------:R-:W-:-:S05]  /*9b10*/  F2FP.BF16.F32.PACK_AB R13, R13, R26 ;  /* 0x0000001a0d0d723e */ /* 0x000fca00000010ff */
[----:B------:R0:W-:Y:S02]  /*9b20*/  STG.E desc[UR8][R24.64], R13 ;  /* 0x0000000d18007986 */ /* 0x0001e4000c101908 */
.L_x_211:
[----:B------:R-:W-:Y:S05]  /*9b30*/  BSYNC B0 ;  /* 0x0000000000007941 */ /* 0x000fea0003800000 */
.L_x_210:
[----:B0-----:R-:W-:Y:S01]  /*9b40*/  SHF.L.U32 R13, R14, 0x10, RZ ;  /* 0x000000100e0d7819 */ /* 0x001fe200000006ff */
[C---:B------:R-:W-:Y:S01]  /*9b50*/  FADD.FTZ R24, -R18.reuse, R19 ;  /* 0x0000001312187221 */ /* 0x040fe20000010100 */
[----:B------:R-:W-:Y:S01]  /*9b60*/  IADD3 R35, R59, 0x1c0, RZ ;  /* 0x000001c03b237810 */ /* 0x000fe20007ffe0ff */
        /* <DEDUP_REMOVED lines=24> */
.L_x_212:
[----:B------:R-:W-:Y:S01]  /*9cf0*/  ISETP.GE.U32.AND P0, PT, R35, UR12, PT ;  /* 0x0000000c23007c0c */ /* 0x000fe2000bf06070 */
[----:B------:R-:W-:Y:S01]  /*9d00*/  BSSY B0, `(.L_x_213) ;  /* 0x000001c000007945 */ /* 0x000fe20003800000 */
[----:B------:R-:W-:Y:S02]  /*9d10*/  SHF.L.U32 R15, R15, 0x10, RZ ;  /* 0x000000100f0f7819 */ /* 0x000fe400000006ff */
[----:B------:R-:W-:Y:S02]  /*9d20*/  ISETP.GE.AND.EX P0, PT, R36, UR13, PT, P0 ;  /* 0x0000000d24007c0c */ /* 0x000fe4000bf06300 */
[----:B------:R-:W-:Y:S01]  /*9d30*/  SHF.L.U32 R29, R29, 0x10, RZ ;  /* 0x000000101d1d7819 */ /* 0x000fe200000006ff */
[----:B------:R-:W-:Y:S01]  /*9d40*/  FADD.FTZ R26, -R18, R15 ;  /* 0x0000000f121a7221 */ /* 0x000fe20000010100 */
[----:B------:R-:W-:-:S03]  /*9d50*/  ISETP.LT.U32.AND P0, PT, R81, 0x1a0, !P0 ;  /* 0x000001a05100780c */ /* 0x000fc60004701070 */
[----:B------:R-:W-:-:S10]  /*9d60*/  FADD.FTZ R24, -R18, R29 ;  /* 0x0000001d12187221 */ /* 0x000fd40000010100 */
        /* <DEDUP_REMOVED lines=21> */
.L_x_214:
[----:B------:R-:W-:Y:S05]  /*9ec0*/  BSYNC B0 ;  /* 0x0000000000007941 */ /* 0x000fea0003800000 */
.L_x_213:
[----:B------:R-:W-:Y:S01]  /*9ed0*/  IADD3 R59, R59, 0x1e0, RZ ;  /* 0x000001e03b3b7810 */ /* 0x000fe20007ffe0ff */
[-C--:B------:R-:W-:Y:S01]  /*9ee0*/  FMUL.FTZ R27, R26, R107.reuse ;  /* 0x0000006b1a1b7220 */ /* 0x080fe20000410000 */
[----:B0-----:R-:W-:Y:S01]  /*9ef0*/  SHF.L.U32 R13, R16, 0x10, RZ ;  /* 0x00000010100d7819 */ /* 0x001fe200000006ff */
[----:B------:R-:W-:Y:S01]  /*9f00*/  FMUL.FTZ R26, R24, R107 ;  /* 0x0000006b181a7220 */ /* 0x000fe20000410000 */
[----:B------:R-:W-:Y:S02]  /*9f10*/  SHF.L.U32 R28, R28, 0x10, RZ ;  /* 0x000000101c1c7819 */ /* 0x000fe400000006ff */
        /* <DEDUP_REMOVED lines=20> */
.L_x_215:
[----:B------:R-:W-:Y:S01]  /*a060*/  ISETP.GE.U32.AND P0, PT, R59, UR12, PT ;  /* 0x0000000c3b007c0c */ /* 0x000fe2000bf06070 */
[----:B------:R-:W-:Y:S03]  /*a070*/  BSSY B0, `(.L_x_216) ;  /* 0x0000016000007945 */ /* 0x000fe60003800000 */
[----:B------:R-:W-:-:S04]  /*a080*/  ISETP.GE.AND.EX P0, PT, R29, UR13, PT, P0 ;  /* 0x0000000d1d007c0c */ /* 0x000fc8000bf06300 */
[----:B------:R-:W-:-:S13]  /*a090*/  ISETP.LT.U32.AND P0, PT, R81, 0x1a0, !P0 ;  /* 0x000001a05100780c */ /* 0x000fda0004701070 */
[----:B------:R-:W-:Y:S05]  /*a0a0*/  @!P0 BRA `(.L_x_217) ;  /* 0x0000000000488947 */ /* 0x000fea0003800000 */
[----:B------:R-:W-:Y:S01]  /*a0b0*/  SHF.R.S32.HI R15, RZ, 0x1f, R76 ;  /* 0x0000001fff0f7819 */ /* 0x000fe2000001144c */
[----:B------:R-:W-:Y:S01]  /*a0c0*/  ULDC.64 UR12, c[0x0][0x288] ;  /* 0x0000a200000c7ab9 */ /* 0x000fe20000000a00 */
[----:B------:R-:W-:Y:S01]  /*a0d0*/  MOV R111, R113 ;  /* 0x00000071006f7202 */ /* 0x000fe20000000f00 */
[C-C-:B------:R-:W-:Y:S01]  /*a0e0*/  FFMA.FTZ R16, R58.reuse, R27, R61.reuse ;  /* 0x0000001b3a107223 */ /* 0x140fe2000001003d */
[----:B------:R-:W-:Y:S01]  /*a0f0*/  FFMA.FTZ R61, R58, R26, R61 ;  /* 0x0000001a3a3d7223 */ /* 0x000fe2000001003d */
[----:B------:R-:W-:Y:S02]  /*a100*/  IMAD R15, R15, UR12, RZ ;  /* 0x0000000c0f0f7c24 */ /* 0x000fe4000f8e02ff */
[----:B------:R-:W-:-:S04]  /*a110*/  IMAD.WIDE.U32 R110, R76, UR12, R110 ;  /* 0x0000000c4c6e7c25 */ /* 0x000fc8000f8e006e */
[----:B------:R-:W-:Y:S01]  /*a120*/  FFMA.FTZ R16, R13, R20, -R16 ;  /* 0x000000140d107223 */ /* 0x000fe20000010810 */
[----:B------:R-:W-:Y:S01]  /*a130*/  FFMA.FTZ R28, R28, R21, -R61 ;  /* 0x000000151c1c7223 */ /* 0x000fe2000001083d */
[----:B------:R-:W-:Y:S01]  /*a140*/  IMAD R15, R76, UR13, R15 ;  /* 0x0000000d4c0f7c24 */ /* 0x000fe2000f8e020f */
[----:B------:R-:W-:Y:S01]  /*a150*/  ULDC.64 UR12, c[0x0][0x210] ;  /* 0x00008400000c7ab9 */ /* 0x000fe20000000a00 */
[-C--:B------:R-:W-:Y:S01]  /*a160*/  FMUL.FTZ R13, R16, R107.reuse ;  /* 0x0000006b100d7220 */ /* 0x080fe20000410000 */
[----:B------:R-:W-:Y:S01]  /*a170*/  FMUL.FTZ R28, R28, R107 ;  /* 0x0000006b1c1c7220 */ /* 0x000fe20000410000 */
[----:B------:R-:W-:Y:S02]  /*a180*/  LEA R14, P0, R110, UR12, 0x1 ;  /* 0x0000000c6e0e7c11 */ /* 0x000fe4000f8008ff */
[----:B------:R-:W-:Y:S02]  /*a190*/  IADD3 R15, R111, R15, RZ ;  /* 0x0000000f6f0f7210 */ /* 0x000fe40007ffe0ff */
[----:B------:R-:W-:-:S02]  /*a1a0*/  F2FP.BF16.F32.PACK_AB R13, R28, R13 ;  /* 0x0000000d1c0d723e */ /* 0x000fc400000010ff */
[----:B------:R-:W-:-:S05]  /*a1b0*/  LEA.HI.X R15, R110, UR13, R15, 0x1, P0 ;  /* 0x0000000d6e0f7c11 */ /* 0x000fca00080f0c0f */
[----:B------:R0:W-:Y:S02]  /*a1c0*/  STG.E desc[UR8][R14.64], R13 ;  /* 0x0000000d0e007986 */ /* 0x0001e4000c101908 */
.L_x_217:
[----:B------:R-:W-:Y:S05]  /*a1d0*/  BSYNC B0 ;  /* 0x0000000000007941 */ /* 0x000fea0003800000 */
.L_x_216:
[----:B------:R-:W-:Y:S02]  /*a1e0*/  IADD3 R74, R9, R74, RZ ;  /* 0x0000004a094a7210 */ /* 0x000fe40007ffe0ff */
[----:B------:R-:W-:Y:S02]  /*a1f0*/  IADD3 R73, R73, 0x1, RZ ;  /* 0x0000000149497810 */ /* 0x000fe40007ffe0ff */
[----:B------:R-:W-:-:S13]  /*a200*/  ISETP.GE.AND P0, PT, R74, UR4, PT ;  /* 0x000000044a007c0c */ /* 0x000fda000bf06270 */
[----:B------:R-:W-:Y:S05]  /*a210*/  @!P0 BRA `(.L_x_218) ;  /* 0xffffff64002c8947 */ /* 0x000fea000383ffff */
.L_x_135:
        /* <DEDUP_REMOVED lines=23> */
.L_x_220:
[----:B------:R-:W-:Y:S05]  /*a390*/  BSYNC B0 ;  /* 0x0000000000007941 */ /* 0x000fea0003800000 */
.L_x_219:
[----:B------:R-:W-:Y:S05]  /*a3a0*/  @P0 EXIT ;  /* 0x000000000000094d */ /* 0x000fea0003800000 */
[----:B------:R-:W-:Y:S05]  /*a3b0*/  @P2 BRA `(.L_x_221) ;  /* 0x0000000000202947 */ /* 0x000fea0003800000 */
[----:B------:R-:W-:-:S05]  /*a3c0*/  IMAD R0, R6, R7, RZ ;  /* 0x0000000706007224 */ /* 0x000fca00078e02ff */
[----:B------:R-:W-:-:S13]  /*a3d0*/  ISETP.NE.AND P0, PT, R0, -0x1, PT ;  /* 0xffffffff0000780c */ /* 0x000fda0003f05270 */
[----:B------:R-:W-:Y:S05]  /*a3e0*/  @!P0 BRA `(.L_x_221) ;  /* 0x0000000000148947 */ /* 0x000fea0003800000 */
.L_x_222:
[----:B-1----:R-:W2:Y:S04]  /*a3f0*/  LDG.E.STRONG.GPU R5, desc[UR8][R2.64] ;  /* 0x0000000802057981 */ /* 0x002ea8000c1ef900 */
[----:B--2---:R-:W-:Y:S01]  /*a400*/  CCTL.IVALL ;  /* 0x00000000ff00798f */ /* 0x004fe20002000000 */
[----:B------:R-:W-:Y:S05]  /*a410*/  YIELD ;  /* 0x0000000000007946 */ /* 0x000fea0003800000 */
[----:B------:R-:W-:-:S13]  /*a420*/  ISETP.NE.AND P0, PT, R5, R0, PT ;  /* 0x000000000500720c */ /* 0x000fda0003f05270 */
[----:B------:R-:W-:Y:S05]  /*a430*/  @P0 BRA `(.L_x_222) ;  /* 0xfffffffc00ec0947 */ /* 0x000fea000383ffff */
.L_x_221:
        /* <DEDUP_REMOVED lines=13> */
[----:B0-----:R-:W0:Y:S01]  /*a510*/  LDC.64 R14, c[0x0][0x218] ;  /* 0x00008600ff0e7b82 */ /* 0x001e220000000a00 */
        /* <DEDUP_REMOVED lines=10> */
.L_x_223:
        /* <DEDUP_REMOVED lines=23> */
.L_x_224:
        /* <DEDUP_REMOVED lines=13> */
.L_x_3227:


//--------------------- .text._Z35group_norm_nhwc_bwd_one_pass_kernelI11Bf16IOBf16WLi64ELi26ELi416EEv26Group_norm_nhwc_bwd_params --------------------------
	.section	.text._Z35group_norm_nhwc_bwd_one_pass_kernelI11Bf16IOBf16WLi64ELi26ELi416EEv26Group_norm_nhwc_bwd_params,"ax",@progbits
	.align	128
        .global         _Z35group_norm_nhwc_bwd_one_pass_kernelI11Bf16IOBf16WLi64ELi26ELi416EEv26Group_norm_nhwc_bwd_params
        .type           _Z35group_norm_nhwc_bwd_one_pass_kernelI11Bf16IOBf16WLi64ELi26ELi416EEv26Group_norm_nhwc_bwd_params,@function
        .size           _Z35group_norm_nhwc_bwd_one_pass_kernelI11Bf16IOBf16WLi64ELi26ELi416EEv26Group_norm_nhwc_bwd_params,(.L_x_3228 - _Z35group_norm_nhwc_bwd_one_pass_kernelI11Bf16IOBf16WLi64ELi26ELi416EEv26Group_norm_nhwc_bwd_params)
        .other          _Z35group_norm_nhwc_bwd_one_pass_kernelI11Bf16IOBf16WLi64ELi26ELi416EEv26Group_norm_nhwc_bwd_params,@"STO_CUDA_ENTRY STV_DEFAULT"
_Z35group_norm_nhwc_bwd_one_pass_kernelI11Bf16IOBf16WLi64ELi26ELi416EEv26Group_norm_nhwc_bwd_params:
.text._Z35group_norm_nhwc_bwd_one_pass_kernelI11Bf16IOBf16WLi64ELi26ELi416EEv26Group_norm_nhwc_bwd_params:
        /* <DEDUP_REMOVED lines=48> */
.L_x_252:
[----:B0-----:R-:W0:Y:S01]  /*0300*/  LDC R10, c[0x0][0x2a0] ;  /* 0x0000a800ff0a7b82 */ /* 0x001e220000000800 */
[----:B------:R-:W-:Y:S01]  /*0310*/  ULDC.64 UR8, c[0x0][0x248] ;  /* 0x0000920000087ab9 */ /* 0x000fe20000000a00 */
[----:B------:R-:W-:Y:S01]  /*0320*/  ISETP.LE.AND P5, PT, RZ, UR7, PT ;  /* 0x00000007ff007c0c */ /* 0x000fe2000bfa3270 */
[----:B------:R-:W-:Y:S01]  /*0330*/  UIMAD.WIDE UR8, UR7, 0x8, UR8 ;  /* 0x00000008070878a5 */ /* 0x000fe2000f8e0208 */
[----:B------:R-:W-:-:S04]  /*0340*/  SHF.R.S32.HI R23, RZ, 0x1f, R29 ;  /* 0x0000001fff177819 */ /* 0x000fc8000001141d */
[----:B------:R-:W1:Y:S08]  /*0350*/  @P1 LDC.64 R12, c[0x0][0x288] ;  /* 0x0000a200ff0c1b82 */ /* 0x000e700000000a00 */
        /* <DEDUP_REMOVED lines=63> */
[----:B------:R0:W5:Y:S01]  /*0750*/  @P1 LDG.E R27, desc[UR14][R18.64] ;  /* 0x0000000e121b1981 */ /* 0x000162000c1e1900 */
[----:B------:R-:W-:-:S05]  /*0760*/  @P1 IADD3.X R11, R14, R11, RZ, P2, !PT ;  /* 0x0000000b0e0b1210 */ /* 0x000fca00017fe4ff */
[----:B------:R0:W5:Y:S01]  /*0770*/  @P1 LDG.E R26, desc[UR14][R10.64] ;  /* 0x0000000e0a1a1981 */ /* 0x000162000c1e1900 */
        /* <DEDUP_REMOVED lines=10> */
[----:B------:R-:W-:-:S02]  /*0820*/  CS2R R24, SRZ ;  /* 0x0000000000187805 */ /* 0x000fc4000001ff00 */
[C---:B------:R-:W-:Y:S02]  /*0830*/  @!P0 IADD3.X R9, R16.reuse, R9, RZ, P3, !PT ;  /* 0x0000000910098210 */ /* 0x040fe40001ffe4ff */
[----:B------:R-:W-:-:S03]  /*0840*/  @!P0 IADD3.X R13, R16, R13, RZ, P4, !PT ;  /* 0x0000000d100d8210 */ /* 0x000fc600027fe4ff */
[----:B------:R0:W5:Y:S04]  /*0850*/  @!P0 LDG.E R28, desc[UR14][R8.64] ;  /* 0x0000000e081c8981 */ /* 0x000168000c1e1900 */
[----:B------:R0:W5:Y:S01]  /*0860*/  @!P0 LDG.E R25, desc[UR14][R12.64] ;  /* 0x0000000e0c198981 */ /* 0x000162000c1e1900 */
[----:B------:R-:W-:Y:S01]  /*0870*/  UMOV UR13, 0x3f800000 ;  /* 0x3f800000000d7882 */ /* 0x000fe20000000000 */
[----:B------:R-:W-:Y:S01]  /*0880*/  BSSY B0, `(.L_x_226) ;  /* 0x0000020000007945 */ /* 0x000fe20003800000 */
[----:B------:R-:W-:Y:S01]  /*0890*/  HFMA2.MMA R5, -RZ, RZ, 0, 0 ;  /* 0x00000000ff057435 */ /* 0x000fe200000001ff */
        /* <DEDUP_REMOVED lines=8> */
[----:B------:R-:W1:Y:S01]  /*0920*/  @P0 MUFU.RSQ R14, R14 ;  /* 0x0000000e000e0308 */ /* 0x000e620000001400 */
[----:B------:R-:W-:Y:S02]  /*0930*/  CS2R R6, SRZ ;  /* 0x0000000000067805 */ /* 0x000fe4000001ff00 */
[----:B-1----:R-:W-:Y:S02]  /*0940*/  @P0 R2UR UR8, R14 ;  /* 0x000000000e0802ca */ /* 0x002fe400000e0000 */
[----:B------:R-:W-:-:S11]  /*0950*/  ISETP.GT.U32.AND P0, PT, R31, 0x19f, PT ;  /* 0x0000019f1f00780c */ /* 0x000fd60003f04070 */
[----:B------:R-:W-:Y:S02]  /*0960*/  @UP0 UMOV UR13, UR8 ;  /* 0x00000008000d0c82 */ /* 0x000fe40008000000 */
[----:B0-----:R-:W-:Y:S05]  /*0970*/  @P0 BRA `(.L_x_227) ;  /* 0x0000000000400947 */ /* 0x001fea0003800000 */
[----:B------:R-:W-:Y:S01]  /*0980*/  ISETP.NE.AND P0, PT, RZ, UR18, PT ;  /* 0x00000012ff007c0c */ /* 0x000fe2000bf05270 */
[----:B------:R-:W0:Y:S01]  /*0990*/  LDC.64 R10, c[0x0][0x238] ;  /* 0x00008e00ff0a7b82 */ /* 0x000e220000000a00 */
[----:B------:R-:W-:-:S04]  /*09a0*/  IADD3 R15, R32, R15, RZ ;  /* 0x0000000f200f7210 */ /* 0x000fc80007ffe0ff */
[----:B------:R-:W-:-:S07]  /*09b0*/  SHF.R.S32.HI R6, RZ, 0x1f, R15 ;  /* 0x0000001fff067819 */ /* 0x000fce000001140f */
[----:B------:R-:W1:Y:S01]  /*09c0*/  @P0 LDC.64 R8, c[0x0][0x240] ;  /* 0x00009000ff080b82 */ /* 0x000e620000000a00 */
[----:B0-----:R-:W-:-:S05]  /*09d0*/  IMAD.WIDE R10, R15, 0x2, R10 ;  /* 0x000000020f0a7825 */ /* 0x001fca00078e020a */
[----:B------:R-:W2:Y:S01]  /*09e0*/  LDG.E.U16 R24, desc[UR14][R10.64] ;  /* 0x0000000e0a187981 */ /* 0x000ea2000c1e1500 */
[----:B-1----:R-:W-:-:S04]  /*09f0*/  @P0 LEA R8, P2, R15, R8, 0x1 ;  /* 0x000000080f080211 */ /* 0x002fc800078408ff */
[----:B------:R-:W-:Y:S02]  /*0a00*/  @P0 LEA.HI.X R9, R15, R9, R6, 0x1, P2 ;  /* 0x000000090f090211 */ /* 0x000fe400010f0c06 */
[----:B------:R-:W3:Y:S04]  /*0a10*/  LDG.E.U16 R6, desc[UR14][R10.64+0x2] ;  /* 0x0000020e0a067981 */ /* 0x000ee8000c1e1500 */
[----:B------:R-:W4:Y:S04]  /*0a20*/  @P0 LDG.E.U16 R13, desc[UR14][R8.64] ;  /* 0x0000000e080d0981 */ /* 0x000f28000c1e1500 */
[----:B------:R-:W4:Y:S01]  /*0a30*/  @P0 LDG.E.U16 R12, desc[UR14][R8.64+0x2] ;  /* 0x0000020e080c0981 */ /* 0x000f22000c1e1500 */
[----:B--2---:R-:W-:-:S02]  /*0a40*/  SHF.L.U32 R24, R24, 0x10, RZ ;  /* 0x0000001018187819 */ /* 0x004fc400000006ff */
[----:B---3--:R-:W-:Y:S02]  /*0a50*/  SHF.L.U32 R6, R6, 0x10, RZ ;  /* 0x0000001006067819 */ /* 0x008fe400000006ff */
[----:B----4-:R-:W-:Y:S02]  /*0a60*/  @P0 SHF.L.U32 R7, R13, 0x10, RZ ;  /* 0x000000100d070819 */ /* 0x010fe400000006ff */
[----:B------:R-:W-:-:S07]  /*0a70*/  @P0 SHF.L.U32 R5, R12, 0x10, RZ ;  /* 0x000000100c050819 */ /* 0x000fce00000006ff */
.L_x_227:
[----:B------:R-:W-:Y:S05]  /*0a80*/  BSYNC B0 ;  /* 0x0000000000007941 */ /* 0x000fea0003800000 */
.L_x_226:
        /* <DEDUP_REMOVED lines=10> */
[C---:B------:R-:W-:Y:S01]  /*0b30*/  PRMT R19, R25.reuse, 0x7632, R19 ;  /* 0x0000763219137816 */ /* 0x040fe20000000013 */
        /* <DEDUP_REMOVED lines=26> */
.L_x_228:
        /* <DEDUP_REMOVED lines=26> */
.L_x_229:
        /* <DEDUP_REMOVED lines=11> */
[----:B------:R-:W-:Y:S01]  /*0f30*/  UIADD3 UR8, UR9, 0x90, URZ ;  /* 0x0000009009087890 */ /* 0x000fe2000fffe03f */
[C---:B------:R-:W-:Y:S01]  /*0f40*/  ISETP.NE.AND P3, PT, R31.reuse, RZ, PT ;  /* 0x000000ff1f00720c */ /* 0x040fe20003f65270 */
[----:B------:R-:W-:Y:S01]  /*0f50*/  FFMA.FTZ R21, R10, R9, RZ ;  /* 0x000000090a157223 */ /* 0x000fe200000100ff */
[----:B------:R-:W1:Y:S01]  /*0f60*/  SHFL.DOWN PT, R16, R15, 0x1, 0x1f ;  /* 0x08201f000f107f89 */ /* 0x000e6200000e0000 */
[----:B------:R-:W-:Y:S01]  /*0f70*/  FADD.FTZ R18, RZ, R9 ;  /* 0x00000009ff127221 */ /* 0x000fe20000010000 */
[----:B------:R-:W-:Y:S01]  /*0f80*/  BSSY B0, `(.L_x_230) ;  /* 0x0000048000007945 */ /* 0x000fe20003800000 */
[----:B------:R-:W-:Y:S01]  /*0f90*/  ISETP.GT.U32.AND P4, PT, R31, 0xc, PT ;  /* 0x0000000c1f00780c */ /* 0x000fe20003f84070 */
[----:B------:R-:W2:Y:S01]  /*0fa0*/  SHFL.DOWN PT, R17, R20, 0x1, 0x1f ;  /* 0x08201f0014117f89 */ /* 0x000ea200000e0000 */
[----:B------:R-:W-:Y:S01]  /*0fb0*/  FADD.FTZ R18, R18, R11 ;  /* 0x0000000b12127221 */ /* 0x000fe20000010000 */
        /* <DEDUP_REMOVED lines=23> */
[----:B------:R-:W-:Y:S01]  /*1130*/  FFMA.FTZ R16, R14, R11, R21 ;  /* 0x0000000b0e107223 */ /* 0x000fe20000010015 */
[----:B-1----:R-:W-:Y:S01]  /*1140*/  @!P0 FADD.FTZ R20, R20, R17 ;  /* 0x0000001114148221 */ /* 0x002fe20000010000 */
[----:B------:R-:W-:Y:S01]  /*1150*/  ISETP.NE.AND P0, PT, R0, RZ, PT ;  /* 0x000000ff0000720c */ /* 0x000fe20003f05270 */
[----:B------:R-:W-:Y:S01]  /*1160*/  FFMA.FTZ R17, R8, R13, RZ ;  /* 0x0000000d08117223 */ /* 0x000fe200000100ff */
[----:B------:R-:W-:-:S02]  /*1170*/  FADD.FTZ R8, RZ, R13 ;  /* 0x0000000dff087221 */ /* 0x000fc40000010000 */
[----:B------:R-:W-:Y:S01]  /*1180*/  MOV R9, R20 ;  /* 0x0000001400097202 */ /* 0x000fe20000000f00 */
[----:B------:R-:W-:Y:S01]  /*1190*/  FFMA.FTZ R17, R12, R19, R17 ;  /* 0x000000130c117223 */ /* 0x000fe20000010011 */
        /* <DEDUP_REMOVED lines=10> */
[----:B------:R-:W-:Y:S02]  /*1240*/  FADD.FTZ R20, R9, R11 ;  /* 0x0000000b09147221 */ /* 0x000fe40000010000 */
[----:B0-----:R-:W0:Y:S01]  /*1250*/  LDS.128 R8, [UR8+0x30] ;  /* 0x00003008ff087984 */ /* 0x001e220008000c00 */
        /* <DEDUP_REMOVED lines=26> */
.L_x_231:
[----:B------:R-:W-:Y:S05]  /*1400*/  BSYNC B0 ;  /* 0x0000000000007941 */ /* 0x000fea0003800000 */
.L_x_230:
        /* <DEDUP_REMOVED lines=148> */
[----:B------:R-:W0:Y:S01]  /*1d50*/  LDS.128 R20, [R33+0x1930] ;  /* 0x0019300021147984 */ /* 0x000e220000000c00 */
[----:B------:R-:W-:Y:S01]  /*1d60*/  FADD.FTZ R38, R38, R19 ;  /* 0x0000001326267221 */ /* 0x000fe20000010000 */
[----:B-1----:R-:W-:Y:S01]  /*1d70*/  FADD.FTZ R10, R10, R13 ;  /* 0x0000000d0a0a7221 */ /* 0x002fe20000010000 */
[----:B------:R-:W-:Y:S01]  /*1d80*/  FADD.FTZ R11, R11, R12 ;  /* 0x0000000c0b0b7221 */ /* 0x000fe20000010000 */
[----:B------:R-:W-:Y:S01]  /*1d90*/  FADD.FTZ R13, R17, R14 ;  /* 0x0000000e110d7221 */ /* 0x000fe20000010000 */
[----:B------:R-:W-:Y:S02]  /*1da0*/  FADD.FTZ R38, R38, R15 ;  /* 0x0000000f26267221 */ /* 0x000fe40000010000 */
[----:B0-----:R-:W-:Y:S01]  /*1db0*/  FADD.FTZ R16, R11, R20 ;  /* 0x000000140b107221 */ /* 0x001fe20000010000 */
[----:B------:R-:W-:Y:S01]  /*1dc0*/  FADD.FTZ R17, R10, R21 ;  /* 0x000000150a117221 */ /* 0x000fe20000010000 */
[----:B------:R-:W-:Y:S01]  /*1dd0*/  FADD.FTZ R18, R13, R22 ;  /* 0x000000160d127221 */ /* 0x000fe20000010000 */
[----:B------:R-:W-:-:S07]  /*1de0*/  FADD.FTZ R19, R38, R23 ;  /* 0x0000001726137221 */ /* 0x000fce0000010000 */
.L_x_233:
[----:B------:R-:W-:Y:S05]  /*1df0*/  BSYNC B0 ;  /* 0x0000000000007941 */ /* 0x000fea0003800000 */
.L_x_232:
        /* <DEDUP_REMOVED lines=20> */
.L_x_235:
[----:B------:R-:W-:Y:S05]  /*1f40*/  BSYNC B0 ;  /* 0x0000000000007941 */ /* 0x000fea0003800000 */
.L_x_234:
[----:B------:R-:W-:Y:S05]  /*1f50*/  @!P0 BRA `(.L_x_236) ;  /* 0x0000001000908947 */ /* 0x000fea0003800000 */
[----:B0-2---:R-:W0:Y:S01]  /*1f60*/  LDC R19, c[0x0][0x10] ;  /* 0x00000400ff137b82 */ /* 0x005e220000000800 */
[----:B------:R-:W1:Y:S01]  /*1f70*/  S2R R4, SR_CTAID.Y ;  /* 0x0000000000047919 */ /* 0x000e620000002600 */
[----:B------:R-:W-:-:S06]  /*1f80*/  ULOP3.LUT UR8, UR4, 0x1, URZ, 0xc0, !UPT ;  /* 0x0000000104087892 */ /* 0x000fcc000f8ec03f */
[----:B------:R-:W2:Y:S08]  /*1f90*/  LDC.64 R10, c[0x0][0x258] ;  /* 0x00009600ff0a7b82 */ /* 0x000eb00000000a00 */
        /* <DEDUP_REMOVED lines=29> */
.L_x_238:
[----:B------:R-:W2:Y:S04]  /*2170*/  LDG.E.STRONG.GPU R12, desc[UR14][R10.64] ;  /* 0x0000000e0a0c7981 */ /* 0x000ea8000c1ef900 */
[----:B--2---:R-:W-:Y:S01]  /*2180*/  CCTL.IVALL ;  /* 0x00000000ff00798f */ /* 0x004fe20002000000 */
[----:B------:R-:W-:Y:S05]  /*2190*/  YIELD ;  /* 0x0000000000007946 */ /* 0x000fea0003800000 */
[----:B------:R-:W-:-:S13]  /*21a0*/  ISETP.NE.AND P0, PT, R12, R15, PT ;  /* 0x0000000f0c00720c */ /* 0x000fda0003f05270 */
[----:B------:R-:W-:Y:S05]  /*21b0*/  @P0 BRA `(.L_x_238) ;  /* 0xfffffffc00ec0947 */ /* 0x000fea000383ffff */
.L_x_237:
        /* <DEDUP_REMOVED lines=17> */
.L_x_242:
        /* <DEDUP_REMOVED lines=115> */
.L_x_241:
        /* <DEDUP_REMOVED lines=61> */
.L_x_243:
[----:B------:R-:W-:-:S13]  /*2dd0*/  ISETP.NE.OR P0, PT, R18, RZ, P0 ;  /* 0x000000ff1200720c */ /* 0x000fda0000705670 */
[----:B------:R-:W-:Y:S05]  /*2de0*/  @!P0 BRA `(.L_x_239) ;  /* 0x00000000007c8947 */ /* 0x000fea0003800000 */
.L_x_240:
        /* <DEDUP_REMOVED lines=31> */
.L_x_239:
        /* <DEDUP_REMOVED lines=11> */
.L_x_245:
[----:B------:R-:W-:Y:S05]  /*3090*/  BSYNC B0 ;  /* 0x0000000000007941 */ /* 0x000fea0003800000 */
.L_x_244:
        /* <DEDUP_REMOVED lines=16> */
.L_x_236:
[----:B------:R-:W1:Y:S01]  /*31a0*/  S2UR UR9, SR_CgaCtaId ;  /* 0x00000000000979c3 */ /* 0x000e620000008800 */
[----:B------:R-:W-:Y:S01]  /*31b0*/  UMOV UR8, 0x400 ;  /* 0x0000040000087882 */ /* 0x000fe20000000000 */
[C---:B--2---:R-:W-:Y:S02]  /*31c0*/  PRMT R13, R27.reuse, 0x7632, R13 ;  /* 0x000076321b0d7816 */ /* 0x044fe4000000000d */
[----:B------:R-:W-:Y:S02]  /*31d0*/  SHF.L.U32 R27, R27, 0x10, RZ ;  /* 0x000000101b1b7819 */ /* 0x000fe400000006ff */
[----:B------:R-:W-:-:S03]  /*31e0*/  PRMT R12, R26, 0x7632, R12 ;  /* 0x000076321a0c7816 */ /* 0x000fc6000000000c */
[----:B------:R-:W-:-:S04]  /*31f0*/  FADD.FTZ R27, R27, -UR19 ;  /* 0x800000131b1b7e21 */ /* 0x000fc80008010000 */
[----:B------:R-:W-:Y:S01]  /*3200*/  FMUL.FTZ R22, R27, UR13 ;  /* 0x0000000d1b167c20 */ /* 0x000fe20008410000 */
[----:B-1----:R-:W-:-:S09]  /*3210*/  ULEA UR8, UR9, UR8, 0x18 ;  /* 0x0000000809087291 */ /* 0x002fd2000f8ec03f */
[----:B------:R0:W-:Y:S01]  /*3220*/  @!P3 STS.64 [UR8+0x80], R8 ;  /* 0x00008008ff00b988 */ /* 0x0001e20008000a08 */
[----:B------:R-:W-:Y:S01]  /*3230*/  BAR.SYNC.DEFER_BLOCKING 0x0 ;  /* 0x0000000000007b1d */ /* 0x000fe20000010000 */
[C---:B0-----:R-:W-:Y:S02]  /*3240*/  PRMT R8, R28.reuse, 0x7632, R8 ;  /* 0x000076321c087816 */ /* 0x041fe40000000008 */
[----:B------:R-:W-:Y:S02]  /*3250*/  SHF.L.U32 R28, R28, 0x10, RZ ;  /* 0x000000101c1c7819 */ /* 0x000fe400000006ff */
[----:B------:R-:W-:Y:S02]  /*3260*/  SHF.L.U32 R9, R12, 0x10, RZ ;  /* 0x000000100c097819 */ /* 0x000fe400000006ff */
[----:B------:R-:W-:Y:S01]  /*3270*/  SHF.L.U32 R8, R8, 0x10, RZ ;  /* 0x0000001008087819 */ /* 0x000fe200000006ff */
[----:B------:R-:W0:Y:S01]  /*3280*/  LDS.64 R10, [UR8+0x80] ;  /* 0x00008008ff0a7984 */ /* 0x000e220008000a00 */
[----:B------:R-:W-:-:S02]  /*3290*/  ULDC UR8, c[0x0][0x2bc] ;  /* 0x0000af0000087ab9 */ /* 0x000fc40000000800 */
        /* <DEDUP_REMOVED lines=25> */
.L_x_246:
        /* <DEDUP_REMOVED lines=20> */
.L_x_248:
[----:B------:R-:W-:Y:S05]  /*3570*/  BSYNC B0 ;  /* 0x0000000000007941 */ /* 0x000fea0003800000 */
.L_x_247:
[C---:B0-----:R-:W-:Y:S01]  /*3580*/  PRMT R9, R25.reuse, 0x7632, R9 ;  /* 0x0000763219097816 */ /* 0x041fe20000000009 */
        /* <DEDUP_REMOVED lines=25> */
.L_x_249:
[----:B------:R-:W-:Y:S01]  /*3720*/  ULDC.64 UR8, c[0x0][0x290] ;  /* 0x0000a40000087ab9 */ /* 0x000fe20000000a00 */
[----:B------:R-:W-:Y:S01]  /*3730*/  SHF.R.S32.HI R10, RZ, 0x1f, R29 ;  /* 0x0000001fff0a7819 */ /* 0x000fe2000001141d */
[----:B------:R-:W-:Y:S01]  /*3740*/  BSSY B0, `(.L_x_250) ;  /* 0x0000016000007945 */ /* 0x000fe20003800000 */
[----:B------:R-:W-:-:S04]  /*3750*/  ISETP.GE.U32.AND P0, PT, R29, UR8, PT ;  /* 0x000000081d007c0c */ /* 0x000fc8000bf06070 */
[----:B------:R-:W-:-:S04]  /*3760*/  ISETP.GE.AND.EX P0, PT, R10, UR9, PT, P0 ;  /* 0x000000090a007c0c */ /* 0x000fc8000bf06300 */
[----:B------:R-:W-:-:S13]  /*3770*/  ISETP.GT.U32.OR P0, PT, R31, 0x19f, P0 ;  /* 0x0000019f1f00780c */ /* 0x000fda0000704470 */
[----:B------:R-:W-:Y:S05]  /*3780*/  @P0 BRA `(.L_x_251) ;  /* 0x0000000000440947 */ /* 0x000fea0003800000 */
        /* <DEDUP_REMOVED lines=17> */
.L_x_251:
[----:B------:R-:W-:Y:S05]  /*38a0*/  BSYNC B0 ;  /* 0x0000000000007941 */ /* 0x000fea0003800000 */
.L_x_250:
[----:B------:R-:W-:Y:S01]  /*38b0*/  ULDC UR8, c[0x0][0x10] ;  /* 0x0000040000087ab9 */ /* 0x000fe20000000800 */
[----:B------:R-:W-:Y:S02]  /*38c0*/  UIADD3 UR4, UR4, 0x1, URZ ;  /* 0x0000000104047890 */ /* 0x000fe4000fffe03f */
[----:B------:R-:W-:-:S04]  /*38d0*/  UIADD3 UR7, UR8, UR7, URZ ;  /* 0x0000000708077290 */ /* 0x000fc8000fffe03f */
[----:B------:R-:W-:-:S06]  /*38e0*/  UISETP.GE.AND UP0, UPT, UR7, UR5, UPT ;  /* 0x000000050700728c */ /* 0x000fcc000bf06270 */
[----:B------:R-:W-:-:S13]  /*38f0*/  PLOP3.LUT P0, PT, PT, PT, UP0, 0x80, 0x0 ;  /* 0x000000000000781c */ /* 0x000fda0003f0f008 */
[----:B------:R-:W-:Y:S05]  /*3900*/  @!P0 BRA `(.L_x_252) ;  /* 0xffffffc8007c8947 */ /* 0x000fea000383ffff */
.L_x_225:
[----:B0-----:R-:W0:Y:S01]  /*3910*/  LDC R4, c[0x0][0xc] ;  /* 0x00000300ff047b82 */ /* 0x001e220000000800 */
[----:B------:R-:W-:Y:S01]  /*3920*/  ISETP.NE.AND P1, PT, R31, RZ, PT ;  /* 0x000000ff1f00720c */ /* 0x000fe20003f25270 */
[----:B------:R-:W-:Y:S06]  /*3930*/  BSSY B0, `(.L_x_253) ;  /* 0x0000011000007945 */ /* 0x000fec0003800000 */
[----:B------:R-:W1:Y:S08]  /*3940*/  LDC R7, c[0x0][0x10] ;  /* 0x00000400ff077b82 */ /* 0x000e700000000800 */
[----:B------:R-:W2:Y:S01]  /*3950*/  LDC.64 R2, c[0x0][0x258] ;  /* 0x00009600ff027b82 */ /* 0x000ea20000000a00 */
[----:B0-----:R-:W-:-:S02]  /*3960*/  ISETP.NE.AND P0, PT, R4, 0x1, PT ;  /* 0x000000010400780c */ /* 0x001fc40003f05270 */
[----:B-1----:R-:W-:-:S04]  /*3970*/  SHF.L.U32 R0, R7, 0x1, RZ ;  /* 0x0000000107007819 */ /* 0x002fc800000006ff */
[----:B------:R-:W-:-:S05]  /*3980*/  SEL R5, R0, RZ, P0 ;  /* 0x000000ff00057207 */ /* 0x000fca0000000000 */
[----:B--2---:R-:W-:Y:S01]  /*3990*/  IMAD.WIDE.U32 R2, R5, 0x4, R2 ;  /* 0x0000000405027825 */ /* 0x004fe200078e0002 */
[----:B------:R-:W-:Y:S06]  /*39a0*/  @P1 BRA `(.L_x_254) ;  /* 0x0000000000241947 */ /* 0x000fec0003800000 */
[----:B------:R-:W0:Y:S01]  /*39b0*/  S2R R0, SR_LANEID ;  /* 0x0000000000007919 */ /* 0x000e220000000000 */
[----:B------:R-:W-:Y:S02]  /*39c0*/  VOTEU.ANY UR4, UPT, PT ;  /* 0x0000000000047886 */ /* 0x000fe400038e0100 */
[----:B------:R-:W-:Y:S02]  /*39d0*/  UFLO.U32 UR5, UR4 ;  /* 0x00000004000572bd */ /* 0x000fe400080e0000 */
[----:B------:R-:W1:Y:S04]  /*39e0*/  POPC R5, UR4 ;  /* 0x0000000400057d09 */ /* 0x000e680008000000 */
[----:B0-----:R-:W-:-:S13]  /*39f0*/  ISETP.EQ.U32.AND P0, PT, R0, UR5, PT ;  /* 0x0000000500007c0c */ /* 0x001fda000bf02070 */
[----:B------:R-:W-:Y:S06]  /*3a00*/  @P0 MEMBAR.ALL.GPU ;  /* 0x0000000000000992 */ /* 0x000fec000000a000 */
[----:B------:R-:W-:-:S00]  /*3a10*/  @P0 ERRBAR ;  /* 0x00000000000009ab */ /* 0x000fc00000000000 */
[----:B------:R-:W-:Y:S06]  /*3a20*/  @P0 CGAERRBAR ;  /* 0x00000000000005ab */ /* 0x000fec0000000000 */
[----:B-1----:R0:W-:Y:S02]  /*3a30*/  @P0 REDG.E.ADD.S32.STRONG.GPU desc[UR14][R2.64], R5 ;  /* 0x000000050200098e */ /* 0x0021e4000c10e38e */
.L_x_254:
[----:B------:R-:W-:Y:S05]  /*3a40*/  BSYNC B0 ;  /* 0x0000000000007941 */ /* 0x000fea0003800000 */
.L_x_253:
[----:B------:R-:W1:Y:S01]  /*3a50*/  S2UR UR4, SR_CTAID.X ;  /* 0x00000000000479c3 */ /* 0x000e620000002500 */
[----:B------:R-:W-:Y:S02]  /*3a60*/  IADD3 R0, R4, -0x1, RZ ;  /* 0xffffffff04007810 */ /* 0x000fe40007ffe0ff */
[----:B0-----:R-:W-:-:S05]  /*3a70*/  IADD3 R5, R7, -0x1, RZ ;  /* 0xffffffff07057810 */ /* 0x001fca0007ffe0ff */
[----:B------:R-:W0:Y:S01]  /*3a80*/  S2UR UR5, SR_CTAID.Y ;  /* 0x00000000000579c3 */ /* 0x000e220000002600 */
[----:B-1----:R-:W-:-:S04]  /*3a90*/  ISETP.NE.AND P0, PT, R0, UR4, PT ;  /* 0x0000000400007c0c */ /* 0x002fc8000bf05270 */
[----:B0-----:R-:W-:-:S13]  /*3aa0*/  ISETP.NE.OR P0, PT, R5, UR5, P0 ;  /* 0x0000000505007c0c */ /* 0x001fda0008705670 */
[----:B------:R-:W-:Y:S05]  /*3ab0*/  @P0 EXIT ;  /* 0x000000000000094d */ /* 0x000fea0003800000 */
[----:B------:R-:W-:Y:S05]  /*3ac0*/  @P1 BRA `(.L_x_255) ;  /* 0x0000000000201947 */ /* 0x000fea0003800000 */
[----:B------:R-:W-:-:S05]  /*3ad0*/  IMAD R0, R4, R7, RZ ;  /* 0x0000000704007224 */ /* 0x000fca00078e02ff */
[----:B------:R-:W-:-:S13]  /*3ae0*/  ISETP.NE.AND P0, PT, R0, -0x1, PT ;  /* 0xffffffff0000780c */ /* 0x000fda0003f05270 */
[----:B------:R-:W-:Y:S05]  /*3af0*/  @!P0 BRA `(.L_x_255) ;  /* 0x0000000000148947 */ /* 0x000fea0003800000 */
.L_x_256:
[----:B------:R-:W2:Y:S04]  /*3b00*/  LDG.E.STRONG.GPU R5, desc[UR14][R2.64] ;  /* 0x0000000e02057981 */ /* 0x000ea8000c1ef900 */
[----:B--2---:R-:W-:Y:S01]  /*3b10*/  CCTL.IVALL ;  /* 0x00000000ff00798f */ /* 0x004fe20002000000 */
[----:B------:R-:W-:Y:S05]  /*3b20*/  YIELD ;  /* 0x0000000000007946 */ /* 0x000fea0003800000 */
[----:B------:R-:W-:-:S13]  /*3b30*/  ISETP.NE.AND P0, PT, R5, R0, PT ;  /* 0x000000000500720c */ /* 0x000fda0003f05270 */
[----:B------:R-:W-:Y:S05]  /*3b40*/  @P0 BRA `(.L_x_256) ;  /* 0xfffffffc00ec0947 */ /* 0x000fea000383ffff */
.L_x_255:
[----:B------:R-:W-:Y:S05]  /*3b50*/  WARPSYNC.ALL ;  /* 0x0000000000007948 */ /* 0x000fea0003800000 */
[----:B------:R-:W0:Y:S08]  /*3b60*/  LDC.64 R2, c[0x0][0x288] ;  /* 0x0000a200ff027b82 */ /* 0x000e300000000a00 */
[----:B------:R-:W-:Y:S01]  /*3b70*/  BAR.SYNC.DEFER_BLOCKING 0x0 ;  /* 0x0000000000007b1d */ /* 0x000fe20000010000 */
[----:B0-----:R-:W-:-:S04]  /*3b80*/  LEA.HI R0, P0, R3, R2, RZ, 0x1 ;  /* 0x0000000203007211 */ /* 0x001fc800078108ff */
        /* <DEDUP_REMOVED lines=20> */
.L_x_257:
[----:B------:R-:W-:-:S04]  /*3cd0*/  LEA R12, P0, R31, UR4, 0x2 ;  /* 0x000000041f0c7c11 */ /* 0x000fc8000f8010ff */
[----:B------:R-:W-:Y:S02]  /*3ce0*/  LEA.HI.X R13, R31, UR5, R0, 0x2, P0 ;  /* 0x000000051f0d7c11 */ /* 0x000fe400080f1400 */
[-C--:B------:R-:W-:Y:S02]  /*3cf0*/  LEA R14, P0, R20, R12.reuse, 0x2 ;  /* 0x0000000c140e7211 */ /* 0x080fe400078010ff */
[-C--:B------:R-:W-:Y:S01]  /*3d00*/  LEA R18, P2, R27, R12.reuse, 0x2 ;  /* 0x0000000c1b127211 */ /* 0x080fe200078410ff */
[----:B------:R-:W2:Y:S01]  /*3d10*/  LDG.E R0, desc[UR14][R12.64] ;  /* 0x0000000e0c007981 */ /* 0x000ea2000c1e1900 */
[----:B------:R-:W-:Y:S02]  /*3d20*/  LEA R16, P1, R2, R12, 0x2 ;  /* 0x0000000c02107211 */ /* 0x000fe400078210ff */
[C---:B------:R-:W-:Y:S02]  /*3d30*/  IADD3.X R15, R13.reuse, R33, RZ, P0, !PT ;  /* 0x000000210d0f7210 */ /* 0x040fe400007fe4ff */
[----:B------:R-:W-:-:S02]  /*3d40*/  IADD3.X R19, R13, R29, RZ, P2, !PT ;  /* 0x0000001d0d137210 */ /* 0x000fc400017fe4ff */
[----:B------:R-:W-:Y:S02]  /*3d50*/  IADD3.X R17, R23, R13, RZ, P1, !PT ;  /* 0x0000000d17117210 */ /* 0x000fe40000ffe4ff */
        /* <DEDUP_REMOVED lines=8> */
[----:B--2---:R-:W-:Y:S02]  /*3de0*/  F2FP.BF16.F32.PACK_AB R3, R15, R0 ;  /* 0x000000000f03723e */ /* 0x004fe400000010ff */
[----:B------:R-:W-:Y:S02]  /*3df0*/  SHF.R.S32.HI R0, RZ, 0x1f, R31 ;  /* 0x0000001fff007819 */ /* 0x000fe4000001141f */
[----:B---3--:R-:W-:Y:S01]  /*3e00*/  F2FP.BF16.F32.PACK_AB R21, R19, R16 ;  /* 0x000000101315723e */ /* 0x008fe200000010ff */
[----:B------:R2:W-:Y:S04]  /*3e10*/  STG.E desc[UR14][R8.64], R3 ;  /* 0x0000000308007986 */ /* 0x0005e8000c10190e */
[----:B------:R2:W-:Y:S01]  /*3e20*/  STG.E desc[UR14][R10.64], R21 ;  /* 0x000000150a007986 */ /* 0x0005e2000c10190e */
[----:B------:R-:W-:-:S13]  /*3e30*/  ISETP.GT.AND.EX P0, PT, R25, R0, PT, P0 ;  /* 0x000000001900720c */ /* 0x000fda0003f04300 */
[----:B--2---:R-:W-:Y:S05]  /*3e40*/  @P0 BRA `(.L_x_257) ;  /* 0xfffffffc00a00947 */ /* 0x004fea000383ffff */
[----:B------:R-:W-:Y:S05]  /*3e50*/  EXIT ;  /* 0x000000000000794d */ /* 0x000fea0003800000 */
.L_x_258:
        /* <DEDUP_REMOVED lines=10> */
.L_x_3228:


//--------------------- .text._Z35group_norm_nhwc_bwd_one_pass_kernelI11Bf16IOBf16WLi128ELi26ELi416EEv26Group_norm_nhwc_bwd_params --------------------------
	.section	.text._Z35group_norm_nhwc_bwd_one_pass_kernelI11Bf16IOBf16WLi128ELi26ELi416EEv26Group_norm_nhwc_bwd_params,"ax",@progbits
	.align	128
        .global         _Z35group_norm_nhwc_bwd_one_pass_kernelI11Bf16IOBf16WLi128ELi26ELi416EEv26Group_norm_nhwc_bwd_params
        .type           _Z35group_norm_nhwc_bwd_one_pass_kernelI11Bf16IOBf16WLi128ELi26ELi416EEv26Group_norm_nhwc_bwd_params,@function
        .size           _Z35group_norm_nhwc_bwd_one_pass_kernelI11Bf16IOBf16WLi128ELi26ELi416EEv26Group_norm_nhwc_bwd_params,(.L_x_3229 - _Z35group_norm_nhwc_bwd_one_pass_kernelI11Bf16IOBf16WLi128ELi26ELi416EEv26Group_norm_nhwc_bwd_params)
        .other          _Z35group_norm_nhwc_bwd_one_pass_kernelI11Bf16IOBf16WLi128ELi26ELi416EEv26Group_norm_nhwc_bwd_params,@"STO_CUDA_ENTRY STV_DEFAULT"
_Z35group_norm_nhwc_bwd_one_pass_kernelI11Bf16IOBf16WLi128ELi26ELi416EEv26Group_norm_nhwc_bwd_params:
.text._Z35group_norm_nhwc_bwd_one_pass_kernelI11Bf16IOBf16WLi128ELi26ELi416EEv26Group_norm_nhwc_bwd_params:
        /* <DEDUP_REMOVED lines=13> */
[----:B------:R-:W1:Y:S01]  /*00d0*/  S2R R4, SR_LANEID ;  /* 0x0000000000047919 */ /* 0x000e620000000000 */
[----:B------:R-:W-:Y:S01]  /*00e0*/  UIMAD.WIDE.U32 UR6, UR10, 0x3, URZ ;  /* 0x000000030a0678a5 */ /* 0x000fe2000f8e003f */
[----:B------:R-:W-:Y:S01]  /*00f0*/  SHF.R.S32.HI R6, RZ, 0x1f, R51 ;  /* 0x0000001fff067819 */ /* 0x000fe20000011433 */
[----:B------:R-:W-:Y:S01]  /*0100*/  UIMAD UR12, UR11, 0x3, URZ ;  /* 0x000000030b0c78a4 */ /* 0x000fe2000f8e023f */
[----:B------:R-:W-:Y:S01]  /*0110*/  SHF.R.U32.HI R2, RZ, 0x2, R3 ;  /* 0x00000002ff027819 */ /* 0x000fe20000011603 */
[----:B------:R-:W2:Y:S01]  /*0120*/  S2UR UR9, SR_CgaCtaId ;  /* 0x00000000000979c3 */ /* 0x000ea20000008800 */
[----:B------:R-:W-:Y:S01]  /*0130*/  UMOV UR5, 0x400 ;  /* 0x0000040000057882 */ /* 0x000fe20000000000 */
[----:B------:R-:W-:Y:S01]  /*0140*/  ULEA.HI UR10, UP0, UR11, UR10, URZ, 0x1 ;  /* 0x0000000a0b0a7291 */ /* 0x000fe2000f81083f */
[----:B------:R-:W-:Y:S01]  /*0150*/  LEA.HI R6, R6, R51, RZ, 0x5 ;  /* 0x0000003306067211 */ /* 0x000fe200078f28ff */
[----:B------:R-:W-:Y:S01]  /*0160*/  IMAD R52, R2, -0xd, R51 ;  /* 0xfffffff302347824 */ /* 0x000fe200078e0233 */
[----:B------:R-:W-:Y:S01]  /*0170*/  UIADD3 UR8, UR5, 0x90, URZ ;  /* 0x0000009005087890 */ /* 0x000fe2000fffe03f */
[----:B------:R-:W-:Y:S01]  /*0180*/  ISETP.GE.U32.AND P2, PT, R51, 0x1a0, PT ;  /* 0x000001a03300780c */ /* 0x000fe20003f46070 */
[----:B------:R-:W-:Y:S01]  /*0190*/  UIADD3 UR7, UR7, UR12, URZ ;  /* 0x0000000c07077290 */ /* 0x000fe2000fffe03f */
[----:B------:R-:W3:Y:S01]  /*01a0*/  LDC R3, c[0x0][0x10] ;  /* 0x00000400ff037b82 */ /* 0x000ee20000000800 */
[----:B------:R-:W-:Y:S01]  /*01b0*/  UIADD3.X UR11, URZ, UR11, URZ, UP0, !UPT ;  /* 0x0000000b3f0b7290 */ /* 0x000fe200087fe43f */
[----:B------:R-:W-:Y:S01]  /*01c0*/  SHF.R.S32.HI R6, RZ, 0x5, R6 ;  /* 0x00000005ff067819 */ /* 0x000fe20000011406 */
[----:B------:R-:W-:Y:S01]  /*01d0*/  ULDC.64 UR16, c[0x0][0x290] ;  /* 0x0000a40000107ab9 */ /* 0x000fe20000000a00 */
[----:B------:R-:W-:Y:S01]  /*01e0*/  HFMA2.MMA R43, -RZ, RZ, 0, 0 ;  /* 0x00000000ff2b7435 */ /* 0x000fe200000001ff */
[----:B------:R-:W-:Y:S01]  /*01f0*/  USHF.R.S64 UR10, UR10, 0x1, UR11 ;  /* 0x000000010a0a7899 */ /* 0x000fe2000800100b */
[----:B------:R-:W-:Y:S01]  /*0200*/  MOV R44, R0 ;  /* 0x00000000002c7202 */ /* 0x000fe20000000f00 */
[----:B------:R-:W-:Y:S01]  /*0210*/  ULDC.U8 UR12, c[0x0][0x2a4] ;  /* 0x0000a900000c7ab9 */ /* 0x000fe20000000000 */
[----:B0-----:R-:W-:Y:S01]  /*0220*/  IMAD R50, R5, UR13, R2 ;  /* 0x0000000d05327c24 */ /* 0x001fe2000f8e0202 */
[----:B------:R-:W-:Y:S01]  /*0230*/  SHF.L.U32 R52, R52, 0x1, RZ ;  /* 0x0000000134347819 */ /* 0x000fe200000006ff */
[----:B------:R-:W0:Y:S03]  /*0240*/  LDC R2, c[0x0][0xc] ;  /* 0x00000300ff027b82 */ /* 0x000e260000000800 */
[----:B------:R-:W-:-:S02]  /*0250*/  IADD3 R49, R50, 0x20, RZ ;  /* 0x0000002032317810 */ /* 0x000fc40007ffe0ff */
[C---:B------:R-:W-:Y:S01]  /*0260*/  ISETP.LT.U32.AND P1, PT, R50.reuse, UR16, PT ;  /* 0x0000001032007c0c */ /* 0x040fe2000bf21070 */
[----:B--2---:R-:W-:Y:S01]  /*0270*/  ULEA UR5, UR9, UR5, 0x18 ;  /* 0x0000000509057291 */ /* 0x004fe2000f8ec03f */
[----:B------:R-:W-:Y:S01]  /*0280*/  SHF.R.S32.HI R5, RZ, 0x1f, R50 ;  /* 0x0000001fff057819 */ /* 0x000fe20000011432 */
[----:B------:R-:W-:Y:S01]  /*0290*/  ULEA UR8, UR9, UR8, 0x18 ;  /* 0x0000000809087291 */ /* 0x000fe2000f8ec03f */
[----:B------:R-:W-:Y:S01]  /*02a0*/  ISETP.LT.U32.AND P0, PT, R49, UR16, PT ;  /* 0x0000001031007c0c */ /* 0x000fe2000bf01070 */
[----:B------:R-:W-:Y:S01]  /*02b0*/  ULEA.HI UR9, UP0, UR7, UR6, URZ, 0x1 ;  /* 0x0000000607097291 */ /* 0x000fe2000f81083f */
[----:B------:R-:W-:Y:S02]  /*02c0*/  SHF.R.S32.HI R7, RZ, 0x1f, R49 ;  /* 0x0000001fff077819 */ /* 0x000fe40000011431 */
[C---:B------:R-:W-:Y:S01]  /*02d0*/  IADD3 R48, R50.reuse, 0x40, RZ ;  /* 0x0000004032307810 */ /* 0x040fe20007ffe0ff */
[----:B------:R-:W-:Y:S01]  /*02e0*/  UIADD3.X UR6, URZ, UR7, URZ, UP0, !UPT ;  /* 0x000000073f067290 */ /* 0x000fe200087fe43f */
[----:B------:R-:W-:Y:S01]  /*02f0*/  IADD3 R46, R50, 0x60, RZ ;  /* 0x00000060322e7810 */ /* 0x000fe20007ffe0ff */
[----:B------:R-:W-:Y:S01]  /*0300*/  USHF.R.S32.HI UR7, URZ, 0x1, UR11 ;  /* 0x000000013f077899 */ /* 0x000fe2000801140b */
[----:B------:R-:W-:Y:S01]  /*0310*/  ISETP.LT.AND.EX P1, PT, R5, UR17, !P2, P1 ;  /* 0x0000001105007c0c */ /* 0x000fe2000d721310 */
[----:B------:R-:W-:Y:S01]  /*0320*/  USHF.R.S64 UR9, UR9, 0x1, UR6 ;  /* 0x0000000109097899 */ /* 0x000fe20008001006 */
[----:B------:R-:W-:Y:S01]  /*0330*/  ISETP.LT.AND.EX P2, PT, R7, UR17, !P2, P0 ;  /* 0x0000001107007c0c */ /* 0x000fe2000d741300 */
[----:B------:R-:W-:Y:S01]  /*0340*/  USHF.R.S32.HI UR6, URZ, 0x1, UR6 ;  /* 0x000000013f067899 */ /* 0x000fe20008011406 */
[----:B------:R-:W-:Y:S01]  /*0350*/  LEA R6, R6, UR5, 0x3 ;  /* 0x0000000506067c11 */ /* 0x000fe2000f8e18ff */
[----:B------:R-:W-:Y:S01]  /*0360*/  USHF.L.U64.HI UR7, UR10, 0x2, UR7 ;  /* 0x000000020a077899 */ /* 0x000fe20008010207 */
[----:B------:R-:W-:Y:S01]  /*0370*/  LEA R8, R51, UR8, 0x4 ;  /* 0x0000000833087c11 */ /* 0x000fe2000f8e20ff */
[----:B------:R-:W-:Y:S01]  /*0380*/  USHF.L.U64.HI UR6, UR9, 0x2, UR6 ;  /* 0x0000000209067899 */ /* 0x000fe20008010206 */
[----:B0-----:R-:W-:-:S02]  /*0390*/  LOP3.LUT R47, R2, 0x3, RZ, 0xc0, !PT ;  /* 0x00000003022f7812 */ /* 0x001fc400078ec0ff */
[----:B------:R-:W-:Y:S02]  /*03a0*/  SHF.R.S32.HI R9, RZ, 0x1f, R48 ;  /* 0x0000001fff097819 */ /* 0x000fe40000011430 */
[----:B------:R-:W-:Y:S02]  /*03b0*/  IADD3 R45, -R47, R2, RZ ;  /* 0x000000022f2d7210 */ /* 0x000fe40007ffe1ff */
[----:B-1-3--:R-:W-:-:S07]  /*03c0*/  SHF.R.S32.HI R11, RZ, 0x1f, R46 ;  /* 0x0000001fff0b7819 */ /* 0x00afce000001142e */
.L_x_294:
[----:B0-----:R-:W0:Y:S01]  /*03d0*/  LDC R19, c[0x0][0x2a0] ;  /* 0x0000a800ff137b82 */ /* 0x001e220000000800 */
[----:B------:R-:W-:Y:S01]  /*03e0*/  ISETP.GE.AND P3, PT, R44, RZ, PT ;  /* 0x000000ff2c00720c */ /* 0x000fe20003f66270 */
[----:B------:R-:W-:-:S06]  /*03f0*/  ULDC.64 UR16, c[0x0][0x298] ;  /* 0x0000a60000107ab9 */ /* 0x000fcc0000000a00 */
[----:B-1----:R-:W1:Y:S01]  /*0400*/  LDC R21, c[0x0][0x2ac] ;  /* 0x0000ab00ff157b82 */ /* 0x002e620000000800 */
[----:B------:R-:W-:-:S07]  /*0410*/  CS2R R40, SRZ ;  /* 0x0000000000287805 */ /* 0x000fce000001ff00 */
[----:B--2---:R-:W2:Y:S01]  /*0420*/  @P2 LDC.64 R26, c[0x0][0x230] ;  /* 0x00008c00ff1a2b82 */ /* 0x004ea20000000a00 */
[----:B0--3--:R-:W-:-:S07]  /*0430*/  IABS R15, R19 ;  /* 0x00000013000f7213 */ /* 0x009fce0000000000 */
[----:B------:R-:W0:Y:S01]  /*0440*/  @P2 LDC.64 R24, c[0x0][0x228] ;  /* 0x00008a00ff182b82 */ /* 0x000e220000000a00 */
        /* <DEDUP_REMOVED lines=9> */
[----:B------:R-:W-:-:S03]  /*04e0*/  LOP3.LUT R12, R44, R19, RZ, 0x3c, !PT ;  /* 0x000000132c0c7212 */ /* 0x000fc600078e3cff */
[----:B------:R-:W-:Y:S01]  /*04f0*/  IMAD.WIDE.U32 R16, R51, 0x4ec4ec4f, RZ ;  /* 0x4ec4ec4f33107825 */ /* 0x000fe200078e00ff */
[----:B------:R-:W-:-:S03]  /*0500*/  ISETP.GE.AND P4, PT, R12, RZ, PT ;  /* 0x000000ff0c00720c */ /* 0x000fc60003f86270 */
[----:B------:R-:W-:-:S05]  /*0510*/  IMAD.HI.U32 R13, R13, R14, RZ ;  /* 0x0000000e0d0d7227 */ /* 0x000fca00078e00ff */
[----:B------:R-:W-:-:S05]  /*0520*/  IADD3 R10, -R13, RZ, RZ ;  /* 0x000000ff0d0a7210 */ /* 0x000fca0007ffe1ff */
[----:B------:R-:W-:-:S05]  /*0530*/  IMAD R10, R15, R10, R14 ;  /* 0x0000000a0f0a7224 */ /* 0x000fca00078e020e */
[----:B------:R-:W-:-:S13]  /*0540*/  ISETP.GT.U32.AND P5, PT, R15, R10, PT ;  /* 0x0000000a0f00720c */ /* 0x000fda0003fa4070 */
[-C--:B------:R-:W-:Y:S02]  /*0550*/  @!P5 IADD3 R10, R10, -R15.reuse, RZ ;  /* 0x8000000f0a0ad210 */ /* 0x080fe40007ffe0ff */
[----:B------:R-:W-:Y:S02]  /*0560*/  @!P5 IADD3 R13, R13, 0x1, RZ ;  /* 0x000000010d0dd810 */ /* 0x000fe40007ffe0ff */
[CC--:B------:R-:W-:Y:S02]  /*0570*/  ISETP.GE.U32.AND P0, PT, R10.reuse, R15.reuse, PT ;  /* 0x0000000f0a00720c */ /* 0x0c0fe40003f06070 */
[----:B------:R-:W-:Y:S02]  /*0580*/  ISETP.GT.U32.AND P6, PT, R15, R10, PT ;  /* 0x0000000a0f00720c */ /* 0x000fe40003fc4070 */
[----:B------:R-:W-:Y:S02]  /*0590*/  IADD3 R15, R10, -R15, RZ ;  /* 0x8000000f0a0f7210 */ /* 0x000fe40007ffe0ff */
[----:B------:R-:W-:-:S02]  /*05a0*/  ISETP.NE.AND P5, PT, R19, RZ, PT ;  /* 0x000000ff1300720c */ /* 0x000fc40003fa5270 */
[----:B------:R-:W-:Y:S02]  /*05b0*/  SEL R10, R15, R10, !P6 ;  /* 0x0000000a0f0a7207 */ /* 0x000fe40007000000 */
[----:B------:R-:W3:Y:S01]  /*05c0*/  LDC.64 R14, c[0x0][0x248] ;  /* 0x00009200ff0e7b82 */ /* 0x000ee20000000a00 */
[----:B------:R-:W-:Y:S02]  /*05d0*/  LOP3.LUT R19, RZ, R19, RZ, 0x33, !PT ;  /* 0x00000013ff137212 */ /* 0x000fe400078e33ff */
[----:B------:R-:W-:Y:S02]  /*05e0*/  @P0 IADD3 R13, R13, 0x1, RZ ;  /* 0x000000010d0d0810 */ /* 0x000fe40007ffe0ff */
[----:B------:R-:W-:Y:S02]  /*05f0*/  @!P3 IADD3 R10, -R10, RZ, RZ ;  /* 0x000000ff0a0ab210 */ /* 0x000fe40007ffe1ff */
[----:B------:R-:W-:Y:S02]  /*0600*/  MOV R18, R13 ;  /* 0x0000000d00127202 */ /* 0x000fe40000000f00 */
[----:B------:R-:W-:Y:S01]  /*0610*/  SEL R54, R19, R10, !P5 ;  /* 0x0000000a13367207 */ /* 0x000fe20006800000 */
[----:B------:R-:W4:Y:S01]  /*0620*/  @P1 LDC.64 R12, c[0x0][0x288] ;  /* 0x0000a200ff0c1b82 */ /* 0x000f220000000a00 */
[----:B------:R-:W-:-:S02]  /*0630*/  @!P4 IADD3 R18, -R18, RZ, RZ ;  /* 0x000000ff1212c210 */ /* 0x000fc40007ffe1ff */
[----:B------:R-:W-:Y:S01]  /*0640*/  SHF.R.U32.HI R10, RZ, 0x2, R17 ;  /* 0x00000002ff0a7819 */ /* 0x000fe20000011611 */
[----:B------:R-:W-:Y:S01]  /*0650*/  IMAD R29, R54, 0x1a, RZ ;  /* 0x0000001a361d7824 */ /* 0x000fe200078e02ff */
[----:B------:R-:W-:-:S03]  /*0660*/  SEL R19, R19, R18, !P5 ;  /* 0x0000001213137207 */ /* 0x000fc60006800000 */
[----:B-1----:R-:W-:Y:S01]  /*0670*/  IMAD R10, R21, UR13, R10 ;  /* 0x0000000d150a7c24 */ /* 0x002fe2000f8e020a */
[----:B------:R-:W-:Y:S02]  /*0680*/  SHF.R.S32.HI R17, RZ, 0x1f, R29 ;  /* 0x0000001fff117819 */ /* 0x000fe4000001141d */
[----:B------:R-:W-:Y:S02]  /*0690*/  IADD3 R56, P0, R52, R29, RZ ;  /* 0x0000001d34387210 */ /* 0x000fe40007f1e0ff */
        /* <DEDUP_REMOVED lines=25> */
[----:B------:R-:W-:Y:S01]  /*0830*/  ISETP.GE.AND.EX P3, PT, R10, UR17, PT, P3 ;  /* 0x000000110a007c0c */ /* 0x000fe2000bf66330 */
[----:B------:R-:W0:Y:S01]  /*0840*/  @P0 LDC.64 R30, c[0x0][0x288] ;  /* 0x0000a200ff1e0b82 */ /* 0x000e220000000a00 */
[C---:B------:R-:W-:Y:S02]  /*0850*/  @P1 SHF.L.U32 R23, R20.reuse, 0x1, RZ ;  /* 0x0000000114171819 */ /* 0x040fe400000006ff */
        /* <DEDUP_REMOVED lines=8> */
[----:B------:R-:W-:Y:S02]  /*08e0*/  @P2 IMAD R33, R49, R17, R22 ;  /* 0x0000001131212224 */ /* 0x000fe400078e0216 */
[----:B------:R-:W-:Y:S02]  /*08f0*/  @P1 IADD3.X R13, R10, R13, RZ, P4, !PT ;  /* 0x0000000d0a0d1210 */ /* 0x000fe400027fe4ff */
[----:B-1----:R-:W-:-:S03]  /*0900*/  @P2 MOV R18, R56 ;  /* 0x0000003800122202 */ /* 0x002fc60000000f00 */
[----:B------:R1:W5:Y:S01]  /*0910*/  @P1 LDG.E R40, desc[UR14][R12.64] ;  /* 0x0000000e0c281981 */ /* 0x000362000c1e1900 */
[----:B------:R-:W-:Y:S01]  /*0920*/  @P2 MOV R19, R59 ;  /* 0x0000003b00132202 */ /* 0x000fe20000000f00 */
[----:B------:R-:W4:Y:S02]  /*0930*/  @P0 LDC.64 R22, c[0x0][0x230] ;  /* 0x00008c00ff160b82 */ /* 0x000f240000000a00 */
[----:B------:R-:W-:-:S04]  /*0940*/  @P2 IMAD.WIDE.U32 R16, R49, R16, R18 ;  /* 0x0000001031102225 */ /* 0x000fc800078e0012 */
[----:B0-----:R-:W-:Y:S01]  /*0950*/  @P0 IMAD R28, R9, R30, RZ ;  /* 0x0000001e091c0224 */ /* 0x001fe200078e02ff */
[----:B------:R-:W-:Y:S02]  /*0960*/  @P2 IADD3 R17, R17, R33, RZ ;  /* 0x0000002111112210 */ /* 0x000fe40007ffe0ff */
[----:B------:R-:W-:Y:S02]  /*0970*/  @P2 SHF.L.U32 R19, R16, 0x1, RZ ;  /* 0x0000000110132819 */ /* 0x000fe400000006ff */
[----:B-1----:R-:W-:Y:S02]  /*0980*/  @P0 MOV R12, R56 ;  /* 0x00000038000c0202 */ /* 0x002fe40000000f00 */
[----:B------:R-:W-:Y:S01]  /*0990*/  @P0 MOV R13, R59 ;  /* 0x0000003b000d0202 */ /* 0x000fe20000000f00 */
[----:B------:R-:W-:Y:S01]  /*09a0*/  @P0 IMAD R33, R48, R31, R28 ;  /* 0x0000001f30210224 */ /* 0x000fe200078e021c */
[----:B------:R-:W-:Y:S02]  /*09b0*/  @P2 SHF.L.U64.HI R10, R16, 0x1, R17 ;  /* 0x00000001100a2819 */ /* 0x000fe40000010211 */
[C---:B------:R-:W-:Y:S01]  /*09c0*/  @P2 IADD3 R26, P4, R19.reuse, R26, RZ ;  /* 0x0000001a131a2210 */ /* 0x040fe20007f9e0ff */
[----:B------:R-:W-:Y:S01]  /*09d0*/  @P0 IMAD.WIDE.U32 R30, R48, R30, R12 ;  /* 0x0000001e301e0225 */ /* 0x000fe200078e000c */
[----:B------:R-:W0:Y:S01]  /*09e0*/  @P0 LDC.64 R16, c[0x0][0x228] ;  /* 0x00008a00ff100b82 */ /* 0x000e220000000a00 */
[----:B------:R-:W-:-:S03]  /*09f0*/  @P2 IADD3 R24, P5, R19, R24, RZ ;  /* 0x0000001813182210 */ /* 0x000fc60007fbe0ff */
[----:B------:R-:W-:-:S04]  /*0a00*/  @P0 IADD3 R31, R31, R33, RZ ;  /* 0x000000211f1f0210 */ /* 0x000fc80007ffe0ff */
[----:B------:R-:W1:Y:S01]  /*0a10*/  @P3 LDC.64 R18, c[0x0][0x230] ;  /* 0x00008c00ff123b82 */ /* 0x000e620000000a00 */
[----:B------:R-:W-:-:S07]  /*0a20*/  @P2 IADD3.X R27, R10, R27, RZ, P4, !PT ;  /* 0x0000001b0a1b2210 */ /* 0x000fce00027fe4ff */
[----:B------:R-:W1:Y:S01]  /*0a30*/  @P3 LDC.64 R12, c[0x0][0x228] ;  /* 0x00008a00ff0c3b82 */ /* 0x000e620000000a00 */
[----:B------:R-:W-:Y:S02]  /*0a40*/  @P2 IADD3.X R25, R10, R25, RZ, P5, !PT ;  /* 0x000000190a192210 */ /* 0x000fe40002ffe4ff */
[C---:B------:R-:W-:Y:S02]  /*0a50*/  @P0 SHF.L.U32 R33, R30.reuse, 0x1, RZ ;  /* 0x000000011e210819 */ /* 0x040fe400000006ff */
[----:B------:R-:W-:Y:S01]  /*0a60*/  @P0 SHF.L.U64.HI R10, R30, 0x1, R31 ;  /* 0x000000011e0a0819 */ /* 0x000fe2000001021f */
[----:B--2---:R-:W-:Y:S01]  /*0a70*/  @P3 IMAD R28, R11, R20, RZ ;  /* 0x000000140b1c3224 */ /* 0x004fe200078e02ff */
[----:B------:R-:W-:Y:S02]  /*0a80*/  @P3 MOV R30, R56 ;  /* 0x00000038001e3202 */ /* 0x000fe40000000f00 */
[----:B------:R-:W-:Y:S01]  /*0a90*/  @P3 MOV R31, R59 ;  /* 0x0000003b001f3202 */ /* 0x000fe20000000f00 */
[----:B------:R-:W-:-:S02]  /*0aa0*/  @P3 IMAD R21, R46, R21, R28 ;  /* 0x000000152e153224 */ /* 0x000fc400078e021c */
[----:B------:R-:W-:Y:S01]  /*0ab0*/  @P3 IMAD.WIDE.U32 R30, R46, R20, R30 ;  /* 0x000000142e1e3225 */ /* 0x000fe200078e001e */
[----:B----4-:R-:W-:-:S04]  /*0ac0*/  @P0 IADD3 R22, P4, R33, R22, RZ ;  /* 0x0000001621160210 */ /* 0x010fc80007f9e0ff */
[----:B------:R-:W-:Y:S02]  /*0ad0*/  @P3 IADD3 R31, R31, R21, RZ ;  /* 0x000000151f1f3210 */ /* 0x000fe40007ffe0ff */
[----:B------:R-:W-:Y:S02]  /*0ae0*/  @P3 SHF.L.U32 R21, R30, 0x1, RZ ;  /* 0x000000011e153819 */ /* 0x000fe400000006ff */
[----:B------:R-:W-:Y:S02]  /*0af0*/  @P0 IADD3.X R23, R10, R23, RZ, P4, !PT ;  /* 0x000000170a170210 */ /* 0x000fe400027fe4ff */
[----:B0-----:R-:W-:Y:S02]  /*0b00*/  @P0 IADD3 R20, P4, R33, R16, RZ ;  /* 0x0000001021140210 */ /* 0x001fe40007f9e0ff */
[----:B------:R-:W-:Y:S02]  /*0b10*/  @P3 SHF.L.U64.HI R30, R30, 0x1, R31 ;  /* 0x000000011e1e3819 */ /* 0x000fe4000001021f */
[----:B-1----:R-:W-:-:S02]  /*0b20*/  @P3 IADD3 R16, P5, R21, R18, RZ ;  /* 0x0000001215103210 */ /* 0x002fc40007fbe0ff */
[----:B------:R-:W-:Y:S02]  /*0b30*/  @P3 IADD3 R12, P6, R21, R12, RZ ;  /* 0x0000000c150c3210 */ /* 0x000fe40007fde0ff */
[----:B------:R-:W-:Y:S02]  /*0b40*/  CS2R R38, SRZ ;  /* 0x0000000000267805 */ /* 0x000fe4000001ff00 */
[----:B------:R-:W-:Y:S02]  /*0b50*/  MOV R42, RZ ;  /* 0x000000ff002a7202 */ /* 0x000fe40000000f00 */
[----:B------:R-:W-:Y:S02]  /*0b60*/  CS2R R34, SRZ ;  /* 0x0000000000227805 */ /* 0x000fe4000001ff00 */
[----:B------:R-:W-:Y:S02]  /*0b70*/  @P0 IADD3.X R21, R10, R17, RZ, P4, !PT ;  /* 0x000000110a150210 */ /* 0x000fe400027fe4ff */
[C---:B------:R-:W-:Y:S01]  /*0b80*/  @P3 IADD3.X R17, R30.reuse, R19, RZ, P5, !PT ;  /* 0x000000131e113210 */ /* 0x040fe20002ffe4ff */
[----:B------:R0:W5:Y:S01]  /*0b90*/  @P2 LDG.E R39, desc[UR14][R24.64] ;  /* 0x0000000e18272981 */ /* 0x000162000c1e1900 */
[----:B------:R-:W-:-:S03]  /*0ba0*/  @P3 IADD3.X R13, R30, R13, RZ, P6, !PT ;  /* 0x0000000d1e0d3210 */ /* 0x000fc600037fe4ff */
[----:B------:R0:W5:Y:S04]  /*0bb0*/  @P2 LDG.E R42, desc[UR14][R26.64] ;  /* 0x0000000e1a2a2981 */ /* 0x000168000c1e1900 */
[----:B------:R0:W5:Y:S04]  /*0bc0*/  @P3 LDG.E R38, desc[UR14][R16.64] ;  /* 0x0000000e10263981 */ /* 0x000168000c1e1900 */
[----:B------:R0:W5:Y:S01]  /*0bd0*/  @P3 LDG.E R34, desc[UR14][R12.64] ;  /* 0x0000000e0c223981 */ /* 0x000162000c1e1900 */
[----:B------:R-:W-:-:S06]  /*0be0*/  CS2R R36, SRZ ;  /* 0x0000000000247805 */ /* 0x000fcc000001ff00 */
[----:B------:R0:W5:Y:S04]  /*0bf0*/  @P0 LDG.E R37, desc[UR14][R22.64] ;  /* 0x0000000e16250981 */ /* 0x000168000c1e1900 */
[----:B------:R0:W5:Y:S01]  /*0c00*/  @P0 LDG.E R36, desc[UR14][R20.64] ;  /* 0x0000000e14240981 */ /* 0x000162000c1e1900 */
[----:B------:R-:W-:Y:S01]  /*0c10*/  UMOV UR11, 0x3f800000 ;  /* 0x3f800000000b7882 */ /* 0x000fe20000000000 */
[----:B------:R-:W-:Y:S01]  /*0c20*/  BSSY B0, `(.L_x_260) ;  /* 0x0000020000007945 */ /* 0x000fe20003800000 */
[----:B------:R-:W-:Y:S02]  /*0c30*/  CS2R R32, SRZ ;  /* 0x0000000000207805 */ /* 0x000fe4000001ff00 */
        /* <DEDUP_REMOVED lines=9> */
[----:B------:R-:W-:Y:S02]  /*0cd0*/  MOV R10, RZ ;  /* 0x000000ff000a7202 */ /* 0x000fe40000000f00 */
        /* <DEDUP_REMOVED lines=20> */
.L_x_261:
[----:B------:R-:W-:Y:S05]  /*0e20*/  BSYNC B0 ;  /* 0x0000000000007941 */ /* 0x000fea0003800000 */
.L_x_260:
        /* <DEDUP_REMOVED lines=38> */
.L_x_262:
        /* <DEDUP_REMOVED lines=26> */
.L_x_263:
[----:B------:R-:W-:Y:S01]  /*1230*/  FFMA.FTZ R26, R12, R22, R19 ;  /* 0x000000160c1a7223 */ /* 0x000fe20000010013 */
[----:B------:R-:W-:Y:S01]  /*1240*/  FMUL.FTZ R24, R14, R35 ;  /* 0x000000230e187220 */ /* 0x000fe20000410000 */
[----:B------:R-:W-:Y:S01]  /*1250*/  FADD.FTZ R23, R22, R23 ;  /* 0x0000001716177221 */ /* 0x000fe20000010000 */
        /* <DEDUP_REMOVED lines=31> */
.L_x_264:
[----:B------:R-:W-:Y:S01]  /*1450*/  FMUL.FTZ R26, R18, R35 ;  /* 0x00000023121a7220 */ /* 0x000fe20000410000 */
[----:B------:R-:W-:Y:S01]  /*1460*/  FADD.FTZ R29, R27, R24 ;  /* 0x000000181b1d7221 */ /* 0x000fe20000010000 */
[----:B------:R-:W-:Y:S01]  /*1470*/  FFMA.FTZ R30, R20, R27, R25 ;  /* 0x0000001b141e7223 */ /* 0x000fe20000010019 */
[C---:B------:R-:W-:Y:S01]  /*1480*/  PRMT R28, R38.reuse, 0x7632, R28 ;  /* 0x00007632261c7816 */ /* 0x040fe2000000001c */
[----:B------:R-:W-:Y:S01]  /*1490*/  FMUL.FTZ R27, R19, R10 ;  /* 0x0000000a131b7220 */ /* 0x000fe20000410000 */
[----:B------:R-:W-:Y:S01]  /*14a0*/  FADD.FTZ R24, R29, R26 ;  /* 0x0000001a1d187221 */ /* 0x000fe20000010000 */
[----:B------:R-:W-:Y:S01]  /*14b0*/  FFMA.FTZ R25, R23, R26, R30 ;  /* 0x0000001a17197223 */ /* 0x000fe2000001001e */
[----:B------:R-:W-:Y:S02]  /*14c0*/  SHF.L.U32 R29, R38, 0x10, RZ ;  /* 0x00000010261d7819 */ /* 0x000fe400000006ff */
[----:B------:R-:W-:Y:S01]  /*14d0*/  SHF.L.U32 R28, R28, 0x10, RZ ;  /* 0x000000101c1c7819 */ /* 0x000fe200000006ff */
[--C-:B------:R-:W-:Y:S01]  /*14e0*/  FFMA.FTZ R26, R22, R27, R25.reuse ;  /* 0x0000001b161a7223 */ /* 0x100fe20000010019 */
        /* <DEDUP_REMOVED lines=27> */
.L_x_265:
        /* <DEDUP_REMOVED lines=67> */
[----:B------:R-:W-:Y:S02]  /*1ad0*/  FADD.FTZ R20, R12, R21 ;  /* 0x000000150c147221 */ /* 0x000fe40000010000 */
[----:B------:R-:W0:Y:S01]  /*1ae0*/  LDS.128 R12, [UR5+0x50] ;  /* 0x00005005ff0c7984 */ /* 0x000e220008000c00 */
[----:B------:R-:W-:Y:S01]  /*1af0*/  FADD.FTZ R53, R53, R22 ;  /* 0x0000001635357221 */ /* 0x000fe20000010000 */
[----:B------:R-:W-:Y:S02]  /*1b00*/  FADD.FTZ R60, R20, R23 ;  /* 0x00000017143c7221 */ /* 0x000fe40000010000 */
[----:B------:R-:W1:Y:S01]  /*1b10*/  LDS.128 R20, [UR5+0x60] ;  /* 0x00006005ff147984 */ /* 0x000e620008000c00 */
[----:B---3--:R-:W-:Y:S01]  /*1b20*/  FADD.FTZ R53, R53, R28 ;  /* 0x0000001c35357221 */ /* 0x008fe20000010000 */
[----:B------:R-:W-:Y:S02]  /*1b30*/  FADD.FTZ R60, R60, R29 ;  /* 0x0000001d3c3c7221 */ /* 0x000fe40000010000 */
[----:B------:R-:W2:Y:S01]  /*1b40*/  LDS.64 R28, [UR5+0x70] ;  /* 0x00007005ff1c7984 */ /* 0x000ea20008000a00 */
        /* <DEDUP_REMOVED lines=16> */
.L_x_267:
[----:B------:R-:W-:Y:S05]  /*1c50*/  BSYNC B0 ;  /* 0x0000000000007941 */ /* 0x000fea0003800000 */
.L_x_266:
        /* <DEDUP_REMOVED lines=158> */
.L_x_269:
[----:B------:R-:W-:Y:S05]  /*2640*/  BSYNC B0 ;  /* 0x0000000000007941 */ /* 0x000fea0003800000 */
.L_x_268:
        /* <DEDUP_REMOVED lines=20> */
.L_x_271:
[----:B------:R-:W-:Y:S05]  /*2790*/  BSYNC B0 ;  /* 0x0000000000007941 */ /* 0x000fea0003800000 */
.L_x_270:
        /* <DEDUP_REMOVED lines=38> */
.L_x_274:
[----:B--2---:R-:W2:Y:S04]  /*2a00*/  LDG.E.STRONG.GPU R16, desc[UR14][R14.64] ;  /* 0x0000000e0e107981 */ /* 0x004ea8000c1ef900 */
[----:B--2---:R-:W-:Y:S01]  /*2a10*/  CCTL.IVALL ;  /* 0x00000000ff00798f */ /* 0x004fe20002000000 */
[----:B------:R-:W-:Y:S05]  /*2a20*/  YIELD ;  /* 0x0000000000007946 */ /* 0x000fea0003800000 */
[----:B------:R-:W-:-:S13]  /*2a30*/  ISETP.NE.AND P0, PT, R16, R29, PT ;  /* 0x0000001d1000720c */ /* 0x000fda0003f05270 */
[----:B------:R-:W-:Y:S05]  /*2a40*/  @P0 BRA `(.L_x_274) ;  /* 0xfffffffc00ec0947 */ /* 0x000fea000383ffff */
.L_x_273:
        /* <DEDUP_REMOVED lines=16> */
.L_x_278:
        /* <DEDUP_REMOVED lines=115> */
.L_x_277:
        /* <DEDUP_REMOVED lines=12> */
[C---:B------:R-:W-:Y:S02]  /*3340*/  IADD3 R19, R29.reuse, 0x3, RZ ;  /* 0x000000031d137810 */ /* 0x040fe40007ffe0ff */
        /* <DEDUP_REMOVED lines=48> */
.L_x_279:
[----:B------:R-:W-:-:S13]  /*3650*/  ISETP.NE.OR P0, PT, R28, RZ, P0 ;  /* 0x000000ff1c00720c */ /* 0x000fda0000705670 */
[----:B------:R-:W-:Y:S05]  /*3660*/  @!P0 BRA `(.L_x_275) ;  /* 0x00000000007c8947 */ /* 0x000fea0003800000 */
.L_x_276:
[----:B------:R-:W-:-:S13]  /*3670*/  ISETP.EQ.OR P6, PT, R29, UR13, P3 ;  /* 0x0000000d1d007c0c */ /* 0x000fda0009fc2670 */
[----:B------:R-:W-:-:S04]  /*3680*/  @!P6 IMAD R15, R3, R29, R0 ;  /* 0x0000001d030fe224 */ /* 0x000fc800078e0200 */
[----:B------:R-:W-:-:S06]  /*3690*/  @!P6 IMAD.WIDE.U32 R14, R15, 0x8, R30 ;  /* 0x000000080f0ee825 */ /* 0x000fcc00078e001e */
[----:B------:R-:W0:Y:S01]  /*36a0*/  @!P6 LDG.E.64 R14, desc[UR14][R14.64] ;  /* 0x0000000e0e0ee981 */ /* 0x000e22000c1e1b00 */
[C---:B------:R-:W-:Y:S02]  /*36b0*/  IADD3 R17, R29.reuse, 0x1, RZ ;  /* 0x000000011d117810 */ /* 0x040fe40007ffe0ff */
[----:B------:R-:W-:Y:S02]  /*36c0*/  IADD3 R19, R29, 0x2, RZ ;  /* 0x000000021d137810 */ /* 0x000fe40007ffe0ff */
        /* <DEDUP_REMOVED lines=25> */
.L_x_275:
        /* <DEDUP_REMOVED lines=11> */
.L_x_281:
[----:B------:R-:W-:Y:S05]  /*3910*/  BSYNC B0 ;  /* 0x0000000000007941 */ /* 0x000fea0003800000 */
.L_x_280:
        /* <DEDUP_REMOVED lines=16> */
.L_x_272:
        /* <DEDUP_REMOVED lines=16> */
[----:B-1----:R-:W-:Y:S01]  /*3b20*/  ULEA UR5, UR8, UR5, 0x18 ;  /* 0x0000000508057291 */ /* 0x002fe2000f8ec03f */
[----:B--2---:R-:W-:-:S08]  /*3b30*/  IMAD R16, R19, UR13, R16 ;  /* 0x0000000d13107c24 */ /* 0x004fd0000f8e0210 */
[----:B------:R-:W-:Y:S01]  /*3b40*/  @!P3 STS.64 [UR5+0x80], R12 ;  /* 0x0000800cff00b988 */ /* 0x000fe20008000a05 */
[----:B------:R-:W-:Y:S01]  /*3b50*/  BAR.SYNC.DEFER_BLOCKING 0x0 ;  /* 0x0000000000007b1d */ /* 0x000fe20000010000 */
[C---:B------:R-:W-:Y:S02]  /*3b60*/  IADD3 R17, R16.reuse, 0x40, RZ ;  /* 0x0000004010117810 */ /* 0x040fe40007ffe0ff */
[----:B------:R-:W-:Y:S02]  /*3b70*/  IADD3 R16, R16, 0x60, RZ ;  /* 0x0000006010107810 */ /* 0x000fe40007ffe0ff */
[----:B------:R-:W-:Y:S02]  /*3b80*/  ISETP.GE.U32.AND P0, PT, R17, UR16, PT ;  /* 0x0000001011007c0c */ /* 0x000fe4000bf06070 */
[----:B------:R-:W-:Y:S02]  /*3b90*/  ISETP.GE.U32.AND P3, PT, R16, UR16, PT ;  /* 0x0000001010007c0c */ /* 0x000fe4000bf66070 */
[----:B------:R-:W-:-:S02]  /*3ba0*/  SHF.R.S32.HI R17, RZ, 0x1f, R17 ;  /* 0x0000001fff117819 */ /* 0x000fc40000011411 */
[----:B------:R-:W-:Y:S02]  /*3bb0*/  SHF.R.S32.HI R16, RZ, 0x1f, R16 ;  /* 0x0000001fff107819 */ /* 0x000fe40000011410 */
[----:B------:R-:W-:Y:S02]  /*3bc0*/  ISETP.GE.AND.EX P0, PT, R17, UR17, PT, P0 ;  /* 0x0000001111007c0c */ /* 0x000fe4000bf06300 */
[----:B------:R-:W-:Y:S01]  /*3bd0*/  ISETP.GE.AND.EX P3, PT, R16, UR17, PT, P3 ;  /* 0x0000001110007c0c */ /* 0x000fe2000bf66330 */
[----:B------:R-:W1:Y:S01]  /*3be0*/  LDS.64 R14, [UR5+0x80] ;  /* 0x00008005ff0e7984 */ /* 0x000e620008000a00 */
[----:B------:R-:W-:Y:S02]  /*3bf0*/  ULDC UR5, c[0x0][0x2bc] ;  /* 0x0000af0000057ab9 */ /* 0x000fe40000000800 */
[----:B-1----:R-:W-:Y:S01]  /*3c00*/  FMUL.FTZ R16, R14, UR5 ;  /* 0x000000050e107c20 */ /* 0x002fe20008410000 */
[----:B------:R-:W-:Y:S01]  /*3c10*/  FMUL.FTZ R17, R15, UR5 ;  /* 0x000000050f117c20 */ /* 0x000fe20008410000 */
[----:B------:R-:W-:Y:S07]  /*3c20*/  @!P4 BRA `(.L_x_282) ;  /* 0x000000000048c947 */ /* 0x000fee0003800000 */
        /* <DEDUP_REMOVED lines=18> */
.L_x_282:
[----:B------:R-:W-:Y:S04]  /*3d50*/  BSSY B0, `(.L_x_283) ;  /* 0x0000014000007945 */ /* 0x000fe80003800000 */
[----:B------:R-:W-:Y:S05]  /*3d60*/  @!P1 BRA `(.L_x_284) ;  /* 0x0000000000489947 */ /* 0x000fea0003800000 */
[C-C-:B0-----:R-:W-:Y:S01]  /*3d70*/  FFMA.FTZ R13, R16.reuse, R41, R17.reuse ;  /* 0x00000029100d7223 */ /* 0x141fe20000010011 */
        /* <DEDUP_REMOVED lines=17> */
.L_x_284:
[----:B------:R-:W-:Y:S05]  /*3e90*/  BSYNC B0 ;  /* 0x0000000000007941 */ /* 0x000fea0003800000 */
.L_x_283:
[----:B------:R-:W-:Y:S01]  /*3ea0*/  FADD.FTZ R42, R42, -UR18 ;  /* 0x800000122a2a7e21 */ /* 0x000fe20008010000 */
[----:B------:R-:W-:Y:S01]  /*3eb0*/  FADD.FTZ R26, R26, -UR18 ;  /* 0x800000121a1a7e21 */ /* 0x000fe20008010000 */
[----:B0-----:R-:W-:Y:S02]  /*3ec0*/  SHF.L.U32 R12, R39, 0x10, RZ ;  /* 0x00000010270c7819 */ /* 0x001fe400000006ff */
[----:B------:R-:W-:Y:S01]  /*3ed0*/  SHF.L.U32 R25, R25, 0x10, RZ ;  /* 0x0000001019197819 */ /* 0x000fe200000006ff */
[----:B------:R-:W-:Y:S01]  /*3ee0*/  FMUL.FTZ R29, R42, UR11 ;  /* 0x0000000b2a1d7c20 */ /* 0x000fe20008410000 */
[----:B------:R-:W-:Y:S01]  /*3ef0*/  FMUL.FTZ R30, R26, UR11 ;  /* 0x0000000b1a1e7c20 */ /* 0x000fe20008410000 */
[----:B------:R-:W-:Y:S06]  /*3f00*/  @!P4 BRA `(.L_x_285) ;  /* 0x000000000048c947 */ /* 0x000fec0003800000 */
[----:B-1----:R-:W-:Y:S01]  /*3f10*/  FFMA.FTZ R14, R30, R10, R33 ;  /* 0x0000000a1e0e7223 */ /* 0x002fe20000010021 */
        /* <DEDUP_REMOVED lines=17> */
.L_x_285:
[----:B------:R-:W-:Y:S04]  /*4030*/  BSSY B0, `(.L_x_286) ;  /* 0x0000014000007945 */ /* 0x000fe80003800000 */
[----:B------:R-:W-:Y:S05]  /*4040*/  @!P2 BRA `(.L_x_287) ;  /* 0x000000000048a947 */ /* 0x000fea0003800000 */
[C-C-:B-1----:R-:W-:Y:S01]  /*4050*/  FFMA.FTZ R13, R16.reuse, R29, R17.reuse ;  /* 0x0000001d100d7223 */ /* 0x142fe20000010011 */
[----:B------:R-:W-:Y:S01]  /*4060*/  ULDC.64 UR16, c[0x0][0x288] ;  /* 0x0000a20000107ab9 */ /* 0x000fe20000000a00 */
[----:B------:R-:W-:Y:S01]  /*4070*/  FFMA.FTZ R18, R16, R30, R17 ;  /* 0x0000001e10127223 */ /* 0x000fe20000010011 */
[----:B------:R-:W-:Y:S02]  /*4080*/  IMAD R20, R7, UR16, RZ ;  /* 0x0000001007147c24 */ /* 0x000fe4000f8e02ff */
[----:B------:R-:W-:Y:S01]  /*4090*/  FFMA.FTZ R14, R12, R35, -R13 ;  /* 0x000000230c0e7223 */ /* 0x000fe2000001080d */
[----:B------:R-:W-:Y:S01]  /*40a0*/  MOV R12, R56 ;  /* 0x00000038000c7202 */ /* 0x000fe20000000f00 */
[----:B------:R-:W-:Y:S01]  /*40b0*/  FFMA.FTZ R18, R25, R10, -R18 ;  /* 0x0000000a19127223 */ /* 0x000fe20000010812 */
[----:B------:R-:W-:Y:S01]  /*40c0*/  MOV R13, R59 ;  /* 0x0000003b000d7202 */ /* 0x000fe20000000f00 */
[C---:B------:R-:W-:Y:S02]  /*40d0*/  IMAD R15, R49.reuse, UR17, R20 ;  /* 0x00000011310f7c24 */ /* 0x040fe4000f8e0214 */
        /* <DEDUP_REMOVED lines=9> */
.L_x_287:
[----:B------:R-:W-:Y:S05]  /*4170*/  BSYNC B0 ;  /* 0x0000000000007941 */ /* 0x000fea0003800000 */
.L_x_286:
[----:B------:R-:W-:Y:S02]  /*4180*/  SHF.L.U32 R37, R37, 0x10, RZ ;  /* 0x0000001025257819 */ /* 0x000fe400000006ff */
[----:B------:R-:W-:Y:S02]  /*4190*/  SHF.L.U32 R24, R24, 0x10, RZ ;  /* 0x0000001018187819 */ /* 0x000fe400000006ff */
[----:B------:R-:W-:Y:S01]  /*41a0*/  SHF.L.U32 R36, R36, 0x10, RZ ;  /* 0x0000001024247819 */ /* 0x000fe200000006ff */
[----:B------:R-:W-:Y:S01]  /*41b0*/  FADD.FTZ R37, R37, -UR18 ;  /* 0x8000001225257e21 */ /* 0x000fe20008010000 */
[C---:B------:R-:W-:Y:S01]  /*41c0*/  ISETP.LT.U32.AND P0, PT, R51.reuse, 0x1a0, !P0 ;  /* 0x000001a03300780c */ /* 0x040fe20004701070 */
        /* <DEDUP_REMOVED lines=8> */
[----:B------:R-:W-:Y:S01]  /*4250*/  FFMA.FTZ R12, R37, R35, R32 ;  /* 0x00000023250c7223 */ /* 0x000fe20000010020 */
[----:B01----:R-:W-:-:S03]  /*4260*/  FFMA.FTZ R13, R26, R10, R33 ;  /* 0x0000000a1a0d7223 */ /* 0x003fc60000010021 */
        /* <DEDUP_REMOVED lines=16> */
.L_x_288:
[----:B------:R-:W-:Y:S04]  /*4370*/  BSSY B0, `(.L_x_289) ;  /* 0x0000014000007945 */ /* 0x000fe80003800000 */
[----:B------:R-:W-:Y:S05]  /*4380*/  @!P0 BRA `(.L_x_290) ;  /* 0x0000000000488947 */ /* 0x000fea0003800000 */
[C-C-:B01----:R-:W-:Y:S01]  /*4390*/  FFMA.FTZ R13, R16.reuse, R37, R17.reuse ;  /* 0x00000025100d7223 */ /* 0x143fe20000010011 */
        /* <DEDUP_REMOVED lines=17> */
.L_x_290:
[----:B------:R-:W-:Y:S05]  /*44b0*/  BSYNC B0 ;  /* 0x0000000000007941 */ /* 0x000fea0003800000 */
.L_x_289:
        /* <DEDUP_REMOVED lines=10> */
[----:B012---:R-:W-:-:S05]  /*4560*/  FMUL.FTZ R14, R33, -1.4426950216293334961 ;  /* 0xbfb8aa3b210e7820 */ /* 0x007fca0000410000 */
        /* <DEDUP_REMOVED lines=14> */
.L_x_291:
[----:B------:R-:W-:Y:S04]  /*4650*/  BSSY B0, `(.L_x_292) ;  /* 0x0000013000007945 */ /* 0x000fe80003800000 */
[----:B------:R-:W-:Y:S05]  /*4660*/  @!P3 BRA `(.L_x_293) ;  /* 0x000000000044b947 */ /* 0x000fea0003800000 */
[----:B------:R-:W-:Y:S01]  /*4670*/  ULDC.64 UR16, c[0x0][0x288] ;  /* 0x0000a20000107ab9 */ /* 0x000fe20000000a00 */
[C-C-:B012---:R-:W-:Y:S01]  /*4680*/  FFMA.FTZ R13, R16.reuse, R23, R17.reuse ;  /* 0x00000017100d7223 */ /* 0x147fe20000010011 */
[----:B------:R-:W-:Y:S01]  /*4690*/  MOV R57, R59 ;  /* 0x0000003b00397202 */ /* 0x000fe20000000f00 */
[----:B------:R-:W-:Y:S01]  /*46a0*/  FFMA.FTZ R16, R16, R22, R17 ;  /* 0x0000001610107223 */ /* 0x000fe20000010011 */
        /* <DEDUP_REMOVED lines=8> */
[----:B------:R-:W-:Y:S02]  /*4730*/  LEA R12, P0, R56, UR16, 0x1 ;  /* 0x00000010380c7c11 */ /* 0x000fe4000f8008ff */
[----:B------:R-:W-:Y:S02]  /*4740*/  IADD3 R17, R57, R17, RZ ;  /* 0x0000001139117210 */ /* 0x000fe40007ffe0ff */
[----:B------:R-:W-:Y:S02]  /*4750*/  F2FP.BF16.F32.PACK_AB R15, R16, R15 ;  /* 0x0000000f100f723e */ /* 0x000fe400000010ff */
[----:B------:R-:W-:-:S05]  /*4760*/  LEA.HI.X R13, R56, UR17, R17, 0x1, P0 ;  /* 0x00000011380d7c11 */ /* 0x000fca00080f0c11 */
[----:B------:R3:W-:Y:S02]  /*4770*/  STG.E desc[UR14][R12.64], R15 ;  /* 0x0000000f0c007986 */ /* 0x0007e4000c10190e */
.L_x_293:
[----:B------:R-:W-:Y:S05]  /*4780*/  BSYNC B0 ;  /* 0x0000000000007941 */ /* 0x000fea0003800000 */
.L_x_292:
[----:B------:R-:W-:Y:S02]  /*4790*/  IADD3 R44, R3, R44, RZ ;  /* 0x0000002c032c7210 */ /* 0x000fe40007ffe0ff */
[----:B------:R-:W-:Y:S02]  /*47a0*/  IADD3 R43, R43, 0x1, RZ ;  /* 0x000000012b2b7810 */ /* 0x000fe40007ffe0ff */
[----:B------:R-:W-:-:S13]  /*47b0*/  ISETP.GE.AND P0, PT, R44, UR4, PT ;  /* 0x000000042c007c0c */ /* 0x000fda000bf06270 */
[----:B------:R-:W-:Y:S05]  /*47c0*/  @!P0 BRA `(.L_x_294) ;  /* 0xffffffbc00008947 */ /* 0x000fea000383ffff */
.L_x_259:
[----:B------:R-:W4:Y:S01]  /*47d0*/  LDC R6, c[0x0][0xc] ;  /* 0x00000300ff067b82 */ /* 0x000f220000000800 */
[----:B------:R-:W-:Y:S01]  /*47e0*/  ISETP.NE.AND P2, PT, R51, RZ, PT ;  /* 0x000000ff3300720c */ /* 0x000fe20003f45270 */
[----:B------:R-:W-:Y:S06]  /*47f0*/  BSSY B0, `(.L_x_295) ;  /* 0x0000015000007945 */ /* 0x000fec0003800000 */
[----:B------:R-:W5:Y:S08]  /*4800*/  LDC R7, c[0x0][0x10] ;  /* 0x00000400ff077b82 */ /* 0x000f700000000800 */
[----:B------:R-:W0:Y:S01]  /*4810*/  LDC.64 R2, c[0x0][0x258] ;  /* 0x00009600ff027b82 */ /* 0x000e220000000a00 */
[----:B----4-:R-:W-:-:S02]  /*4820*/  IADD3 R4, R6, -0x1, RZ ;  /* 0xffffffff06047810 */ /* 0x010fc40007ffe0ff */
[----:B------:R-:W-:Y:S02]  /*4830*/  ISETP.NE.AND P1, PT, R6, 0x1, PT ;  /* 0x000000010600780c */ /* 0x000fe40003f25270 */
[----:B------:R-:W-:Y:S02]  /*4840*/  ISETP.NE.AND P0, PT, R4, UR13, PT ;  /* 0x0000000d04007c0c */ /* 0x000fe4000bf05270 */
[C---:B-----5:R-:W-:Y:S02]  /*4850*/  IADD3 R5, R7.reuse, -0x1, RZ ;  /* 0xffffffff07057810 */ /* 0x060fe40007ffe0ff */
[----:B------:R-:W-:Y:S02]  /*4860*/  SHF.L.U32 R4, R7, 0x1, RZ ;  /* 0x0000000107047819 */ /* 0x000fe400000006ff */
[----:B------:R-:W-:Y:S02]  /*4870*/  ISETP.NE.OR P0, PT, R0, R5, P0 ;  /* 0x000000050000720c */ /* 0x000fe40000705670 */
[----:B------:R-:W-:-:S05]  /*4880*/  SEL R5, R4, RZ, P1 ;  /* 0x000000ff04057207 */ /* 0x000fca0000800000 */
[----:B0-----:R-:W-:Y:S01]  /*4890*/  IMAD.WIDE.U32 R2, R5, 0x4, R2 ;  /* 0x0000000405027825 */ /* 0x001fe200078e0002 */
[----:B------:R-:W-:Y:S06]  /*48a0*/  @P2 BRA `(.L_x_296) ;  /* 0x0000000000242947 */ /* 0x000fec0003800000 */
[----:B------:R-:W0:Y:S01]  /*48b0*/  S2R R0, SR_LANEID ;  /* 0x0000000000007919 */ /* 0x000e220000000000 */
[----:B------:R-:W-:Y:S02]  /*48c0*/  VOTEU.ANY UR4, UPT, PT ;  /* 0x0000000000047886 */ /* 0x000fe400038e0100 */
[----:B------:R-:W-:Y:S02]  /*48d0*/  UFLO.U32 UR5, UR4 ;  /* 0x00000004000572bd */ /* 0x000fe400080e0000 */
[----:B------:R-:W4:Y:S04]  /*48e0*/  POPC R5, UR4 ;  /* 0x0000000400057d09 */ /* 0x000f280008000000 */
[----:B0-----:R-:W-:-:S13]  /*48f0*/  ISETP.EQ.U32.AND P1, PT, R0, UR5, PT ;  /* 0x0000000500007c0c */ /* 0x001fda000bf22070 */
[----:B------:R-:W-:Y:S06]  /*4900*/  @P1 MEMBAR.ALL.GPU ;  /* 0x0000000000001992 */ /* 0x000fec000000a000 */
[----:B------:R-:W-:-:S00]  /*4910*/  @P1 ERRBAR ;  /* 0x00000000000019ab */ /* 0x000fc00000000000 */
[----:B------:R-:W-:Y:S06]  /*4920*/  @P1 CGAERRBAR ;  /* 0x00000000000015ab */ /* 0x000fec0000000000 */
[----:B----4-:R0:W-:Y:S02]  /*4930*/  @P1 REDG.E.ADD.S32.STRONG.GPU desc[UR14][R2.64], R5 ;  /* 0x000000050200198e */ /* 0x0101e4000c10e38e */
.L_x_296:
[----:B------:R-:W-:Y:S05]  /*4940*/  BSYNC B0 ;  /* 0x0000000000007941 */ /* 0x000fea0003800000 */
.L_x_295:
[----:B------:R-:W-:Y:S05]  /*4950*/  @P0 EXIT ;  /* 0x000000000000094d */ /* 0x000fea0003800000 */
[----:B------:R-:W-:Y:S05]  /*4960*/  @P2 BRA `(.L_x_297) ;  /* 0x0000000000202947 */ /* 0x000fea0003800000 */
[----:B------:R-:W-:-:S05]  /*4970*/  IMAD R0, R6, R7, RZ ;  /* 0x0000000706007224 */ /* 0x000fca00078e02ff */
[----:B------:R-:W-:-:S13]  /*4980*/  ISETP.NE.AND P0, PT, R0, -0x1, PT ;  /* 0xffffffff0000780c */ /* 0x000fda0003f05270 */
[----:B------:R-:W-:Y:S05]  /*4990*/  @!P0 BRA `(.L_x_297) ;  /* 0x0000000000148947 */ /* 0x000fea0003800000 */
.L_x_298:
[----:B0-----:R-:W4:Y:S04]  /*49a0*/  LDG.E.STRONG.GPU R5, desc[UR14][R2.64] ;  /* 0x0000000e02057981 */ /* 0x001f28000c1ef900 */
[----:B----4-:R-:W-:Y:S01]  /*49b0*/  CCTL.IVALL ;  /* 0x00000000ff00798f */ /* 0x010fe20002000000 */
[----:B------:R-:W-:Y:S05]  /*49c0*/  YIELD ;  /* 0x0000000000007946 */ /* 0x000fea0003800000 */
[----:B------:R-:W-:-:S13]  /*49d0*/  ISETP.NE.AND P0, PT, R5, R0, PT ;  /* 0x000000000500720c */ /* 0x000fda0003f05270 */
[----:B------:R-:W-:Y:S05]  /*49e0*/  @P0 BRA `(.L_x_298) ;  /* 0xfffffffc00ec0947 */ /* 0x000fea000383ffff */
.L_x_297:
[----:B------:R-:W-:Y:S05]  /*49f0*/  WARPSYNC.ALL ;  /* 0x0000000000007948 */ /* 0x000fea0003800000 */
[----:B------:R-:W4:Y:S08]  /*4a00*/  LDC.64 R22, c[0x0][0x288] ;  /* 0x0000a200ff167b82 */ /* 0x000f300000000a00 */
[----:B------:R-:W-:Y:S01]  /*4a10*/  BAR.SYNC.DEFER_BLOCKING 0x0 ;  /* 0x0000000000007b1d */ /* 0x000fe20000010000 */
[----:B----4-:R-:W-:-:S04]  /*4a20*/  LEA.HI R0, P0, R23, R22, RZ, 0x1 ;  /* 0x0000001617007211 */ /* 0x010fc800078108ff */
[----:B0-----:R-:W-:-:S04]  /*4a30*/  IADD3.X R3, RZ, R23, RZ, P0, !PT ;  /* 0x00000017ff037210 */ /* 0x001fc800007fe4ff */
        /* <DEDUP_REMOVED lines=8> */
[----:B-123--:R-:W0:Y:S01]  /*4ac0*/  LDC.64 R14, c[0x0][0x218] ;  /* 0x00008600ff0e7b82 */ /* 0x00ee220000000a00 */
        /* <DEDUP_REMOVED lines=10> */
.L_x_299:
        /* <DEDUP_REMOVED lines=25> */
.L_x_300:
        /* <DEDUP_REMOVED lines=16> */
.L_x_3229:


//--------------------- .text._Z35group_norm_nhwc_bwd_one_pass_kernelI11Bf16IOBf16WLi256ELi26ELi416EEv26Group_norm_nhwc_bwd_params --------------------------
	.section	.text._Z35group_norm_nhwc_bwd_one_pass_kernelI11Bf16IOBf16WLi256ELi26ELi416EEv26Group_norm_nhwc_bwd_params,"ax",@progbits
	.align	128
        .global         _Z35group_norm_nhwc_bwd_one_pass_kernelI11Bf16IOBf16WLi256ELi26ELi416EEv26Group_norm_nhwc_bwd_params
        .type           _Z35group_norm_nhwc_bwd_one_pass_kernelI11Bf16IOBf16WLi256ELi26ELi416EEv26Group_norm_nhwc_bwd_params,@function
        .size           _Z35group_norm_nhwc_bwd_one_pass_kernelI11Bf16IOBf16WLi256ELi26ELi416EEv26Group_norm_nhwc_bwd_params,(.L_x_3230 - _Z35group_norm_nhwc_bwd_one_pass_kernelI11Bf16IOBf16WLi256ELi26ELi416EEv26Group_norm_nhwc_bwd_params)
        .other          _Z35group_norm_nhwc_bwd_one_pass_kernelI11Bf16IOBf16WLi256ELi26ELi416EEv26Group_norm_nhwc_bwd_params,@"STO_CUDA_ENTRY STV_DEFAULT"
_Z35group_norm_nhwc_bwd_one_pass_kernelI11Bf16IOBf16WLi256ELi26ELi416EEv26Group_norm_nhwc_bwd_params:
.text._Z35group_norm_nhwc_bwd_one_pass_kernelI11Bf16IOBf16WLi256ELi26ELi416EEv26Group_norm_nhwc_bwd_params:
        /* <DEDUP_REMOVED lines=38> */
[----:B------:R-:W-:Y:S01]  /*0260*/  ISETP.LT.U32.AND P5, PT, R2, UR16, PT ;  /* 0x0000001002007c0c */ /* 0x000fe2000bfa1070 */
[----:B------:R-:W-:Y:S01]  /*0270*/  USHF.L.U64.HI UR8, UR7, 0x2, UR8 ;  /* 0x0000000207087899 */ /* 0x000fe20008010208 */
[----:B------:R-:W-:Y:S01]  /*0280*/  SHF.R.S32.HI R3, RZ, 0x1f, R3 ;  /* 0x0000001fff037819 */ /* 0x000fe20000011403 */
[----:B------:R-:W-:Y:S01]  /*0290*/  USHF.L.U64.HI UR6, UR5, 0x2, UR6 ;  /* 0x0000000205067899 */ /* 0x000fe20008010206 */
[----:B------:R-:W-:-:S02]  /*02a0*/  SHF.R.S32.HI R2, RZ, 0x1f, R2 ;  /* 0x0000001fff027819 */ /* 0x000fc40000011402 */
[----:B------:R-:W-:Y:S02]  /*02b0*/  ISETP.LT.AND.EX P4, PT, R3, UR17, !P0, P4 ;  /* 0x0000001103007c0c */ /* 0x000fe4000c781340 */
[----:B------:R-:W-:Y:S02]  /*02c0*/  SHF.R.S32.HI R3, RZ, 0x1f, R60 ;  /* 0x0000001fff037819 */ /* 0x000fe4000001143c */
[----:B------:R-:W-:Y:S02]  /*02d0*/  ISETP.LT.AND.EX P5, PT, R2, UR17, !P0, P5 ;  /* 0x0000001102007c0c */ /* 0x000fe4000c7a1350 */
[----:B------:R-:W0:Y:S01]  /*02e0*/  S2R R2, SR_LANEID ;  /* 0x0000000000027919 */ /* 0x000e220000000000 */
[----:B------:R-:W-:Y:S02]  /*02f0*/  LEA.HI R6, R3, R60, RZ, 0x5 ;  /* 0x0000003c03067211 */ /* 0x000fe400078f28ff */
[----:B------:R-:W-:Y:S02]  /*0300*/  ISETP.LT.U32.AND P6, PT, R59, UR16, PT ;  /* 0x000000103b007c0c */ /* 0x000fe4000bfc1070 */
[----:B------:R-:W-:-:S02]  /*0310*/  SHF.R.S32.HI R3, RZ, 0x1f, R59 ;  /* 0x0000001fff037819 */ /* 0x000fc4000001143b */
        /* <DEDUP_REMOVED lines=17> */
.L_x_352:
        /* <DEDUP_REMOVED lines=21> */
[----:B---3--:R-:W-:Y:S01]  /*0580*/  HFMA2.MMA R8, -RZ, RZ, 0, 0 ;  /* 0x00000000ff087435 */ /* 0x008fe200000001ff */
[----:B-1----:R-:W-:-:S05]  /*0590*/  IADD3 R10, RZ, -R9, RZ ;  /* 0x80000009ff0a7210 */ /* 0x002fca0007ffe0ff */
[----:B------:R-:W-:-:S04]  /*05a0*/  IMAD R13, R10, R11, RZ ;  /* 0x0000000b0a0d7224 */ /* 0x000fc800078e02ff */
[----:B------:R-:W-:-:S06]  /*05b0*/  IMAD.HI.U32 R9, R9, R13, R8 ;  /* 0x0000000d09097227 */ /* 0x000fcc00078e0008 */
        /* <DEDUP_REMOVED lines=10> */
[----:B------:R-:W1:Y:S01]  /*0660*/  S2R R11, SR_TID.X ;  /* 0x00000000000b7919 */ /* 0x000e620000002100 */
[----:B------:R-:W-:-:S10]  /*0670*/  LOP3.LUT R6, R14, UR15, RZ, 0x3c, !PT ;  /* 0x0000000f0e067c12 */ /* 0x000fd4000f8e3cff */
[----:B------:R-:W-:Y:S02]  /*0680*/  @P0 IADD3 R10, R10, 0x1, RZ ;  /* 0x000000010a0a0810 */ /* 0x000fe40007ffe0ff */
[----:B------:R-:W-:-:S13]  /*0690*/  ISETP.LE.AND P0, PT, RZ, UR15, PT ;  /* 0x0000000fff007c0c */ /* 0x000fda000bf03270 */
[----:B------:R-:W-:Y:S02]  /*06a0*/  @!P0 IADD3 R63, -R63, RZ, RZ ;  /* 0x000000ff3f3f8210 */ /* 0x000fe40007ffe1ff */
[----:B------:R-:W-:Y:S02]  /*06b0*/  ISETP.GE.AND P0, PT, R6, RZ, PT ;  /* 0x000000ff0600720c */ /* 0x000fe40003f06270 */
[----:B------:R-:W-:Y:S01]  /*06c0*/  LOP3.LUT R6, RZ, R14, RZ, 0x33, !PT ;  /* 0x0000000eff067212 */ /* 0x000fe200078e33ff */
[----:B-1----:R-:W-:-:S05]  /*06d0*/  IMAD.WIDE.U32 R8, R11, 0x4ec4ec4f, RZ ;  /* 0x4ec4ec4f0b087825 */ /* 0x002fca00078e00ff */
[----:B------:R-:W-:-:S05]  /*06e0*/  SHF.R.U32.HI R8, RZ, 0x2, R9 ;  /* 0x00000002ff087819 */ /* 0x000fca0000011609 */
[----:B------:R-:W-:Y:S01]  /*06f0*/  @!P0 IADD3 R10, -R10, RZ, RZ ;  /* 0x000000ff0a0a8210 */ /* 0x000fe20007ffe1ff */
[----:B------:R-:W-:Y:S01]  /*0700*/  IMAD R8, R8, -0xd, R11 ;  /* 0xfffffff308087824 */ /* 0x000fe200078e020b */
[----:B------:R-:W-:Y:S02]  /*0710*/  ISETP.NE.AND P0, PT, R14, RZ, PT ;  /* 0x000000ff0e00720c */ /* 0x000fe40003f05270 */
[----:B------:R-:W1:Y:S02]  /*0720*/  @P6 LDC.64 R14, c[0x0][0x288] ;  /* 0x0000a200ff0e6b82 */ /* 0x000e640000000a00 */
[----:B------:R-:W-:Y:S02]  /*0730*/  SEL R63, R6, R63, !P0 ;  /* 0x0000003f063f7207 */ /* 0x000fe40004000000 */
[----:B------:R-:W-:Y:S02]  /*0740*/  SHF.L.U32 R16, R8, 0x1, RZ ;  /* 0x0000000108107819 */ /* 0x000fe400000006ff */
[----:B------:R-:W-:Y:S01]  /*0750*/  SEL R9, R6, R10, !P0 ;  /* 0x0000000a06097207 */ /* 0x000fe20004000000 */
[----:B------:R-:W-:Y:S01]  /*0760*/  IMAD R17, R63, 0x1a, RZ ;  /* 0x0000001a3f117824 */ /* 0x000fe200078e02ff */
[----:B------:R-:W-:Y:S01]  /*0770*/  SHF.R.S32.HI R8, RZ, 0x1f, R16 ;  /* 0x0000001fff087819 */ /* 0x000fe20000011410 */
[----:B------:R-:W3:Y:S01]  /*0780*/  @P3 LDC.64 R10, c[0x0][0x288] ;  /* 0x0000a200ff0a3b82 */ /* 0x000ee20000000a00 */
[----:B------:R-:W-:-:S02]  /*0790*/  SHF.R.S32.HI R6, RZ, 0x1f, R9 ;  /* 0x0000001fff067819 */ /* 0x000fc40000011409 */
[----:B------:R-:W-:-:S03]  /*07a0*/  IADD3 R64, P0, R16, R17, RZ ;  /* 0x0000001110407210 */ /* 0x000fc60007f1e0ff */
[----:B------:R-:W-:Y:S01]  /*07b0*/  IMAD R6, R6, UR10, RZ ;  /* 0x0000000a06067c24 */ /* 0x000fe2000f8e02ff */
[----:B------:R-:W-:-:S03]  /*07c0*/  LEA.HI.X.SX32 R65, R17, R8, 0x1, P0 ;  /* 0x0000000811417211 */ /* 0x000fc600000f0eff */
[C---:B------:R-:W-:Y:S02]  /*07d0*/  IMAD R67, R9.reuse, UR11, R6 ;  /* 0x0000000b09437c24 */ /* 0x040fe4000f8e0206 */
[----:B------:R-:W-:Y:S01]  /*07e0*/  IMAD.WIDE.U32 R64, R9, UR10, R64 ;  /* 0x0000000a09407c25 */ /* 0x000fe2000f8e0040 */
[----:B------:R-:W-:Y:S01]  /*07f0*/  ULDC.64 UR10, c[0x0][0x290] ;  /* 0x0000a400000a7ab9 */ /* 0x000fe20000000a00 */
[----:B------:R-:W4:Y:S02]  /*0800*/  @P2 LDC.64 R8, c[0x0][0x288] ;  /* 0x0000a200ff082b82 */ /* 0x000f240000000a00 */
[----:B-1----:R-:W-:Y:S01]  /*0810*/  @P6 IMAD R6, R3, R14, RZ ;  /* 0x0000000e03066224 */ /* 0x002fe200078e02ff */
[----:B------:R-:W-:Y:S02]  /*0820*/  IADD3 R67, R65, R67, RZ ;  /* 0x0000004341437210 */ /* 0x000fe40007ffe0ff */
[----:B------:R-:W-:Y:S01]  /*0830*/  @P6 MOV R66, R64 ;  /* 0x0000004000426202 */ /* 0x000fe20000000f00 */
[----:B------:R-:W-:-:S04]  /*0840*/  @P6 IMAD R15, R59, R15, R6 ;  /* 0x0000000f3b0f6224 */ /* 0x000fc800078e0206 */
[----:B------:R-:W-:-:S04]  /*0850*/  @P6 IMAD.WIDE.U32 R12, R59, R14, R66 ;  /* 0x0000000e3b0c6225 */ /* 0x000fc800078e0042 */
[----:B---3--:R-:W-:Y:S01]  /*0860*/  @P3 IMAD R14, R5, R10, RZ ;  /* 0x0000000a050e3224 */ /* 0x008fe200078e02ff */
[----:B------:R-:W-:Y:S02]  /*0870*/  @P6 IADD3 R13, R13, R15, RZ ;  /* 0x0000000f0d0d6210 */ /* 0x000fe40007ffe0ff */
[----:B------:R-:W-:Y:S01]  /*0880*/  @P6 SHF.L.U32 R15, R12, 0x1, RZ ;  /* 0x000000010c0f6819 */ /* 0x000fe200000006ff */
[----:B------:R-:W-:Y:S01]  /*0890*/  @P3 IMAD R19, R58, R11, R14 ;  /* 0x0000000b3a133224 */ /* 0x000fe200078e020e */
[----:B------:R-:W-:Y:S02]  /*08a0*/  @P6 SHF.L.U64.HI R6, R12, 0x1, R13 ;  /* 0x000000010c066819 */ /* 0x000fe4000001020d */
[----:B------:R-:W-:Y:S02]  /*08b0*/  @P3 MOV R12, R64 ;  /* 0x00000040000c3202 */ /* 0x000fe40000000f00 */
[----:B------:R-:W-:Y:S02]  /*08c0*/  @P3 MOV R13, R67 ;  /* 0x00000043000d3202 */ /* 0x000fe40000000f00 */
[----:B--2---:R-:W-:-:S02]  /*08d0*/  @P6 IADD3 R38, P0, R15, R38, RZ ;  /* 0x000000260f266210 */ /* 0x004fc40007f1e0ff */
[----:B------:R-:W-:Y:S01]  /*08e0*/  @P2 MOV R14, R64 ;  /* 0x00000040000e2202 */ /* 0x000fe20000000f00 */
[----:B------:R-:W-:Y:S01]  /*08f0*/  @P3 IMAD.WIDE.U32 R10, R58, R10, R12 ;  /* 0x0000000a3a0a3225 */ /* 0x000fe200078e000c */
[----:B------:R-:W-:Y:S01]  /*0900*/  @P6 IADD3.X R39, R6, R39, RZ, P0, !PT ;  /* 0x0000002706276210 */ /* 0x000fe200007fe4ff */
[----:B------:R-:W1:Y:S01]  /*0910*/  @P5 LDC.64 R12, c[0x0][0x288] ;  /* 0x0000a200ff0c5b82 */ /* 0x000e620000000a00 */
[----:B0-----:R-:W-:Y:S02]  /*0920*/  @P6 IADD3 R36, P0, R15, R36, RZ ;  /* 0x000000240f246210 */ /* 0x001fe40007f1e0ff */
[----:B------:R-:W-:Y:S02]  /*0930*/  @P3 IADD3 R15, R11, R19, RZ ;  /* 0x000000130b0f3210 */ /* 0x000fe40007ffe0ff */
[----:B------:R-:W-:Y:S02]  /*0940*/  @P3 SHF.L.U32 R11, R10, 0x1, RZ ;  /* 0x000000010a0b3819 */ /* 0x000fe400000006ff */
[----:B------:R-:W-:-:S02]  /*0950*/  @P6 IADD3.X R37, R6, R37, RZ, P0, !PT ;  /* 0x0000002506256210 */ /* 0x000fc400007fe4ff */
[----:B------:R-:W-:Y:S01]  /*0960*/  @P3 SHF.L.U64.HI R6, R10, 0x1, R15 ;  /* 0x000000010a063819 */ /* 0x000fe2000001020f */
[----:B----4-:R-:W-:Y:S01]  /*0970*/  @P2 IMAD R10, R7, R8, RZ ;  /* 0x00000008070a2224 */ /* 0x010fe200078e02ff */
[----:B------:R-:W-:Y:S02]  /*0980*/  @P3 IADD3 R34, P0, R11, R34, RZ ;  /* 0x000000220b223210 */ /* 0x000fe40007f1e0ff */
[----:B------:R-:W-:Y:S01]  /*0990*/  @P2 MOV R15, R67 ;  /* 0x00000043000f2202 */ /* 0x000fe20000000f00 */
[----:B------:R-:W-:Y:S01]  /*09a0*/  @P2 IMAD R19, R57, R9, R10 ;  /* 0x0000000939132224 */ /* 0x000fe200078e020a */
[----:B------:R-:W-:Y:S02]  /*09b0*/  @P3 IADD3.X R35, R6, R35, RZ, P0, !PT ;  /* 0x0000002306233210 */ /* 0x000fe400007fe4ff */
[----:B------:R-:W-:Y:S01]  /*09c0*/  @P3 IADD3 R32, P0, R11, R32, RZ ;  /* 0x000000200b203210 */ /* 0x000fe20007f1e0ff */
[----:B------:R-:W-:Y:S01]  /*09d0*/  @P2 IMAD.WIDE.U32 R8, R57, R8, R14 ;  /* 0x0000000839082225 */ /* 0x000fe200078e000e */
[----:B------:R-:W0:Y:S01]  /*09e0*/  @P4 LDC.64 R10, c[0x0][0x288] ;  /* 0x0000a200ff0a4b82 */ /* 0x000e220000000a00 */
[----:B------:R-:W-:-:S02]  /*09f0*/  SHF.R.S32.HI R15, RZ, 0x1f, R23 ;  /* 0x0000001fff0f7819 */ /* 0x000fc40000011417 */
[----:B------:R-:W-:Y:S02]  /*0a00*/  @P3 IADD3.X R33, R6, R33, RZ, P0, !PT ;  /* 0x0000002106213210 */ /* 0x000fe400007fe4ff */
[----:B------:R-:W-:Y:S01]  /*0a10*/  @P2 IADD3 R9, R9, R19, RZ ;  /* 0x0000001309092210 */ /* 0x000fe20007ffe0ff */
[----:B-1----:R-:W-:Y:S01]  /*0a20*/  @P5 IMAD R14, R15, R12, RZ ;  /* 0x0000000c0f0e5224 */ /* 0x002fe200078e02ff */
[----:B------:R-:W-:Y:S02]  /*0a30*/  @P5 MOV R15, R67 ;  /* 0x00000043000f5202 */ /* 0x000fe40000000f00 */
[C---:B------:R-:W-:Y:S01]  /*0a40*/  @P2 SHF.L.U32 R19, R8.reuse, 0x1, RZ ;  /* 0x0000000108132819 */ /* 0x040fe200000006ff */
[----:B------:R-:W-:Y:S01]  /*0a50*/  @P5 IMAD R21, R23, R13, R14 ;  /* 0x0000000d17155224 */ /* 0x000fe200078e020e */
[----:B------:R-:W-:Y:S02]  /*0a60*/  @P5 MOV R14, R64 ;  /* 0x00000040000e5202 */ /* 0x000fe40000000f00 */
[----:B------:R-:W-:-:S02]  /*0a70*/  @P2 SHF.L.U64.HI R6, R8, 0x1, R9 ;  /* 0x0000000108062819 */ /* 0x000fc40000010209 */
[----:B------:R-:W1:Y:S01]  /*0a80*/  @P1 LDC.64 R8, c[0x0][0x288] ;  /* 0x0000a200ff081b82 */ /* 0x000e620000000a00 */
[----:B------:R-:W-:Y:S01]  /*0a90*/  @P5 IMAD.WIDE.U32 R12, R23, R12, R14 ;  /* 0x0000000c170c5225 */ /* 0x000fe200078e000e */
[----:B------:R-:W-:Y:S02]  /*0aa0*/  @P2 IADD3 R30, P0, R19, R30, RZ ;  /* 0x0000001e131e2210 */ /* 0x000fe40007f1e0ff */
[----:B------:R-:W-:Y:S02]  /*0ab0*/  SHF.R.S32.HI R15, RZ, 0x1f, R43 ;  /* 0x0000001fff0f7819 */ /* 0x000fe4000001142b */
[----:B------:R-:W-:Y:S02]  /*0ac0*/  @P2 IADD3.X R31, R6, R31, RZ, P0, !PT ;  /* 0x0000001f061f2210 */ /* 0x000fe400007fe4ff */
[----:B------:R-:W2:Y:S01]  /*0ad0*/  @P4 LDC.64 R22, c[0x0][0x230] ;  /* 0x00008c00ff164b82 */ /* 0x000ea20000000a00 */
[----:B------:R-:W-:Y:S01]  /*0ae0*/  @P5 IADD3 R13, R13, R21, RZ ;  /* 0x000000150d0d5210 */ /* 0x000fe20007ffe0ff */
[----:B0-----:R-:W-:Y:S01]  /*0af0*/  @P4 IMAD R18, R15, R10, RZ ;  /* 0x0000000a0f124224 */ /* 0x001fe200078e02ff */
[----:B------:R-:W-:-:S02]  /*0b00*/  @P2 IADD3 R28, P0, R19, R28, RZ ;  /* 0x0000001c131c2210 */ /* 0x000fc40007f1e0ff */
[C---:B------:R-:W-:Y:S01]  /*0b10*/  @P5 SHF.L.U32 R15, R12.reuse, 0x1, RZ ;  /* 0x000000010c0f5819 */ /* 0x040fe200000006ff */
[----:B------:R-:W-:Y:S01]  /*0b20*/  @P4 IMAD R41, R43, R11, R18 ;  /* 0x0000000b2b294224 */ /* 0x000fe200078e0212 */
[----:B------:R-:W-:Y:S01]  /*0b30*/  @P5 SHF.L.U64.HI R14, R12, 0x1, R13 ;  /* 0x000000010c0e5819 */ /* 0x000fe2000001020d */
[----:B------:R-:W0:Y:S01]  /*0b40*/  @P4 LDC.64 R20, c[0x0][0x228] ;  /* 0x00008a00ff144b82 */ /* 0x000e220000000a00 */
[----:B------:R-:W-:Y:S02]  /*0b50*/  @P2 IADD3.X R29, R6, R29, RZ, P0, !PT ;  /* 0x0000001d061d2210 */ /* 0x000fe400007fe4ff */
[----:B------:R-:W-:Y:S02]  /*0b60*/  @P4 MOV R12, R64 ;  /* 0x00000040000c4202 */ /* 0x000fe40000000f00 */
[----:B------:R-:W-:Y:S02]  /*0b70*/  @P4 MOV R13, R67 ;  /* 0x00000043000d4202 */ /* 0x000fe40000000f00 */
[----:B------:R-:W-:Y:S01]  /*0b80*/  @P5 IADD3 R26, P0, R15, R26, RZ ;  /* 0x0000001a0f1a5210 */ /* 0x000fe20007f1e0ff */
[----:B------:R-:W3:Y:S01]  /*0b90*/  @P1 LDC.64 R18, c[0x0][0x230] ;  /* 0x00008c00ff121b82 */ /* 0x000ee20000000a00 */
[----:B------:R-:W-:-:S02]  /*0ba0*/  @P4 IMAD.WIDE.U32 R12, R43, R10, R12 ;  /* 0x0000000a2b0c4225 */ /* 0x000fc400078e000c */
[C---:B------:R-:W-:Y:S02]  /*0bb0*/  @P5 IADD3.X R27, R14.reuse, R27, RZ, P0, !PT ;  /* 0x0000001b0e1b5210 */ /* 0x040fe400007fe4ff */
[----:B------:R-:W-:Y:S02]  /*0bc0*/  SHF.R.S32.HI R43, RZ, 0x1f, R45 ;  /* 0x0000001fff2b7819 */ /* 0x000fe4000001142d */
[----:B------:R-:W-:Y:S01]  /*0bd0*/  @P5 IADD3 R24, P0, R15, R24, RZ ;  /* 0x000000180f185210 */ /* 0x000fe20007f1e0ff */
[----:B------:R-:W4:Y:S01]  /*0be0*/  LDC R6, c[0x0][0x2ac] ;  /* 0x0000ab00ff067b82 */ /* 0x000f220000000800 */
[----:B------:R-:W-:Y:S01]  /*0bf0*/  @P4 IADD3 R13, R13, R41, RZ ;  /* 0x000000290d0d4210 */ /* 0x000fe20007ffe0ff */
[----:B-1----:R-:W-:Y:S01]  /*0c00*/  @P1 IMAD R42, R43, R8, RZ ;  /* 0x000000082b2a1224 */ /* 0x002fe200078e02ff */
[----:B------:R-:W-:Y:S02]  /*0c10*/  @P5 IADD3.X R25, R14, R25, RZ, P0, !PT ;  /* 0x000000190e195210 */ /* 0x000fe400007fe4ff */
[----:B------:R-:W-:Y:S01]  /*0c20*/  @P1 MOV R14, R64 ;  /* 0x00000040000e1202 */ /* 0x000fe20000000f00 */
[----:B------:R-:W-:Y:S01]  /*0c30*/  @P1 IMAD R43, R45, R9, R42 ;  /* 0x000000092d2b1224 */ /* 0x000fe200078e022a */
[----:B------:R-:W-:Y:S01]  /*0c40*/  @P1 MOV R15, R67 ;  /* 0x00000043000f1202 */ /* 0x000fe20000000f00 */
[----:B------:R-:W1:Y:S01]  /*0c50*/  @P1 LDC.64 R10, c[0x0][0x228] ;  /* 0x00008a00ff0a1b82 */ /* 0x000e620000000a00 */
[----:B------:R-:W-:-:S02]  /*0c60*/  @P4 SHF.L.U32 R41, R12, 0x1, RZ ;  /* 0x000000010c294819 */ /* 0x000fc400000006ff */
[----:B------:R-:W-:Y:S01]  /*0c70*/  @P4 SHF.L.U64.HI R40, R12, 0x1, R13 ;  /* 0x000000010c284819 */ /* 0x000fe2000001020d */
[----:B------:R-:W-:Y:S01]  /*0c80*/  @P1 IMAD.WIDE.U32 R8, R45, R8, R14 ;  /* 0x000000082d081225 */ /* 0x000fe200078e000e */
[----:B--2---:R-:W-:-:S03]  /*0c90*/  @P4 IADD3 R22, P0, R41, R22, RZ ;  /* 0x0000001629164210 */ /* 0x004fc60007f1e0ff */
        /* <DEDUP_REMOVED lines=9> */
[C---:B---3--:R-:W-:Y:S02]  /*0d30*/  @P1 IADD3 R18, P0, R9.reuse, R18, RZ ;  /* 0x0000001209121210 */ /* 0x048fe40007f1e0ff */
[----:B------:R-:W-:Y:S02]  /*0d40*/  IADD3 R6, R6, 0xc0, RZ ;  /* 0x000000c006067810 */ /* 0x000fe40007ffe0ff */
[C---:B------:R-:W-:Y:S02]  /*0d50*/  @P1 IADD3.X R19, R12.reuse, R19, RZ, P0, !PT ;  /* 0x000000130c131210 */ /* 0x040fe400007fe4ff */
        /* <DEDUP_REMOVED lines=8> */
[----:B------:R-:W0:Y:S01]  /*0de0*/  @P0 LDC.64 R12, c[0x0][0x288] ;  /* 0x0000a200ff0c0b82 */ /* 0x000e220000000a00 */
[----:B------:R-:W-:-:S07]  /*0df0*/  @P0 MOV R14, R64 ;  /* 0x00000040000e0202 */ /* 0x000fce0000000f00 */
[----:B------:R-:W1:Y:S01]  /*0e00*/  @P0 LDC.64 R10, c[0x0][0x230] ;  /* 0x00008c00ff0a0b82 */ /* 0x000e620000000a00 */
[----:B0-----:R-:W-:Y:S01]  /*0e10*/  @P0 IMAD R6, R15, R12, RZ ;  /* 0x0000000c0f060224 */ /* 0x001fe200078e02ff */
[----:B------:R-:W-:-:S03]  /*0e20*/  @P0 MOV R15, R67 ;  /* 0x00000043000f0202 */ /* 0x000fc60000000f00 */
[C---:B------:R-:W-:Y:S02]  /*0e30*/  @P0 IMAD R41, R43.reuse, R13, R6 ;  /* 0x0000000d2b290224 */ /* 0x040fe400078e0206 */
[----:B------:R-:W-:Y:S01]  /*0e40*/  @P0 IMAD.WIDE.U32 R12, R43, R12, R14 ;  /* 0x0000000c2b0c0225 */ /* 0x000fe200078e000e */
[----:B------:R-:W-:-:S04]  /*0e50*/  CS2R R42, SRZ ;  /* 0x00000000002a7805 */ /* 0x000fc8000001ff00 */
        /* <DEDUP_REMOVED lines=10> */
[----:B------:R0:W5:Y:S01]  /*0f00*/  @P0 LDG.E R42, desc[UR12][R40.64] ;  /* 0x0000000c282a0981 */ /* 0x000162000c1e1900 */
[----:B------:R-:W-:-:S04]  /*0f10*/  ISETP.GE.U32.AND P0, PT, R47, UR10, PT ;  /* 0x0000000a2f007c0c */ /* 0x000fc8000bf06070 */
[----:B------:R-:W-:Y:S01]  /*0f20*/  ISETP.GE.AND.EX P0, PT, R45, UR11, PT, P0 ;  /* 0x0000000b2d007c0c */ /* 0x000fe2000bf06300 */
[----:B------:R-:W-:-:S03]  /*0f30*/  ULDC.64 UR10, c[0x0][0x248] ;  /* 0x00009200000a7ab9 */ /* 0x000fc60000000a00 */
[----:B------:R-:W-:-:S13]  /*0f40*/  ISETP.LT.U32.AND P0, PT, R60, 0x1a0, !P0 ;  /* 0x000001a03c00780c */ /* 0x000fda0004701070 */
[----:B------:R-:W2:Y:S01]  /*0f50*/  @P0 LDC.64 R14, c[0x0][0x288] ;  /* 0x0000a200ff0e0b82 */ /* 0x000ea20000000a00 */
[----:B-1----:R-:W-:Y:S02]  /*0f60*/  @P0 MOV R12, R64 ;  /* 0x00000040000c0202 */ /* 0x002fe40000000f00 */
[----:B------:R-:W-:-:S05]  /*0f70*/  @P0 MOV R13, R67 ;  /* 0x00000043000d0202 */ /* 0x000fca0000000f00 */
[----:B------:R-:W1:Y:S01]  /*0f80*/  @P0 LDC.64 R10, c[0x0][0x230] ;  /* 0x00008c00ff0a0b82 */ /* 0x000e620000000a00 */
[----:B--2---:R-:W-:-:S04]  /*0f90*/  @P0 IMAD R6, R45, R14, RZ ;  /* 0x0000000e2d060224 */ /* 0x004fc800078e02ff */
[C---:B------:R-:W-:Y:S02]  /*0fa0*/  @P0 IMAD R45, R47.reuse, R15, R6 ;  /* 0x0000000f2f2d0224 */ /* 0x040fe400078e0206 */
[----:B------:R-:W-:-:S05]  /*0fb0*/  @P0 IMAD.WIDE.U32 R14, R47, R14, R12 ;  /* 0x0000000e2f0e0225 */ /* 0x000fca00078e000c */
[----:B------:R-:W-:Y:S02]  /*0fc0*/  @P0 IADD3 R13, R15, R45, RZ ;  /* 0x0000002d0f0d0210 */ /* 0x000fe40007ffe0ff */
[C---:B------:R-:W-:Y:S02]  /*0fd0*/  @P0 SHF.L.U32 R15, R14.reuse, 0x1, RZ ;  /* 0x000000010e0f0819 */ /* 0x040fe400000006ff */
[----:B------:R-:W-:Y:S02]  /*0fe0*/  @P0 SHF.L.U64.HI R14, R14, 0x1, R13 ;  /* 0x000000010e0e0819 */ /* 0x000fe4000001020d */
[----:B------:R-:W2:Y:S01]  /*0ff0*/  @P0 LDC.64 R12, c[0x0][0x228] ;  /* 0x00008a00ff0c0b82 */ /* 0x000ea20000000a00 */
[----:B-1----:R-:W-:Y:S01]  /*1000*/  @P0 IADD3 R10, P6, R15, R10, RZ ;  /* 0x0000000a0f0a0210 */ /* 0x002fe20007fde0ff */
[----:B------:R-:W-:-:S03]  /*1010*/  UIMAD.WIDE UR10, UR15, 0x8, UR10 ;  /* 0x000000080f0a78a5 */ /* 0x000fc6000f8e020a */
[C---:B------:R-:W-:Y:S02]  /*1020*/  @P0 IADD3.X R11, R14.reuse, R11, RZ, P6, !PT ;  /* 0x0000000b0e0b0210 */ /* 0x040fe400037fe4ff */
[----:B--2---:R-:W-:Y:S02]  /*1030*/  @P0 IADD3 R12, P6, R15, R12, RZ ;  /* 0x0000000c0f0c0210 */ /* 0x004fe40007fde0ff */
[----:B------:R-:W-:Y:S02]  /*1040*/  MOV R15, UR11 ;  /* 0x0000000b000f7c02 */ /* 0x000fe40008000f00 */
[----:B------:R-:W-:Y:S02]  /*1050*/  @P0 IADD3.X R13, R14, R13, RZ, P6, !PT ;  /* 0x0000000d0e0d0210 */ /* 0x000fe400037fe4ff */
[----:B------:R-:W-:-:S06]  /*1060*/  MOV R14, UR10 ;  /* 0x0000000a000e7c02 */ /* 0x000fcc0008000f00 */
[----:B------:R-:W2:Y:S01]  /*1070*/  LDG.E.64 R14, desc[UR12][R14.64] ;  /* 0x0000000c0e0e7981 */ /* 0x000ea2000c1e1b00 */
[----:B------:R-:W-:Y:S01]  /*1080*/  LOP3.LUT P6, RZ, R61, 0x2, RZ, 0xc0, !PT ;  /* 0x000000023dff7812 */ /* 0x000fe200078cc0ff */
[----:B------:R-:W-:Y:S01]  /*1090*/  HFMA2.MMA R56, -RZ, RZ, 0, 0 ;  /* 0x00000000ff387435 */ /* 0x000fe200000001ff */
[----:B------:R-:W-:Y:S02]  /*10a0*/  CS2R R54, SRZ ;  /* 0x0000000000367805 */ /* 0x000fe4000001ff00 */
[----:B------:R-:W-:Y:S02]  /*10b0*/  CS2R R52, SRZ ;  /* 0x0000000000347805 */ /* 0x000fe4000001ff00 */
[----:B------:R-:W-:Y:S02]  /*10c0*/  CS2R R50, SRZ ;  /* 0x0000000000327805 */ /* 0x000fe4000001ff00 */
        /* <DEDUP_REMOVED lines=13> */
[----:B------:R-:W-:-:S02]  /*11a0*/  CS2R R44, SRZ ;  /* 0x00000000002c7805 */ /* 0x000fc4000001ff00 */
[----:B0-----:R-:W-:-:S04]  /*11b0*/  CS2R R40, SRZ ;  /* 0x0000000000287805 */ /* 0x001fc8000001ff00 */
[----:B------:R-:W5:Y:S04]  /*11c0*/  @P0 LDG.E R44, desc[UR12][R10.64] ;  /* 0x0000000c0a2c0981 */ /* 0x000f68000c1e1900 */
[----:B------:R-:W5:Y:S01]  /*11d0*/  @P0 LDG.E R40, desc[UR12][R12.64] ;  /* 0x0000000c0c280981 */ /* 0x000f62000c1e1900 */
[----:B------:R-:W-:Y:S01]  /*11e0*/  UMOV UR18, 0x3f800000 ;  /* 0x3f80000000127882 */ /* 0x000fe20000000000 */
[----:B------:R-:W-:Y:S02]  /*11f0*/  BSSY B0, `(.L_x_302) ;  /* 0x0000023000007945 */ /* 0x000fe40003800000 */
[----:B------:R0:W5:Y:S02]  /*1200*/  @P1 LDG.E R45, desc[UR12][R8.64] ;  /* 0x0000000c082d1981 */ /* 0x000164000c1e1900 */
[----:B0-----:R-:W-:-:S02]  /*1210*/  CS2R R8, SRZ ;  /* 0x0000000000087805 */ /* 0x001fc4000001ff00 */
        /* <DEDUP_REMOVED lines=11> */
[----:B------:R-:W-:Y:S01]  /*12d0*/  PLOP3.LUT P0, PT, PT, PT, UP0, 0x80, 0x0 ;  /* 0x000000000000781c */ /* 0x000fe20003f0f008 */
[----:B------:R-:W-:-:S12]  /*12e0*/  HFMA2.MMA R6, -RZ, RZ, 0, 0 ;  /* 0x00000000ff067435 */ /* 0x000fd800000001ff */
        /* <DEDUP_REMOVED lines=10> */
[----:B------:R-:W2:Y:S04]  /*1390*/  @P0 LDG.E.U16 R15, desc[UR12][R10.64] ;  /* 0x0000000c0a0f0981 */ /* 0x000ea8000c1e1500 */
[----:B------:R-:W3:Y:S01]  /*13a0*/  @P0 LDG.E.U16 R14, desc[UR12][R10.64+0x2] ;  /* 0x0000020c0a0e0981 */ /* 0x000ee2000c1e1500 */
[----:B0-----:R-:W-:-:S05]  /*13b0*/  IMAD.WIDE R12, R17, 0x2, R12 ;  /* 0x00000002110c7825 */ /* 0x001fca00078e020c */
[----:B------:R-:W4:Y:S04]  /*13c0*/  LDG.E.U16 R41, desc[UR12][R12.64] ;  /* 0x0000000c0c297981 */ /* 0x000f28000c1e1500 */
[----:B------:R-:W4:Y:S01]  /*13d0*/  LDG.E.U16 R9, desc[UR12][R12.64+0x2] ;  /* 0x0000020c0c097981 */ /* 0x000f22000c1e1500 */
[----:B--2---:R-:W-:Y:S02]  /*13e0*/  @P0 SHF.L.U32 R8, R15, 0x10, RZ ;  /* 0x000000100f080819 */ /* 0x004fe400000006ff */
[----:B---3--:R-:W-:Y:S02]  /*13f0*/  @P0 SHF.L.U32 R6, R14, 0x10, RZ ;  /* 0x000000100e060819 */ /* 0x008fe400000006ff */
[----:B----4-:R-:W-:Y:S02]  /*1400*/  SHF.L.U32 R41, R41, 0x10, RZ ;  /* 0x0000001029297819 */ /* 0x010fe400000006ff */
[----:B------:R-:W-:-:S07]  /*1410*/  SHF.L.U32 R9, R9, 0x10, RZ ;  /* 0x0000001009097819 */ /* 0x000fce00000006ff */
.L_x_303:
[----:B------:R-:W-:Y:S05]  /*1420*/  BSYNC B0 ;  /* 0x0000000000007941 */ /* 0x000fea0003800000 */
.L_x_302:
        /* <DEDUP_REMOVED lines=11> */
[----:B------:R-:W-:Y:S02]  /*14e0*/  LOP3.LUT R61, R61, 0xfffffffb, RZ, 0xc0, !PT ;  /* 0xfffffffb3d3d7812 */ /* 0x000fe400078ec0ff */
[----:B------:R-:W-:Y:S01]  /*14f0*/  SHF.L.U32 R26, R13, 0x10, RZ ;  /* 0x000000100d1a7819 */ /* 0x000fe200000006ff */
[----:B------:R-:W-:Y:S01]  /*1500*/  FMUL.FTZ R13, R11, UR18 ;  /* 0x000000120b0d7c20 */ /* 0x000fe20008410000 */
[----:B------:R-:W-:Y:S01]  /*1510*/  SHF.L.U32 R14, R15, 0x10, RZ ;  /* 0x000000100f0e7819 */ /* 0x000fe200000006ff */
[----:B------:R-:W-:Y:S01]  /*1520*/  FMUL.FTZ R15, R17, UR18 ;  /* 0x00000012110f7c20 */ /* 0x000fe20008410000 */
[----:B------:R-:W-:Y:S01]  /*1530*/  @P0 LOP3.LUT R61, R61, 0x4, RZ, 0xfc, !PT ;  /* 0x000000043d3d0812 */ /* 0x000fe200078efcff */
[----:B------:R-:W-:Y:S01]  /*1540*/  FMUL.FTZ R11, R10, UR18 ;  /* 0x000000120a0b7c20 */ /* 0x000fe20008410000 */
        /* <DEDUP_REMOVED lines=22> */
.L_x_304:
        /* <DEDUP_REMOVED lines=26> */
.L_x_305:
[----:B------:R-:W-:Y:S01]  /*1850*/  FADD.FTZ R21, RZ, R16 ;  /* 0x00000010ff157221 */ /* 0x000fe20000010000 */
[----:B------:R-:W-:Y:S01]  /*1860*/  FFMA.FTZ R20, R11, R19, R20 ;  /* 0x000000130b147223 */ /* 0x000fe20000010014 */
[----:B------:R-:W-:Y:S01]  /*1870*/  FMUL.FTZ R16, R12, R41 ;  /* 0x000000290c107220 */ /* 0x000fe20000410000 */
[----:B------:R-:W-:Y:S01]  /*1880*/  FADD.FTZ R19, R19, R10 ;  /* 0x0000000a13137221 */ /* 0x000fe20000010000 */
[----:B------:R-:W-:Y:S01]  /*1890*/  FFMA.FTZ R13, R15, R12, R30 ;  /* 0x0000000c0f0d7223 */ /* 0x000fe2000001001e */
[----:B------:R-:W-:Y:S01]  /*18a0*/  FADD.FTZ R10, R21, R12 ;  /* 0x0000000c150a7221 */ /* 0x000fe20000010000 */
[----:B------:R-:W-:Y:S01]  /*18b0*/  FFMA.FTZ R12, R11, R18, RZ ;  /* 0x000000120b0c7223 */ /* 0x000fe200000100ff */
[----:B------:R-:W-:Y:S01]  /*18c0*/  FADD.FTZ R11, RZ, R18 ;  /* 0x00000012ff0b7221 */ /* 0x000fe20000010000 */
[----:B------:R-:W-:Y:S01]  /*18d0*/  FFMA.FTZ R20, R15, R16, R20 ;  /* 0x000000100f147223 */ /* 0x000fe20000010014 */
[----:B------:R-:W-:Y:S01]  /*18e0*/  PRMT R15, R51, 0x7632, R15 ;  /* 0x00007632330f7816 */ /* 0x000fe2000000000f */
[----:B------:R-:W-:Y:S01]  /*18f0*/  FFMA.FTZ R12, R17, R14, R12 ;  /* 0x0000000e110c7223 */ /* 0x000fe2000001000c */
[----:B------:R-:W-:Y:S01]  /*1900*/  FADD.FTZ R11, R11, R14 ;  /* 0x0000000e0b0b7221 */ /* 0x000fe20000010000 */
[----:B------:R-:W-:Y:S01]  /*1910*/  FMUL.FTZ R18, R14, R9 ;  /* 0x000000090e127220 */ /* 0x000fe20000410000 */
[----:B------:R-:W-:Y:S01]  /*1920*/  SHF.L.U32 R14, R51, 0x10, RZ ;  /* 0x00000010330e7819 */ /* 0x000fe200000006ff */
[----:B------:R-:W-:Y:S01]  /*1930*/  FADD.FTZ R19, R19, R16 ;  /* 0x0000001013137221 */ /* 0x000fe20000010000 */
[----:B------:R-:W-:Y:S01]  /*1940*/  SHF.L.U32 R15, R15, 0x10, RZ ;  /* 0x000000100f0f7819 */ /* 0x000fe200000006ff */
[----:B------:R-:W-:Y:S01]  /*1950*/  FFMA.FTZ R20, R17, R18, R20 ;  /* 0x0000001211147223 */ /* 0x000fe20000010014 */
[----:B------:R-:W-:Y:S01]  /*1960*/  PRMT R21, R50, 0x7632, R21 ;  /* 0x0000763232157816 */ /* 0x000fe20000000015 */
        /* <DEDUP_REMOVED lines=26> */
.L_x_306:
        /* <DEDUP_REMOVED lines=33> */
.L_x_307:
[--C-:B------:R-:W-:Y:S01]  /*1d20*/  FADD.FTZ R27, R24, R23.reuse ;  /* 0x00000017181b7221 */ /* 0x100fe20000010000 */
[----:B------:R-:W-:Y:S01]  /*1d30*/  PRMT R23, R47, 0x7632, R23 ;  /* 0x000076322f177816 */ /* 0x000fe20000000017 */
[----:B------:R-:W-:Y:S01]  /*1d40*/  FFMA.FTZ R26, R15, R24, R22 ;  /* 0x000000180f1a7223 */ /* 0x000fe20000010016 */
[----:B------:R-:W-:Y:S01]  /*1d50*/  SHF.L.U32 R24, R47, 0x10, RZ ;  /* 0x000000102f187819 */ /* 0x000fe200000006ff */
[----:B------:R-:W-:Y:S01]  /*1d60*/  FMUL.FTZ R22, R18, R41 ;  /* 0x0000002912167220 */ /* 0x000fe20000410000 */
[----:B------:R-:W-:Y:S01]  /*1d70*/  SHF.L.U32 R23, R23, 0x10, RZ ;  /* 0x0000001017177819 */ /* 0x000fe200000006ff */
[----:B------:R-:W-:Y:S01]  /*1d80*/  FMUL.FTZ R30, R20, R9 ;  /* 0x00000009141e7220 */ /* 0x000fe20000410000 */
[----:B------:R-:W-:Y:S01]  /*1d90*/  PRMT R25, R46, 0x7632, R25 ;  /* 0x000076322e197816 */ /* 0x000fe20000000019 */
[----:B------:R-:W-:Y:S01]  /*1da0*/  FADD.FTZ R29, R24, -UR17 ;  /* 0x80000011181d7e21 */ /* 0x000fe20008010000 */
[----:B------:R-:W-:Y:S01]  /*1db0*/  FFMA.FTZ R26, R17, R22, R26 ;  /* 0x00000016111a7223 */ /* 0x000fe2000001001a */
[----:B------:R-:W-:Y:S01]  /*1dc0*/  FADD.FTZ R23, R23, -UR17 ;  /* 0x8000001117177e21 */ /* 0x000fe20008010000 */
[----:B------:R-:W-:Y:S01]  /*1dd0*/  FADD.FTZ R27, R27, R22 ;  /* 0x000000161b1b7221 */ /* 0x000fe20000010000 */
[----:B------:R-:W-:Y:S01]  /*1de0*/  SHF.L.U32 R24, R25, 0x10, RZ ;  /* 0x0000001019187819 */ /* 0x000fe200000006ff */
[----:B------:R-:W-:Y:S01]  /*1df0*/  FMUL.FTZ R25, R29, UR18 ;  /* 0x000000121d197c20 */ /* 0x000fe20008410000 */
[----:B------:R-:W-:Y:S01]  /*1e00*/  SHF.L.U32 R22, R46, 0x10, RZ ;  /* 0x000000102e167819 */ /* 0x000fe200000006ff */
[----:B------:R-:W-:Y:S01]  /*1e10*/  FMUL.FTZ R23, R23, UR18 ;  /* 0x0000001217177c20 */ /* 0x000fe20008410000 */
[----:B------:R-:W-:Y:S01]  /*1e20*/  PRMT R28, R48, 0x7632, R28 ;  /* 0x00007632301c7816 */ /* 0x000fe2000000001c */
        /* <DEDUP_REMOVED lines=19> */
.L_x_308:
[----:B------:R-:W-:Y:S01]  /*1f60*/  FADD.FTZ R31, R30, R27 ;  /* 0x0000001b1e1f7221 */ /* 0x000fe20000010000 */
[----:B------:R-:W-:Y:S01]  /*1f70*/  FFMA.FTZ R32, R19, R30, R26 ;  /* 0x0000001e13207223 */ /* 0x000fe2000001001a */
[----:B------:R-:W-:Y:S01]  /*1f80*/  SHF.L.U32 R27, R48, 0x10, RZ ;  /* 0x00000010301b7819 */ /* 0x000fe200000006ff */
[----:B------:R-:W-:Y:S01]  /*1f90*/  FMUL.FTZ R26, R22, R41 ;  /* 0x00000029161a7220 */ /* 0x000fe20000410000 */
[----:B------:R-:W-:Y:S02]  /*1fa0*/  SHF.L.U32 R29, R28, 0x10, RZ ;  /* 0x000000101c1d7819 */ /* 0x000fe400000006ff */
[----:B------:R-:W-:Y:S01]  /*1fb0*/  SHF.L.U32 R28, R45, 0x10, RZ ;  /* 0x000000102d1c7819 */ /* 0x000fe200000006ff */
[----:B------:R-:W-:Y:S01]  /*1fc0*/  FFMA.FTZ R30, R25, R26, R32 ;  /* 0x0000001a191e7223 */ /* 0x000fe20000010020 */
[--C-:B------:R-:W-:Y:S01]  /*1fd0*/  FADD.FTZ R31, R31, R26.reuse ;  /* 0x0000001a1f1f7221 */ /* 0x100fe20000010000 */
[----:B------:R-:W-:Y:S01]  /*1fe0*/  FADD.FTZ R27, R27, -UR17 ;  /* 0x800000111b1b7e21 */ /* 0x000fe20008010000 */
[----:B------:R-:W-:Y:S01]  /*1ff0*/  PRMT R26, R45, 0x7632, R26 ;  /* 0x000076322d1a7816 */ /* 0x000fe2000000001a */
[----:B------:R-:W-:Y:S01]  /*2000*/  FADD.FTZ R33, R29, -UR17 ;  /* 0x800000111d217e21 */ /* 0x000fe20008010000 */
[----:B------:R-:W-:Y:S01]  /*2010*/  FMUL.FTZ R32, R24, R9 ;  /* 0x0000000918207220 */ /* 0x000fe20000410000 */
        /* <DEDUP_REMOVED lines=22> */
.L_x_309:
        /* <DEDUP_REMOVED lines=30> */
[----:B------:R-:W-:Y:S01]  /*2360*/  FADD.FTZ R39, -R39, 1 ;  /* 0x3f80000027277421 */ /* 0x000fe20000010100 */
[----:B-1----:R-:W-:Y:S01]  /*2370*/  FADD.FTZ R38, -R69, 1 ;  /* 0x3f80000045267421 */ /* 0x002fe20000010100 */
[----:B------:R-:W-:Y:S02]  /*2380*/  FMUL.FTZ R30, R30, R69 ;  /* 0x000000451e1e7220 */ /* 0x000fe40000410000 */
[----:B------:R-:W-:Y:S01]  /*2390*/  FFMA.FTZ R69, R36, R39, 1 ;  /* 0x3f80000024457423 */ /* 0x000fe20000010027 */
[----:B------:R-:W-:-:S03]  /*23a0*/  FFMA.FTZ R37, R37, R38, 1 ;  /* 0x3f80000025257423 */ /* 0x000fc60000010026 */
[----:B------:R-:W-:Y:S01]  /*23b0*/  FMUL.FTZ R32, R32, R69 ;  /* 0x0000004520207220 */ /* 0x000fe20000410000 */
[----:B------:R-:W-:-:S07]  /*23c0*/  FMUL.FTZ R30, R30, R37 ;  /* 0x000000251e1e7220 */ /* 0x000fce0000410000 */
.L_x_310:
[----:B------:R-:W-:Y:S01]  /*23d0*/  FMUL.FTZ R36, R32, R41 ;  /* 0x0000002920247220 */ /* 0x000fe20000410000 */
[----:B------:R-:W-:-:S03]  /*23e0*/  FFMA.FTZ R38, R21, R16, R13 ;  /* 0x0000001015267223 */ /* 0x000fc6000001000d */
[----:B------:R-:W-:Y:S01]  /*23f0*/  FFMA.FTZ R34, R33, R36, R34 ;  /* 0x0000002421227223 */ /* 0x000fe20000010022 */
[----:B------:R-:W-:Y:S01]  /*2400*/  FADD.FTZ R36, R35, R36 ;  /* 0x0000002423247221 */ /* 0x000fe20000010000 */
[----:B------:R-:W-:-:S04]  /*2410*/  FMUL.FTZ R35, R30, R9 ;  /* 0x000000091e237220 */ /* 0x000fc80000410000 */
[--C-:B------:R-:W-:Y:S01]  /*2420*/  FFMA.FTZ R13, R31, R35, R34.reuse ;  /* 0x000000231f0d7223 */ /* 0x100fe20000010022 */
[C---:B------:R-:W-:Y:S01]  /*2430*/  PRMT R34, R44.reuse, 0x7632, R34 ;  /* 0x000076322c227816 */ /* 0x040fe20000000022 */
[--C-:B------:R-:W-:Y:S01]  /*2440*/  FADD.FTZ R21, R35, R36.reuse ;  /* 0x0000002423157221 */ /* 0x100fe20000010000 */
[----:B------:R-:W-:Y:S02]  /*2450*/  SHF.L.U32 R35, R44, 0x10, RZ ;  /* 0x000000102c237819 */ /* 0x000fe400000006ff */
[----:B------:R-:W-:Y:S02]  /*2460*/  SHF.L.U32 R34, R34, 0x10, RZ ;  /* 0x0000001022227819 */ /* 0x000fe400000006ff */
[----:B------:R-:W-:Y:S01]  /*2470*/  PRMT R36, R40, 0x7632, R36 ;  /* 0x0000763228247816 */ /* 0x000fe20000000024 */
[----:B------:R-:W-:Y:S02]  /*2480*/  FADD.FTZ R35, R35, -UR17 ;  /* 0x8000001123237e21 */ /* 0x000fe40008010000 */
[----:B------:R-:W-:Y:S01]  /*2490*/  FADD.FTZ R34, R34, -UR17 ;  /* 0x8000001122227e21 */ /* 0x000fe20008010000 */
[----:B------:R-:W-:Y:S01]  /*24a0*/  SHF.L.U32 R36, R36, 0x10, RZ ;  /* 0x0000001024247819 */ /* 0x000fe200000006ff */
[----:B------:R-:W-:-:S02]  /*24b0*/  FMUL.FTZ R37, R35, UR18 ;  /* 0x0000001223257c20 */ /* 0x000fc40008410000 */
[----:B------:R-:W-:Y:S01]  /*24c0*/  FMUL.FTZ R35, R34, UR18 ;  /* 0x0000001222237c20 */ /* 0x000fe20008410000 */
        /* <DEDUP_REMOVED lines=9> */
[----:B------:R-:W-:Y:S01]  /*2560*/  FFMA.FTZ R69, R39, R69, 1 ;  /* 0x3f80000027457423 */ /* 0x000fe20000010045 */
[----:B------:R-:W-:-:S03]  /*2570*/  FFMA.FTZ R39, R35, R9, R6 ;  /* 0x0000000923277223 */ /* 0x000fc60000010006 */
[----:B------:R-:W-:Y:S01]  /*2580*/  FMUL.FTZ R34, R34, R69 ;  /* 0x0000004522227220 */ /* 0x000fe20000410000 */
        /* <DEDUP_REMOVED lines=8> */
.L_x_311:
[----:B------:R-:W-:Y:S01]  /*2610*/  FMUL.FTZ R62, R34, R41 ;  /* 0x00000029223e7220 */ /* 0x000fe20000410000 */
[----:B------:R-:W-:Y:S01]  /*2620*/  ISETP.GT.AND P0, PT, R2, 0x1e, PT ;  /* 0x0000001e0200780c */ /* 0x000fe20003f04270 */
[----:B------:R-:W0:Y:S01]  /*2630*/  S2UR UR11, SR_CgaCtaId ;  /* 0x00000000000b79c3 */ /* 0x000e220000008800 */
[----:B------:R-:W-:Y:S01]  /*2640*/  FFMA.FTZ R12, R15, R14, R12 ;  /* 0x0000000e0f0c7223 */ /* 0x000fe2000001000c */
[----:B------:R-:W-:Y:S01]  /*2650*/  FFMA.FTZ R68, R37, R62, R13 ;  /* 0x0000003e25447223 */ /* 0x000fe2000001000d */
[----:B------:R-:W-:Y:S01]  /*2660*/  FMUL.FTZ R13, R36, R9 ;  /* 0x00000009240d7220 */ /* 0x000fe20000410000 */
[----:B------:R-:W-:Y:S01]  /*2670*/  FADD.FTZ R62, R21, R62 ;  /* 0x0000003e153e7221 */ /* 0x000fe20000010000 */
[----:B------:R-:W-:Y:S01]  /*2680*/  FADD.FTZ R39, R10, R16 ;  /* 0x000000100a277221 */ /* 0x000fe20000010000 */
[----:B------:R-:W-:Y:S01]  /*2690*/  FADD.FTZ R11, R11, R14 ;  /* 0x0000000e0b0b7221 */ /* 0x000fe20000010000 */
[----:B------:R-:W-:Y:S01]  /*26a0*/  FFMA.FTZ R21, R35, R13, R68 ;  /* 0x0000000d23157223 */ /* 0x000fe20000010044 */
[----:B------:R-:W-:Y:S01]  /*26b0*/  FADD.FTZ R13, R13, R62 ;  /* 0x0000003e0d0d7221 */ /* 0x000fe20000010000 */
[----:B------:R-:W-:Y:S01]  /*26c0*/  FFMA.FTZ R38, R17, R18, R38 ;  /* 0x0000001211267223 */ /* 0x000fe20000010026 */
[----:B------:R-:W-:Y:S01]  /*26d0*/  FFMA.FTZ R12, R19, R20, R12 ;  /* 0x00000014130c7223 */ /* 0x000fe2000001000c */
[----:B------:R-:W-:Y:S01]  /*26e0*/  FADD.FTZ R39, R39, R18 ;  /* 0x0000001227277221 */ /* 0x000fe20000010000 */
[----:B------:R-:W1:Y:S01]  /*26f0*/  SHFL.DOWN PT, R62, R21, 0x1, 0x1f ;  /* 0x08201f00153e7f89 */ /* 0x000e6200000e0000 */
[----:B------:R-:W-:Y:S01]  /*2700*/  FADD.FTZ R11, R11, R20 ;  /* 0x000000140b0b7221 */ /* 0x000fe20000010000 */
[----:B------:R-:W-:Y:S01]  /*2710*/  FFMA.FTZ R38, R25, R22, R38 ;  /* 0x0000001619267223 */ /* 0x000fe20000010026 */
[----:B------:R-:W-:Y:S01]  /*2720*/  FFMA.FTZ R12, R23, R24, R12 ;  /* 0x00000018170c7223 */ /* 0x000fe2000001000c */
[----:B------:R-:W2:Y:S01]  /*2730*/  SHFL.DOWN PT, R68, R13, 0x1, 0x1f ;  /* 0x08201f000d447f89 */ /* 0x000ea200000e0000 */
        /* <DEDUP_REMOVED lines=8> */
[----:B0-----:R-:W-:Y:S01]  /*27c0*/  ULEA UR9, UR11, UR9, 0x18 ;  /* 0x000000090b097291 */ /* 0x001fe2000f8ec03f */
[----:B------:R-:W-:Y:S01]  /*27d0*/  FFMA.FTZ R38, R33, R32, R38 ;  /* 0x0000002021267223 */ /* 0x000fe20000010026 */
[----:B------:R-:W-:Y:S01]  /*27e0*/  FFMA.FTZ R12, R31, R30, R12 ;  /* 0x0000001e1f0c7223 */ /* 0x000fe2000001000c */
[----:B------:R-:W-:Y:S01]  /*27f0*/  FADD.FTZ R39, R39, R32 ;  /* 0x0000002027277221 */ /* 0x000fe20000010000 */
[----:B------:R-:W-:Y:S01]  /*2800*/  FADD.FTZ R11, R11, R30 ;  /* 0x0000001e0b0b7221 */ /* 0x000fe20000010000 */
[----:B------:R-:W-:Y:S01]  /*2810*/  FFMA.FTZ R32, R37, R34, R38 ;  /* 0x0000002225207223 */ /* 0x000fe20000010026 */
[----:B------:R-:W-:Y:S01]  /*2820*/  FFMA.FTZ R33, R35, R36, R12 ;  /* 0x0000002423217223 */ /* 0x000fe2000001000c */
[----:B------:R-:W-:Y:S01]  /*2830*/  FADD.FTZ R34, R39, R34 ;  /* 0x0000002227227221 */ /* 0x000fe20000010000 */
[----:B------:R-:W-:Y:S01]  /*2840*/  FADD.FTZ R35, R11, R36 ;  /* 0x000000240b237221 */ /* 0x000fe20000010000 */
[----:B------:R-:W-:Y:S01]  /*2850*/  BSSY B0, `(.L_x_312) ;  /* 0x0000040000007945 */ /* 0x000fe20003800000 */
        /* <DEDUP_REMOVED lines=21> */
[----:B------:R-:W-:Y:S01]  /*29b0*/  LEA R62, R60, UR9, 0x4 ;  /* 0x000000093c3e7c11 */ /* 0x000fe2000f8e20ff */
[----:B-1----:R-:W-:Y:S01]  /*29c0*/  @!P0 FADD.FTZ R13, R13, R68 ;  /* 0x000000440d0d8221 */ /* 0x002fe20000010000 */
[----:B------:R-:W-:-:S03]  /*29d0*/  ISETP.NE.AND P0, PT, R2, RZ, PT ;  /* 0x000000ff0200720c */ /* 0x000fc60003f05270 */
[----:B------:R0:W-:Y:S01]  /*29e0*/  STS.128 [R62], R32 ;  /* 0x000000203e007388 */ /* 0x0001e20000000c00 */
[----:B------:R-:W-:Y:S02]  /*29f0*/  MOV R10, R21 ;  /* 0x00000015000a7202 */ /* 0x000fe40000000f00 */
[----:B------:R-:W-:-:S07]  /*2a00*/  MOV R11, R13 ;  /* 0x0000000d000b7202 */ /* 0x000fce0000000f00 */
        /* <DEDUP_REMOVED lines=36> */
.L_x_313:
[----:B------:R-:W-:Y:S05]  /*2c50*/  BSYNC B0 ;  /* 0x0000000000007941 */ /* 0x000fea0003800000 */
.L_x_312:
        /* <DEDUP_REMOVED lines=161> */
.L_x_315:
[----:B------:R-:W-:Y:S05]  /*3670*/  BSYNC B0 ;  /* 0x0000000000007941 */ /* 0x000fea0003800000 */
.L_x_314:
        /* <DEDUP_REMOVED lines=20> */
.L_x_317:
[----:B------:R-:W-:Y:S05]  /*37c0*/  BSYNC B0 ;  /* 0x0000000000007941 */ /* 0x000fea0003800000 */
.L_x_316:
[----:B-1----:R-:W-:Y:S02]  /*37d0*/  ISETP.GE.U32.AND P6, PT, R20, 0x2, PT ;  /* 0x000000021400780c */ /* 0x002fe40003fc6070 */
[----:B--2---:R-:W-:Y:S02]  /*37e0*/  PRMT R19, R54, 0x7632, R19 ;  /* 0x0000763236137816 */ /* 0x004fe40000000013 */
[----:B------:R-:W-:Y:S02]  /*37f0*/  PRMT R18, R56, 0x7632, R18 ;  /* 0x0000763238127816 */ /* 0x000fe40000000012 */
        /* <DEDUP_REMOVED lines=38> */
.L_x_320:
[----:B------:R-:W2:Y:S04]  /*3a60*/  LDG.E.STRONG.GPU R21, desc[UR12][R12.64] ;  /* 0x0000000c0c157981 */ /* 0x000ea8000c1ef900 */
[----:B--2---:R-:W-:Y:S01]  /*3a70*/  CCTL.IVALL ;  /* 0x00000000ff00798f */ /* 0x004fe20002000000 */
[----:B------:R-:W-:Y:S05]  /*3a80*/  YIELD ;  /* 0x0000000000007946 */ /* 0x000fea0003800000 */
[----:B------:R-:W-:-:S13]  /*3a90*/  ISETP.NE.AND P6, PT, R21, R26, PT ;  /* 0x0000001a1500720c */ /* 0x000fda0003fc5270 */
[----:B------:R-:W-:Y:S05]  /*3aa0*/  @P6 BRA `(.L_x_320) ;  /* 0xfffffffc00ec6947 */ /* 0x000fea000383ffff */
.L_x_319:
        /* <DEDUP_REMOVED lines=23> */
.L_x_324:
        /* <DEDUP_REMOVED lines=115> */
.L_x_323:
        /* <DEDUP_REMOVED lines=63> */
.L_x_325:
[----:B------:R-:W-:-:S04]  /*4740*/  LOP3.LUT P6, RZ, R61, 0x1, RZ, 0xc0, !PT ;  /* 0x000000013dff7812 */ /* 0x000fc800078cc0ff */
[----:B------:R-:W-:-:S13]  /*4750*/  ISETP.NE.OR P6, PT, R21, RZ, P6 ;  /* 0x000000ff1500720c */ /* 0x000fda00037c5670 */
[----:B------:R-:W-:Y:S05]  /*4760*/  @!P6 BRA `(.L_x_321) ;  /* 0x00000000007ce947 */ /* 0x000fea0003800000 */
.L_x_322:
        /* <DEDUP_REMOVED lines=31> */
.L_x_321:
        /* <DEDUP_REMOVED lines=10> */
.L_x_327:
[----:B------:R-:W-:Y:S05]  /*4a00*/  BSYNC B0 ;  /* 0x0000000000007941 */ /* 0x000fea0003800000 */
.L_x_326:
        /* <DEDUP_REMOVED lines=17> */
.L_x_318:
[----:B------:R-:W0:Y:S01]  /*4b20*/  S2UR UR10, SR_CgaCtaId ;  /* 0x00000000000a79c3 */ /* 0x000e220000008800 */
[----:B------:R-:W-:Y:S01]  /*4b30*/  UMOV UR9, 0x400 ;  /* 0x0000040000097882 */ /* 0x000fe20000000000 */
[----:B------:R-:W-:Y:S01]  /*4b40*/  LOP3.LUT P6, RZ, R61, 0x4, RZ, 0xc0, !PT ;  /* 0x000000043dff7812 */ /* 0x000fe200078cc0ff */
[----:B------:R-:W-:Y:S01]  /*4b50*/  IMAD.WIDE.U32 R20, R60, 0x4ec4ec4f, RZ ;  /* 0x4ec4ec4f3c147825 */ /* 0x000fe200078e00ff */
[----:B------:R-:W-:Y:S02]  /*4b60*/  SHF.L.U32 R55, R55, 0x10, RZ ;  /* 0x0000001037377819 */ /* 0x000fe400000006ff */
[----:B------:R-:W-:Y:S02]  /*4b70*/  SHF.L.U32 R24, R14, 0x10, RZ ;  /* 0x000000100e187819 */ /* 0x000fe400000006ff */
[----:B------:R-:W1:Y:S01]  /*4b80*/  LDC R22, c[0x0][0x2ac] ;  /* 0x0000ab00ff167b82 */ /* 0x000e620000000800 */
[----:B------:R-:W-:Y:S01]  /*4b90*/  SHF.L.U32 R20, R19, 0x10, RZ ;  /* 0x0000001013147819 */ /* 0x000fe200000006ff */
[----:B------:R-:W-:Y:S01]  /*4ba0*/  FADD.FTZ R25, R55, -UR17 ;  /* 0x8000001137197e21 */ /* 0x000fe20008010000 */
[----:B------:R-:W-:Y:S01]  /*4bb0*/  FADD.FTZ R19, R24, -UR17 ;  /* 0x8000001118137e21 */ /* 0x000fe20008010000 */
[----:B------:R-:W-:-:S02]  /*4bc0*/  SHF.R.U32.HI R21, RZ, 0x2, R21 ;  /* 0x00000002ff157819 */ /* 0x000fc40000011615 */
        /* <DEDUP_REMOVED lines=31> */
.L_x_328:
[----:B------:R-:W-:Y:S01]  /*4dc0*/  LOP3.LUT P0, RZ, R61, 0x2, RZ, 0xc0, !PT ;  /* 0x000000023dff7812 */ /* 0x000fe2000780c0ff */
[----:B------:R-:W-:-:S12]  /*4dd0*/  BSSY B0, `(.L_x_329) ;  /* 0x0000014000007945 */ /* 0x000fd80003800000 */
[----:B------:R-:W-:Y:S05]  /*4de0*/  @!P0 BRA `(.L_x_330) ;  /* 0x0000000000488947 */ /* 0x000fea0003800000 */
[----:B------:R-:W-:Y:S01]  /*4df0*/  ULDC.64 UR10, c[0x0][0x288] ;  /* 0x0000a200000a7ab9 */ /* 0x000fe20000000a00 */
[----:B------:R-:W-:Y:S01]  /*4e00*/  MOV R10, R64 ;  /* 0x00000040000a7202 */ /* 0x000fe20000000f00 */
[----:B------:R-:W-:Y:S01]  /*4e10*/  IMAD R12, R3, UR10, RZ ;  /* 0x0000000a030c7c24 */ /* 0x000fe2000f8e02ff */
[----:B------:R-:W-:Y:S01]  /*4e20*/  MOV R11, R67 ;  /* 0x00000043000b7202 */ /* 0x000fe20000000f00 */
[C-C-:B------:R-:W-:Y:S01]  /*4e30*/  FFMA.FTZ R25, R14.reuse, R25, R23.reuse ;  /* 0x000000190e197223 */ /* 0x140fe20000010017 */
[----:B------:R-:W-:Y:S01]  /*4e40*/  FFMA.FTZ R19, R14, R19, R23 ;  /* 0x000000130e137223 */ /* 0x000fe20000010017 */
[C---:B------:R-:W-:Y:S02]  /*4e50*/  IMAD R13, R59.reuse, UR11, R12 ;  /* 0x0000000b3b0d7c24 */ /* 0x040fe4000f8e020c */
[----:B------:R-:W-:Y:S01]  /*4e60*/  IMAD.WIDE.U32 R10, R59, UR10, R10 ;  /* 0x0000000a3b0a7c25 */ /* 0x000fe2000f8e000a */
[----:B------:R-:W-:-:S03]  /*4e70*/  ULDC.64 UR10, c[0x0][0x210] ;  /* 0x00008400000a7ab9 */ /* 0x000fc60000000a00 */
[----:B------:R-:W-:Y:S01]  /*4e80*/  FFMA.FTZ R25, R54, R41, -R25 ;  /* 0x0000002936197223 */ /* 0x000fe20000010819 */
[----:B------:R-:W-:-:S03]  /*4e90*/  IADD3 R13, R11, R13, RZ ;  /* 0x0000000d0b0d7210 */ /* 0x000fc60007ffe0ff */
[----:B------:R-:W-:Y:S01]  /*4ea0*/  FMUL.FTZ R11, R25, UR18 ;  /* 0x00000012190b7c20 */ /* 0x000fe20008410000 */
[----:B------:R-:W-:-:S04]  /*4eb0*/  LEA R12, P0, R10, UR10, 0x1 ;  /* 0x0000000a0a0c7c11 */ /* 0x000fc8000f8008ff */
[----:B------:R-:W-:Y:S01]  /*4ec0*/  LEA.HI.X R13, R10, UR11, R13, 0x1, P0 ;  /* 0x0000000b0a0d7c11 */ /* 0x000fe200080f0c0d */
[----:B------:R-:W-:-:S04]  /*4ed0*/  FFMA.FTZ R10, R20, R9, -R19 ;  /* 0x00000009140a7223 */ /* 0x000fc80000010813 */
[----:B------:R-:W-:-:S05]  /*4ee0*/  FMUL.FTZ R10, R10, UR18 ;  /* 0x000000120a0a7c20 */ /* 0x000fca0008410000 */
[----:B------:R-:W-:-:S05]  /*4ef0*/  F2FP.BF16.F32.PACK_AB R11, R10, R11 ;  /* 0x0000000b0a0b723e */ /* 0x000fca00000010ff */
[----:B------:R0:W-:Y:S02]  /*4f00*/  STG.E desc[UR12][R12.64], R11 ;  /* 0x0000000b0c007986 */ /* 0x0001e4000c10190c */
.L_x_330:
[----:B------:R-:W-:Y:S05]  /*4f10*/  BSYNC B0 ;  /* 0x0000000000007941 */ /* 0x000fea0003800000 */
.L_x_329:
        /* <DEDUP_REMOVED lines=28> */
.L_x_331:
[----:B------:R-:W-:Y:S04]  /*50e0*/  BSSY B0, `(.L_x_332) ;  /* 0x0000014000007945 */ /* 0x000fe80003800000 */
[----:B------:R-:W-:Y:S05]  /*50f0*/  @!P3 BRA `(.L_x_333) ;  /* 0x000000000048b947 */ /* 0x000fea0003800000 */
[----:B------:R-:W-:Y:S01]  /*5100*/  ULDC.64 UR10, c[0x0][0x288] ;  /* 0x0000a200000a7ab9 */ /* 0x000fe20000000a00 */
[----:B------:R-:W-:Y:S01]  /*5110*/  MOV R10, R64 ;  /* 0x00000040000a7202 */ /* 0x000fe20000000f00 */
[----:B0-----:R-:W-:Y:S01]  /*5120*/  IMAD R13, R5, UR10, RZ ;  /* 0x0000000a050d7c24 */ /* 0x001fe2000f8e02ff */
[----:B------:R-:W-:Y:S01]  /*5130*/  MOV R11, R67 ;  /* 0x00000043000b7202 */ /* 0x000fe20000000f00 */
[----:B------:R-:W-:Y:S02]  /*5140*/  FFMA.FTZ R17, R14, R27, R23 ;  /* 0x0000001b0e117223 */ /* 0x000fe40000010017 */
        /* <DEDUP_REMOVED lines=8> */
[----:B------:R-:W-:Y:S02]  /*51d0*/  FFMA.FTZ R10, R24, R9, -R17 ;  /* 0x00000009180a7223 */ /* 0x000fe40000010811 */
[----:B------:R-:W-:Y:S02]  /*51e0*/  FMUL.FTZ R11, R11, UR18 ;  /* 0x000000120b0b7c20 */ /* 0x000fe40008410000 */
[----:B------:R-:W-:-:S05]  /*51f0*/  FMUL.FTZ R10, R10, UR18 ;  /* 0x000000120a0a7c20 */ /* 0x000fca0008410000 */
[----:B------:R-:W-:-:S05]  /*5200*/  F2FP.BF16.F32.PACK_AB R11, R10, R11 ;  /* 0x0000000b0a0b723e */ /* 0x000fca00000010ff */
[----:B------:R1:W-:Y:S02]  /*5210*/  STG.E desc[UR12][R12.64], R11 ;  /* 0x0000000b0c007986 */ /* 0x0003e4000c10190c */
.L_x_333:
[----:B------:R-:W-:Y:S05]  /*5220*/  BSYNC B0 ;  /* 0x0000000000007941 */ /* 0x000fea0003800000 */
.L_x_332:
        /* <DEDUP_REMOVED lines=26> */
.L_x_334:
[----:B------:R-:W-:Y:S04]  /*53d0*/  BSSY B0, `(.L_x_335) ;  /* 0x0000014000007945 */ /* 0x000fe80003800000 */
[----:B------:R-:W-:Y:S05]  /*53e0*/  @!P2 BRA `(.L_x_336) ;  /* 0x000000000048a947 */ /* 0x000fea0003800000 */
[----:B------:R-:W-:Y:S01]  /*53f0*/  ULDC.64 UR10, c[0x0][0x288] ;  /* 0x0000a200000a7ab9 */ /* 0x000fe20000000a00 */
[----:B------:R-:W-:Y:S01]  /*5400*/  MOV R10, R64 ;  /* 0x00000040000a7202 */ /* 0x000fe20000000f00 */
[----:B01----:R-:W-:Y:S01]  /*5410*/  IMAD R12, R7, UR10, RZ ;  /* 0x0000000a070c7c24 */ /* 0x003fe2000f8e02ff */
        /* <DEDUP_REMOVED lines=15> */
.L_x_336:
[----:B------:R-:W-:Y:S05]  /*5510*/  BSYNC B0 ;  /* 0x0000000000007941 */ /* 0x000fea0003800000 */
.L_x_335:
        /* <DEDUP_REMOVED lines=31> */
.L_x_337:
[----:B------:R-:W-:Y:S04]  /*5710*/  BSSY B0, `(.L_x_338) ;  /* 0x0000016000007945 */ /* 0x000fe80003800000 */
[----:B------:R-:W-:Y:S05]  /*5720*/  @!P5 BRA `(.L_x_339) ;  /* 0x000000000050d947 */ /* 0x000fea0003800000 */
[----:B------:R-:W-:Y:S01]  /*5730*/  IADD3 R11, R59, 0x60, RZ ;  /* 0x000000603b0b7810 */ /* 0x000fe20007ffe0ff */
[----:B------:R-:W-:Y:S01]  /*5740*/  ULDC.64 UR10, c[0x0][0x288] ;  /* 0x0000a200000a7ab9 */ /* 0x000fe20000000a00 */
[----:B------:R-:W-:Y:S01]  /*5750*/  MOV R12, R64 ;  /* 0x00000040000c7202 */ /* 0x000fe20000000f00 */
[----:B------:R-:W-:Y:S01]  /*5760*/  FFMA.FTZ R17, R14, R24, R23 ;  /* 0x000000180e117223 */ /* 0x000fe20000010017 */
        /* <DEDUP_REMOVED lines=10> */
[----:B------:R-:W-:Y:S01]  /*5810*/  FFMA.FTZ R13, R16, R41, -R13 ;  /* 0x00000029100d7223 */ /* 0x000fe2000001080d */
[----:B------:R-:W-:-:S03]  /*5820*/  FFMA.FTZ R12, R18, R9, -R17 ;  /* 0x00000009120c7223 */ /* 0x000fc60000010811 */
[----:B------:R-:W-:Y:S01]  /*5830*/  FMUL.FTZ R13, R13, UR18 ;  /* 0x000000120d0d7c20 */ /* 0x000fe20008410000 */
[----:B------:R-:W-:-:S05]  /*5840*/  FMUL.FTZ R12, R12, UR18 ;  /* 0x000000120c0c7c20 */ /* 0x000fca0008410000 */
[----:B------:R-:W-:-:S05]  /*5850*/  F2FP.BF16.F32.PACK_AB R13, R12, R13 ;  /* 0x0000000d0c0d723e */ /* 0x000fca00000010ff */
[----:B------:R0:W-:Y:S02]  /*5860*/  STG.E desc[UR12][R10.64], R13 ;  /* 0x0000000d0a007986 */ /* 0x0001e4000c10190c */
.L_x_339:
[----:B------:R-:W-:Y:S05]  /*5870*/  BSYNC B0 ;  /* 0x0000000000007941 */ /* 0x000fea0003800000 */
.L_x_338:
        /* <DEDUP_REMOVED lines=27> */
.L_x_340:
        /* <DEDUP_REMOVED lines=22> */
.L_x_342:
[----:B------:R-:W-:Y:S05]  /*5b90*/  BSYNC B0 ;  /* 0x0000000000007941 */ /* 0x000fea0003800000 */
.L_x_341:
[----:B------:R-:W-:Y:S01]  /*5ba0*/  SHF.L.U32 R48, R48, 0x10, RZ ;  /* 0x0000001030307819 */ /* 0x000fe200000006ff */
[----:B------:R-:W-:Y:S01]  /*5bb0*/  IMAD R21, R22, UR14, R21 ;  /* 0x0000000e16157c24 */ /* 0x000fe2000f8e0215 */
[----:B------:R-:W-:Y:S02]  /*5bc0*/  SHF.L.U32 R15, R15, 0x10, RZ ;  /* 0x000000100f0f7819 */ /* 0x000fe400000006ff */
[C---:B------:R-:W-:Y:S01]  /*5bd0*/  PRMT R18, R45.reuse, 0x7632, R18 ;  /* 0x000076322d127816 */ /* 0x040fe20000000012 */
[----:B------:R-:W-:Y:S01]  /*5be0*/  FADD.FTZ R48, R48, -UR17 ;  /* 0x8000001130307e21 */ /* 0x000fe20008010000 */
[----:B------:R-:W-:Y:S01]  /*5bf0*/  SHF.L.U32 R16, R45, 0x10, RZ ;  /* 0x000000102d107819 */ /* 0x000fe200000006ff */
[----:B0-----:R-:W-:Y:S01]  /*5c00*/  FADD.FTZ R10, R15, -UR17 ;  /* 0x800000110f0a7e21 */ /* 0x001fe20008010000 */
        /* <DEDUP_REMOVED lines=23> */
.L_x_343:
        /* <DEDUP_REMOVED lines=22> */
.L_x_345:
[----:B------:R-:W-:Y:S05]  /*5ee0*/  BSYNC B0 ;  /* 0x0000000000007941 */ /* 0x000fea0003800000 */
.L_x_344:
[----:B------:R-:W-:Y:S01]  /*5ef0*/  SHF.L.U32 R43, R43, 0x10, RZ ;  /* 0x000000102b2b7819 */ /* 0x000fe200000006ff */
[----:B------:R-:W-:Y:S01]  /*5f00*/  ULDC.64 UR10, c[0x0][0x290] ;  /* 0x0000a400000a7ab9 */ /* 0x000fe20000000a00 */
[----:B------:R-:W-:Y:S02]  /*5f10*/  SHF.L.U32 R15, R15, 0x10, RZ ;  /* 0x000000100f0f7819 */ /* 0x000fe400000006ff */
[C---:B------:R-:W-:Y:S01]  /*5f20*/  PRMT R18, R42.reuse, 0x7632, R18 ;  /* 0x000076322a127816 */ /* 0x040fe20000000012 */
        /* <DEDUP_REMOVED lines=27> */
.L_x_346:
[----:B------:R-:W-:Y:S01]  /*60e0*/  ISETP.GE.U32.AND P0, PT, R22, UR10, PT ;  /* 0x0000000a16007c0c */ /* 0x000fe2000bf06070 */
[----:B------:R-:W-:Y:S01]  /*60f0*/  BSSY B0, `(.L_x_347) ;  /* 0x000001b000007945 */ /* 0x000fe20003800000 */
[----:B------:R-:W-:Y:S02]  /*6100*/  IADD3 R12, R59, 0xe0, RZ ;  /* 0x000000e03b0c7810 */ /* 0x000fe40007ffe0ff */
[----:B------:R-:W-:Y:S02]  /*6110*/  ISETP.GE.AND.EX P0, PT, R24, UR11, PT, P0 ;  /* 0x0000000b18007c0c */ /* 0x000fe4000bf06300 */
[----:B------:R-:W-:Y:S02]  /*6120*/  PRMT R20, R44, 0x7632, R20 ;  /* 0x000076322c147816 */ /* 0x000fe40000000014 */
[----:B------:R-:W-:Y:S02]  /*6130*/  ISETP.LT.U32.AND P0, PT, R60, 0x1a0, !P0 ;  /* 0x000001a03c00780c */ /* 0x000fe40004701070 */
[----:B0-----:R-:W-:-:S11]  /*6140*/  SHF.R.S32.HI R13, RZ, 0x1f, R12 ;  /* 0x0000001fff0d7819 */ /* 0x001fd6000001140c */
        /* <DEDUP_REMOVED lines=21> */
.L_x_348:
[----:B------:R-:W-:Y:S05]  /*62a0*/  BSYNC B0 ;  /* 0x0000000000007941 */ /* 0x000fea0003800000 */
.L_x_347:
[----:B------:R-:W-:Y:S02]  /*62b0*/  SHF.L.U32 R44, R44, 0x10, RZ ;  /* 0x000000102c2c7819 */ /* 0x000fe400000006ff */
[----:B0-----:R-:W-:Y:S02]  /*62c0*/  SHF.L.U32 R10, R20, 0x10, RZ ;  /* 0x00000010140a7819 */ /* 0x001fe400000006ff */
[----:B------:R-:W-:Y:S01]  /*62d0*/  ISETP.GE.U32.AND P0, PT, R12, UR10, PT ;  /* 0x0000000a0c007c0c */ /* 0x000fe2000bf06070 */
[----:B------:R-:W-:Y:S01]  /*62e0*/  FADD.FTZ R44, R44, -UR17 ;  /* 0x800000112c2c7e21 */ /* 0x000fe20008010000 */
[----:B------:R-:W-:Y:S01]  /*62f0*/  PRMT R16, R40, 0x7632, R16 ;  /* 0x0000763228107816 */ /* 0x000fe20000000010 */
        /* <DEDUP_REMOVED lines=26> */
.L_x_349:
        /* <DEDUP_REMOVED lines=19> */
.L_x_351:
[----:B------:R-:W-:Y:S05]  /*65d0*/  BSYNC B0 ;  /* 0x0000000000007941 */ /* 0x000fea0003800000 */
.L_x_350:
        /* <DEDUP_REMOVED lines=8> */
.L_x_301:
        /* <DEDUP_REMOVED lines=23> */
.L_x_354:
[----:B------:R-:W-:Y:S05]  /*67d0*/  BSYNC B0 ;  /* 0x0000000000007941 */ /* 0x000fea0003800000 */
.L_x_353:
[----:B------:R-:W-:Y:S05]  /*67e0*/  @P0 EXIT ;  /* 0x000000000000094d */ /* 0x000fea0003800000 */
[----:B------:R-:W-:Y:S05]  /*67f0*/  @P2 BRA `(.L_x_355) ;  /* 0x0000000000202947 */ /* 0x000fea0003800000 */
[----:B------:R-:W-:-:S05]  /*6800*/  IMAD R0, R6, R7, RZ ;  /* 0x0000000706007224 */ /* 0x000fca00078e02ff */
[----:B------:R-:W-:-:S13]  /*6810*/  ISETP.NE.AND P0, PT, R0, -0x1, PT ;  /* 0xffffffff0000780c */ /* 0x000fda0003f05270 */
[----:B------:R-:W-:Y:S05]  /*6820*/  @!P0 BRA `(.L_x_355) ;  /* 0x0000000000148947 */ /* 0x000fea0003800000 */
.L_x_356:
[----:B-1----:R-:W2:Y:S04]  /*6830*/  LDG.E.STRONG.GPU R5, desc[UR12][R2.64] ;  /* 0x0000000c02057981 */ /* 0x002ea8000c1ef900 */
[----:B--2---:R-:W-:Y:S01]  /*6840*/  CCTL.IVALL ;  /* 0x00000000ff00798f */ /* 0x004fe20002000000 */
[----:B------:R-:W-:Y:S05]  /*6850*/  YIELD ;  /* 0x0000000000007946 */ /* 0x000fea0003800000 */
[----:B------:R-:W-:-:S13]  /*6860*/  ISETP.NE.AND P0, PT, R5, R0, PT ;  /* 0x000000000500720c */ /* 0x000fda0003f05270 */
[----:B------:R-:W-:Y:S05]  /*6870*/  @P0 BRA `(.L_x_356) ;  /* 0xfffffffc00ec0947 */ /* 0x000fea000383ffff */
.L_x_355:
[----:B------:R-:W-:Y:S05]  /*6880*/  WARPSYNC.ALL ;  /* 0x0000000000007948 */ /* 0x000fea0003800000 */
[----:B------:R-:W2:Y:S08]  /*6890*/  LDC.64 R22, c[0x0][0x288] ;  /* 0x0000a200ff167b82 */ /* 0x000eb00000000a00 */
[----:B------:R-:W-:Y:S01]  /*68a0*/  BAR.SYNC.DEFER_BLOCKING 0x0 ;  /* 0x0000000000007b1d */ /* 0x000fe20000010000 */
[----:B--2---:R-:W-:-:S04]  /*68b0*/  LEA.HI R0, P0, R23, R22, RZ, 0x1 ;  /* 0x0000001617007211 */ /* 0x004fc800078108ff */
[----:B-1----:R-:W-:-:S04]  /*68c0*/  IADD3.X R3, RZ, R23, RZ, P0, !PT ;  /* 0x00000017ff037210 */ /* 0x002fc800007fe4ff */
[--C-:B------:R-:W-:Y:S02]  /*68d0*/  SHF.R.S64 R25, R0, 0x1, R3.reuse ;  /* 0x0000000100197819 */ /* 0x100fe40000001003 */
        /* <DEDUP_REMOVED lines=18> */
.L_x_357:
[----:B------:R-:W-:-:S04]  /*6a00*/  LEA R6, P0, R60, UR4, 0x2 ;  /* 0x000000043c067c11 */ /* 0x000fc8000f8010ff */
[----:B------:R-:W-:Y:S02]  /*6a10*/  LEA.HI.X R7, R60, UR5, R0, 0x2, P0 ;  /* 0x000000053c077c11 */ /* 0x000fe400080f1400 */
[-C--:B0-----:R-:W-:Y:S02]  /*6a20*/  LEA R8, P0, R25, R6.reuse, 0x2 ;  /* 0x0000000619087211 */ /* 0x081fe400078010ff */
[-C--:B------:R-:W-:Y:S01]  /*6a30*/  LEA R12, P2, R29, R6.reuse, 0x2 ;  /* 0x000000061d0c7211 */ /* 0x080fe200078410ff */
[----:B------:R-:W3:Y:S01]  /*6a40*/  LDG.E R0, desc[UR12][R6.64] ;  /* 0x0000000c06007981 */ /* 0x000ee2000c1e1900 */
[----:B------:R-:W-:Y:S02]  /*6a50*/  LEA R10, P1, R22, R6, 0x2 ;  /* 0x00000006160a7211 */ /* 0x000fe400078210ff */
[C---:B------:R-:W-:Y:S02]  /*6a60*/  IADD3.X R9, R7.reuse, R33, RZ, P0, !PT ;  /* 0x0000002107097210 */ /* 0x040fe400007fe4ff */
[----:B------:R-:W-:-:S02]  /*6a70*/  IADD3.X R13, R7, R31, RZ, P2, !PT ;  /* 0x0000001f070d7210 */ /* 0x000fc400017fe4ff */
[----:B------:R-:W-:Y:S02]  /*6a80*/  IADD3.X R11, R23, R7, RZ, P1, !PT ;  /* 0x00000007170b7210 */ /* 0x000fe40000ffe4ff */
        /* <DEDUP_REMOVED lines=8> */
[----:B---3--:R-:W-:Y:S02]  /*6b10*/  F2FP.BF16.F32.PACK_AB R19, R9, R0 ;  /* 0x000000000913723e */ /* 0x008fe400000010ff */
[----:B------:R-:W-:Y:S02]  /*6b20*/  SHF.R.S32.HI R0, RZ, 0x1f, R60 ;  /* 0x0000001fff007819 */ /* 0x000fe4000001143c */
[----:B----4-:R-:W-:Y:S01]  /*6b30*/  F2FP.BF16.F32.PACK_AB R21, R13, R10 ;  /* 0x0000000a0d15723e */ /* 0x010fe200000010ff */
[----:B------:R3:W-:Y:S04]  /*6b40*/  STG.E desc[UR12][R2.64], R19 ;  /* 0x0000001302007986 */ /* 0x0007e8000c10190c */
[----:B------:R3:W-:Y:S01]  /*6b50*/  STG.E desc[UR12][R4.64], R21 ;  /* 0x0000001504007986 */ /* 0x0007e2000c10190c */
[----:B------:R-:W-:-:S13]  /*6b60*/  ISETP.GT.AND.EX P0, PT, R27, R0, PT, P0 ;  /* 0x000000001b00720c */ /* 0x000fda0003f04300 */
[----:B---3--:R-:W-:Y:S05]  /*6b70*/  @P0 BRA `(.L_x_357) ;  /* 0xfffffffc00a00947 */ /* 0x008fea000383ffff */
[----:B------:R-:W-:Y:S05]  /*6b80*/  EXIT ;  /* 0x000000000000794d */ /* 0x000fea0003800000 */
.L_x_358:
        /* <DEDUP_REMOVED lines=15> */
.L_x_3230:


//--------------------- .text._Z35group_norm_nhwc_bwd_one_pass_kernelI11Bf16IOBf16WLi512ELi26ELi416EEv26Group_norm_nhwc_bwd_params --------------------------
	.section	.text._Z35group_norm_nhwc_bwd_one_pass_kernelI11Bf16IOBf16WLi512ELi26ELi416EEv26Group_norm_nhwc_bwd_params,"ax",@progbits
	.align	128
        .global         _Z35group_norm_nhwc_bwd_one_pass_kernelI11Bf16IOBf16WLi512ELi26ELi416EEv26Group_norm_nhwc_bwd_params
        .type           _Z35group_norm_nhwc_bwd_one_pass_kernelI11Bf16IOBf16WLi512ELi26ELi416EEv26Group_norm_nhwc_bwd_params,@function
        .size           _Z35group_norm_nhwc_bwd_one_pass_kernelI11Bf16IOBf16WLi512ELi26ELi416EEv26Group_norm_nhwc_bwd_params,(.L_x_3231 - _Z35group_norm_nhwc_bwd_one_pass_kernelI11Bf16IOBf16WLi512ELi26ELi416EEv26Group_norm_nhwc_bwd_params)
        .other          _Z35group_norm_nhwc_bwd_one_pass_kernelI11Bf16IOBf16WLi512ELi26ELi416EEv26Group_norm_nhwc_bwd_params,@"STO_CUDA_ENTRY STV_DEFAULT"
_Z35group_norm_nhwc_bwd_one_pass_kernelI11Bf16IOBf16WLi512ELi26ELi416EEv26Group_norm_nhwc_bwd_params:
.text._Z35group_norm_nhwc_bwd_one_pass_kernelI11Bf16IOBf16WLi512ELi26ELi416EEv26Group_norm_nhwc_bwd_params:
        /* <DEDUP_REMOVED lines=109> */
.L_x_442:
[----:B0-----:R-:W0:Y:S01]  /*06d0*/  LDC R19, c[0x0][0x2a0] ;  /* 0x0000a800ff137b82 */ /* 0x001e220000000800 */
[----:B------:R-:W-:Y:S01]  /*06e0*/  IABS R18, R70 ;  /* 0x0000004600127213 */ /* 0x000fe20000000000 */
[----:B------:R-:W-:Y:S01]  /*06f0*/  ULDC.64 UR12, c[0x0][0x298] ;  /* 0x0000a600000c7ab9 */ /* 0x000fe20000000a00 */
[----:B------:R-:W-:Y:S02]  /*0700*/  LOP3.LUT P6, RZ, R79, 0x80, RZ, 0xc0, !PT ;  /* 0x000000804fff7812 */ /* 0x000fe400078cc0ff */
[----:B------:R-:W-:Y:S02]  /*0710*/  P2R R92, PR, RZ, 0x4 ;  /* 0x00000004ff5c7803 */ /* 0x000fe40000000000 */
[----:B------:R-:W-:Y:S01]  /*0720*/  P2R R82, PR, RZ, 0x20 ;  /* 0x00000020ff527803 */ /* 0x000fe20000000000 */
[----:B------:R-:W1:Y:S08]  /*0730*/  @P2 LDC.64 R64, c[0x0][0x230] ;  /* 0x00008c00ff402b82 */ /* 0x000e700000000a00 */
[----:B------:R-:W2:Y:S01]  /*0740*/  @P6 LDC.64 R80, c[0x0][0x230] ;  /* 0x00008c00ff506b82 */ /* 0x000ea20000000a00 */
[----:B0-----:R-:W-:-:S07]  /*0750*/  IABS R16, R19 ;  /* 0x0000001300107213 */ /* 0x001fce0000000000 */
[----:B------:R-:W0:Y:S01]  /*0760*/  @P1 LDC.64 R60, c[0x0][0x230] ;  /* 0x00008c00ff3c1b82 */ /* 0x000e220000000a00 */
[----:B------:R-:W3:Y:S07]  /*0770*/  I2F.RP R13, R16 ;  /* 0x00000010000d7306 */ /* 0x000eee0000209400 */
[----:B------:R-:W4:Y:S08]  /*0780*/  @P5 LDC.64 R32, c[0x0][0x230] ;  /* 0x00008c00ff205b82 */ /* 0x000f300000000a00 */
[----:B------:R-:W4:Y:S01]  /*0790*/  @P4 LDC.64 R28, c[0x0][0x230] ;  /* 0x00008c00ff1c4b82 */ /* 0x000f220000000a00 */
[----:B---3--:R-:W3:Y:S07]  /*07a0*/  MUFU.RCP R13, R13 ;  /* 0x0000000d000d7308 */ /* 0x008eee0000001000 */
[----:B------:R-:W4:Y:S01]  /*07b0*/  @P3 LDC.64 R24, c[0x0][0x230] ;  /* 0x00008c00ff183b82 */ /* 0x000f220000000a00 */
[----:B---3--:R-:W-:-:S04]  /*07c0*/  IADD3 R14, R13, 0xffffffe, RZ ;  /* 0x0ffffffe0d0e7810 */ /* 0x008fc80007ffe0ff */
        /* <DEDUP_REMOVED lines=189> */
[----:B------:R-:W-:Y:S02]  /*13a0*/  IADD3 R87, R76, 0x1a0, RZ ;  /* 0x000001a04c577810 */ /* 0x000fe40007ffe0ff */
[----:B------:R-:W-:Y:S02]  /*13b0*/  MOV R68, RZ ;  /* 0x000000ff00447202 */ /* 0x000fe40000000f00 */
[----:B------:R-:W-:Y:S02]  /*13c0*/  CS2R R102, SRZ ;  /* 0x0000000000667805 */ /* 0x000fe4000001ff00 */
[----:B------:R-:W-:Y:S02]  /*13d0*/  CS2R R98, SRZ ;  /* 0x0000000000627805 */ /* 0x000fe4000001ff00 */
[----:B------:R-:W-:-:S02]  /*13e0*/  CS2R R96, SRZ ;  /* 0x0000000000607805 */ /* 0x000fc4000001ff00 */
        /* <DEDUP_REMOVED lines=17> */
[----:B------:R-:W-:Y:S02]  /*1500*/  SHF.R.S32.HI R91, RZ, 0x1f, R87 ;  /* 0x0000001fff5b7819 */ /* 0x000fe40000011457 */
        /* <DEDUP_REMOVED lines=9> */
[----:B------:R-:W-:-:S05]  /*15a0*/  @P4 MOV R14, R110 ;  /* 0x0000006e000e4202 */ /* 0x000fca0000000f00 */
[----:B------:R-:W-:Y:S01]  /*15b0*/  @P4 IMAD.WIDE.U32 R14, R19, R16, R14 ;  /* 0x00000010130e4225 */ /* 0x000fe200078e000e */
[----:B------:R-:W-:Y:S01]  /*15c0*/  IADD3 R19, R76, 0x160, RZ ;  /* 0x000001604c137810 */ /* 0x000fe20007ffe0ff */
[----:B------:R-:W0:Y:S01]  /*15d0*/  @P4 LDC.64 R16, c[0x0][0x228] ;  /* 0x00008a00ff104b82 */ /* 0x000e220000000a00 */
[----:B------:R-:W5:Y:S02]  /*15e0*/  @P5 LDG.E R102, desc[UR8][R56.64] ;  /* 0x0000000838665981 */ /* 0x000f64000c1e1900 */
[----:B------:R-:W-:Y:S02]  /*15f0*/  @P4 IADD3 R13, R15, R13, RZ ;  /* 0x0000000d0f0d4210 */ /* 0x000fe40007ffe0ff */
[C---:B------:R-:W-:Y:S01]  /*1600*/  @P4 SHF.L.U32 R23, R14.reuse, 0x1, RZ ;  /* 0x000000010e174819 */ /* 0x040fe200000006ff */
[----:B------:R-:W5:Y:S01]  /*1610*/  @P5 LDG.E R99, desc[UR8][R54.64] ;  /* 0x0000000836635981 */ /* 0x000f62000c1e1900 */
[----:B------:R-:W-:Y:S02]  /*1620*/  @P4 SHF.L.U64.HI R14, R14, 0x1, R13 ;  /* 0x000000010e0e4819 */ /* 0x000fe4000001020d */
[----:B------:R-:W-:-:S02]  /*1630*/  @P4 IADD3 R28, P0, R23, R28, RZ ;  /* 0x0000001c171c4210 */ /* 0x000fc40007f1e0ff */
        /* <DEDUP_REMOVED lines=15> */
[----:B------:R-:W1:Y:S01]  /*1730*/  LDC R13, c[0x0][0x2ac] ;  /* 0x0000ab00ff0d7b82 */ /* 0x000e620000000800 */
[----:B------:R-:W-:-:S04]  /*1740*/  @P3 IADD3 R24, P0, R27, R24, RZ ;  /* 0x000000181b183210 */ /* 0x000fc80007f1e0ff */
[----:B------:R-:W-:Y:S02]  /*1750*/  @P3 IADD3.X R25, R14, R25, RZ, P0, !PT ;  /* 0x000000190e193210 */ /* 0x000fe400007fe4ff */
[----:B0-----:R-:W-:-:S04]  /*1760*/  @P3 IADD3 R26, P0, R27, R16, RZ ;  /* 0x000000101b1a3210 */ /* 0x001fc80007f1e0ff */
[----:B------:R-:W-:Y:S01]  /*1770*/  @P3 IADD3.X R27, R14, R17, RZ, P0, !PT ;  /* 0x000000110e1b3210 */ /* 0x000fe200007fe4ff */
[----:B------:R-:W-:-:S05]  /*1780*/  IMAD.WIDE.U32 R14, R77, 0x4ec4ec4f, RZ ;  /* 0x4ec4ec4f4d0e7825 */ /* 0x000fca00078e00ff */
[----:B------:R-:W-:-:S05]  /*1790*/  SHF.R.U32.HI R14, RZ, 0x2, R15 ;  /* 0x00000002ff0e7819 */ /* 0x000fca000001160f */
[----:B-1----:R-:W-:-:S05]  /*17a0*/  IMAD R18, R13, UR7, R14 ;  /* 0x000000070d127c24 */ /* 0x002fca000f8e020e */
[----:B------:R-:W-:-:S04]  /*17b0*/  IADD3 R13, R18, 0x180, RZ ;  /* 0x00000180120d7810 */ /* 0x000fc80007ffe0ff */
[----:B------:R-:W-:Y:S02]  /*17c0*/  SHF.R.S32.HI R14, RZ, 0x1f, R13 ;  /* 0x0000001fff0e7819 */ /* 0x000fe4000001140d */
[----:B------:R-:W-:Y:S02]  /*17d0*/  ISETP.GE.U32.AND P0, PT, R13, UR12, PT ;  /* 0x0000000c0d007c0c */ /* 0x000fe4000bf06070 */
[----:B------:R-:W-:Y:S02]  /*17e0*/  SHF.R.S32.HI R13, RZ, 0x1f, R19 ;  /* 0x0000001fff0d7819 */ /* 0x000fe40000011413 */
[----:B------:R-:W-:-:S04]  /*17f0*/  ISETP.GE.AND.EX P0, PT, R14, UR13, PT, P0 ;  /* 0x0000000d0e007c0c */ /* 0x000fc8000bf06300 */
[----:B------:R-:W-:-:S13]  /*1800*/  ISETP.LT.U32.AND P0, PT, R77, 0x1a0, !P0 ;  /* 0x000001a04d00780c */ /* 0x000fda0004701070 */
[----:B------:R-:W0:Y:S01]  /*1810*/  @P0 LDC.64 R16, c[0x0][0x288] ;  /* 0x0000a200ff100b82 */ /* 0x000e220000000a00 */
[----:B------:R-:W-:-:S07]  /*1820*/  @P0 MOV R21, R113 ;  /* 0x0000007100150202 */ /* 0x000fce0000000f00 */
[----:B------:R-:W1:Y:S01]  /*1830*/  @P0 LDC.64 R14, c[0x0][0x230] ;  /* 0x00008c00ff0e0b82 */ /* 0x000e620000000a00 */
[----:B0-----:R-:W-:-:S04]  /*1840*/  @P0 IMAD R20, R13, R16, RZ ;  /* 0x000000100d140224 */ /* 0x001fc800078e02ff */
[----:B------:R-:W-:Y:S01]  /*1850*/  @P0 IMAD R13, R19, R17, R20 ;  /* 0x00000011130d0224 */ /* 0x000fe200078e0214 */
[----:B------:R-:W-:-:S05]  /*1860*/  @P0 MOV R20, R110 ;  /* 0x0000006e00140202 */ /* 0x000fca0000000f00 */
[----:B------:R-:W-:Y:S01]  /*1870*/  @P0 IMAD.WIDE.U32 R16, R19, R16, R20 ;  /* 0x0000001013100225 */ /* 0x000fe200078e0014 */
[----:B------:R-:W-:Y:S01]  /*1880*/  MOV R19, RZ ;  /* 0x000000ff00137202 */ /* 0x000fe20000000f00 */
[----:B------:R-:W0:Y:S03]  /*1890*/  @P0 LDC.64 R20, c[0x0][0x228] ;  /* 0x00008a00ff140b82 */ /* 0x000e260000000a00 */
[----:B------:R-:W-:Y:S02]  /*18a0*/  @P0 IADD3 R13, R17, R13, RZ ;  /* 0x0000000d110d0210 */ /* 0x000fe40007ffe0ff */
[C---:B------:R-:W-:Y:S02]  /*18b0*/  @P0 SHF.L.U32 R85, R16.reuse, 0x1, RZ ;  /* 0x0000000110550819 */ /* 0x040fe400000006ff */
[----:B------:R-:W-:Y:S02]  /*18c0*/  @P0 SHF.L.U64.HI R16, R16, 0x1, R13 ;  /* 0x0000000110100819 */ /* 0x000fe4000001020d */
[----:B-1----:R-:W-:-:S02]  /*18d0*/  @P0 IADD3 R14, P6, R85, R14, RZ ;  /* 0x0000000e550e0210 */ /* 0x002fc40007fde0ff */
[----:B------:R-:W-:Y:S02]  /*18e0*/  MOV R13, RZ ;  /* 0x000000ff000d7202 */ /* 0x000fe40000000f00 */
[----:B------:R-:W-:-:S05]  /*18f0*/  @P0 IADD3.X R15, R16, R15, RZ, P6, !PT ;  /* 0x0000000f100f0210 */ /* 0x000fca00037fe4ff */
[----:B------:R1:W5:Y:S01]  /*1900*/  @P0 LDG.E R19, desc[UR8][R14.64] ;  /* 0x000000080e130981 */ /* 0x000362000c1e1900 */
[----:B0-----:R-:W-:-:S04]  /*1910*/  @P0 IADD3 R84, P6, R85, R20, RZ ;  /* 0x0000001455540210 */ /* 0x001fc80007fde0ff */
[----:B------:R-:W-:Y:S02]  /*1920*/  @P0 IADD3.X R85, R16, R21, RZ, P6, !PT ;  /* 0x0000001510550210 */ /* 0x000fe400037fe4ff */
[----:B------:R-:W-:-:S03]  /*1930*/  IADD3 R16, R18, 0x1a0, RZ ;  /* 0x000001a012107810 */ /* 0x000fc60007ffe0ff */
[----:B------:R0:W5:Y:S01]  /*1940*/  @P0 LDG.E R13, desc[UR8][R84.64] ;  /* 0x00000008540d0981 */ /* 0x000162000c1e1900 */
[----:B------:R-:W-:Y:S02]  /*1950*/  SHF.R.S32.HI R17, RZ, 0x1f, R16 ;  /* 0x0000001fff117819 */ /* 0x000fe40000011410 */
[----:B------:R-:W-:-:S04]  /*1960*/  ISETP.GE.U32.AND P0, PT, R16, UR12, PT ;  /* 0x0000000c10007c0c */ /* 0x000fc8000bf06070 */
[----:B------:R-:W-:-:S04]  /*1970*/  ISETP.GE.AND.EX P0, PT, R17, UR13, PT, P0 ;  /* 0x0000000d11007c0c */ /* 0x000fc8000bf06300 */
[----:B------:R-:W-:-:S13]  /*1980*/  ISETP.LT.U32.AND P0, PT, R77, 0x1a0, !P0 ;  /* 0x000001a04d00780c */ /* 0x000fda0004701070 */
[----:B------:R-:W2:Y:S08]  /*1990*/  @P0 LDC.64 R16, c[0x0][0x288] ;  /* 0x0000a200ff100b82 */ /* 0x000eb00000000a00 */
[----:B------:R-:W3:Y:S01]  /*19a0*/  @P0 LDC.64 R20, c[0x0][0x230] ;  /* 0x00008c00ff140b82 */ /* 0x000ee20000000a00 */
[----:B-1----:R-:W-:-:S07]  /*19b0*/  @P0 MOV R15, R113 ;  /* 0x00000071000f0202 */ /* 0x002fce0000000f00 */
[----:B0-----:R-:W0:Y:S01]  /*19c0*/  @P0 LDC.64 R84, c[0x0][0x228] ;  /* 0x00008a00ff540b82 */ /* 0x001e220000000a00 */
[----:B--2---:R-:W-:-:S04]  /*19d0*/  @P0 IMAD R14, R91, R16, RZ ;  /* 0x000000105b0e0224 */ /* 0x004fc800078e02ff */
[----:B------:R-:W-:Y:S01]  /*19e0*/  @P0 IMAD R17, R87, R17, R14 ;  /* 0x0000001157110224 */ /* 0x000fe200078e020e */
[----:B------:R-:W-:-:S05]  /*19f0*/  @P0 MOV R14, R110 ;  /* 0x0000006e000e0202 */ /* 0x000fca0000000f00 */
[----:B------:R-:W-:-:S05]  /*1a00*/  @P0 IMAD.WIDE.U32 R14, R87, R16, R14 ;  /* 0x00000010570e0225 */ /* 0x000fca00078e000e */
[----:B------:R-:W-:Y:S02]  /*1a10*/  @P0 IADD3 R17, R15, R17, RZ ;  /* 0x000000110f110210 */ /* 0x000fe40007ffe0ff */
[C---:B------:R-:W-:Y:S02]  /*1a20*/  @P0 SHF.L.U32 R15, R14.reuse, 0x1, RZ ;  /* 0x000000010e0f0819 */ /* 0x040fe400000006ff */
[----:B------:R-:W-:Y:S02]  /*1a30*/  @P0 SHF.L.U64.HI R14, R14, 0x1, R17 ;  /* 0x000000010e0e0819 */ /* 0x000fe40000010211 */
[----:B---3--:R-:W-:-:S04]  /*1a40*/  @P0 IADD3 R20, P6, R15, R20, RZ ;  /* 0x000000140f140210 */ /* 0x008fc80007fde0ff */
[----:B------:R-:W-:Y:S02]  /*1a50*/  @P0 IADD3.X R21, R14, R21, RZ, P6, !PT ;  /* 0x000000150e150210 */ /* 0x000fe400037fe4ff */
[----:B0-----:R-:W-:-:S03]  /*1a60*/  @P0 IADD3 R84, P6, R15, R84, RZ ;  /* 0x000000540f540210 */ /* 0x001fc60007fde0ff */
[----:B------:R0:W5:Y:S01]  /*1a70*/  @P0 LDG.E R68, desc[UR8][R20.64] ;  /* 0x0000000814440981 */ /* 0x000162000c1e1900 */
[----:B------:R-:W-:Y:S02]  /*1a80*/  @P0 IADD3.X R85, R14, R85, RZ, P6, !PT ;  /* 0x000000550e550210 */ /* 0x000fe400037fe4ff */
[----:B------:R-:W-:Y:S02]  /*1a90*/  MOV R14, RZ ;  /* 0x000000ff000e7202 */ /* 0x000fe40000000f00 */
[----:B------:R-:W-:-:S04]  /*1aa0*/  IADD3 R15, R18, 0x1c0, RZ ;  /* 0x000001c0120f7810 */ /* 0x000fc80007ffe0ff */
[----:B------:R-:W5:Y:S01]  /*1ab0*/  @P0 LDG.E R14, desc[UR8][R84.64] ;  /* 0x00000008540e0981 */ /* 0x000f62000c1e1900 */
[----:B------:R-:W-:Y:S02]  /*1ac0*/  SHF.R.S32.HI R16, RZ, 0x1f, R15 ;  /* 0x0000001fff107819 */ /* 0x000fe4000001140f */
[----:B------:R-:W-:-:S04]  /*1ad0*/  ISETP.GE.U32.AND P0, PT, R15, UR12, PT ;  /* 0x0000000c0f007c0c */ /* 0x000fc8000bf06070 */
[----:B------:R-:W-:-:S04]  /*1ae0*/  ISETP.GE.AND.EX P0, PT, R16, UR13, PT, P0 ;  /* 0x0000000d10007c0c */ /* 0x000fc8000bf06300 */
[----:B------:R-:W-:-:S13]  /*1af0*/  ISETP.LT.U32.AND P0, PT, R77, 0x1a0, !P0 ;  /* 0x000001a04d00780c */ /* 0x000fda0004701070 */
[----:B------:R-:W1:Y:S01]  /*1b00*/  @P0 LDC.64 R16, c[0x0][0x288] ;  /* 0x0000a200ff100b82 */ /* 0x000e620000000a00 */
[----:B------:R-:W-:-:S04]  /*1b10*/  IADD3 R15, R76, 0x1c0, RZ ;  /* 0x000001c04c0f7810 */ /* 0x000fc80007ffe0ff */
[----:B------:R-:W-:-:S03]  /*1b20*/  SHF.R.S32.HI R91, RZ, 0x1f, R15 ;  /* 0x0000001fff5b7819 */ /* 0x000fc6000001140f */
[----:B------:R-:W2:Y:S01]  /*1b30*/  @P0 LDC.64 R86, c[0x0][0x230] ;  /* 0x00008c00ff560b82 */ /* 0x000ea20000000a00 */
[----:B0-----:R-:W-:Y:S01]  /*1b40*/  @P0 MOV R21, R113 ;  /* 0x0000007100150202 */ /* 0x001fe20000000f00 */
[----:B-1----:R-:W-:-:S06]  /*1b50*/  @P0 IMAD R20, R91, R16, RZ ;  /* 0x000000105b140224 */ /* 0x002fcc00078e02ff */
[----:B------:R-:W0:Y:S01]  /*1b60*/  @P0 LDC.64 R90, c[0x0][0x228] ;  /* 0x00008a00ff5a0b82 */ /* 0x000e220000000a00 */
[----:B------:R-:W-:Y:S01]  /*1b70*/  @P0 IMAD R17, R15, R17, R20 ;  /* 0x000000110f110224 */ /* 0x000fe200078e0214 */
[----:B------:R-:W-:-:S05]  /*1b80*/  @P0 MOV R20, R110 ;  /* 0x0000006e00140202 */ /* 0x000fca0000000f00 */
[----:B------:R-:W-:-:S05]  /*1b90*/  @P0 IMAD.WIDE.U32 R20, R15, R16, R20 ;  /* 0x000000100f140225 */ /* 0x000fca00078e0014 */
[----:B------:R-:W-:Y:S02]  /*1ba0*/  @P0 IADD3 R17, R21, R17, RZ ;  /* 0x0000001115110210 */ /* 0x000fe40007ffe0ff */
[C---:B------:R-:W-:Y:S02]  /*1bb0*/  @P0 SHF.L.U32 R15, R20.reuse, 0x1, RZ ;  /* 0x00000001140f0819 */ /* 0x040fe400000006ff */
[----:B------:R-:W-:Y:S02]  /*1bc0*/  @P0 SHF.L.U64.HI R20, R20, 0x1, R17 ;  /* 0x0000000114140819 */ /* 0x000fe40000010211 */
[----:B--2---:R-:W-:-:S04]  /*1bd0*/  @P0 IADD3 R86, P6, R15, R86, RZ ;  /* 0x000000560f560210 */ /* 0x004fc80007fde0ff */
[C---:B------:R-:W-:Y:S02]  /*1be0*/  @P0 IADD3.X R87, R20.reuse, R87, RZ, P6, !PT ;  /* 0x0000005714570210 */ /* 0x040fe400037fe4ff */
[----:B0-----:R-:W-:Y:S02]  /*1bf0*/  @P0 IADD3 R90, P6, R15, R90, RZ ;  /* 0x0000005a0f5a0210 */ /* 0x001fe40007fde0ff */
[----:B------:R-:W-:Y:S02]  /*1c00*/  MOV R15, RZ ;  /* 0x000000ff000f7202 */ /* 0x000fe40000000f00 */
[----:B------:R-:W-:Y:S02]  /*1c10*/  MOV R16, RZ ;  /* 0x000000ff00107202 */ /* 0x000fe40000000f00 */
[----:B------:R-:W-:Y:S02]  /*1c20*/  @P0 IADD3.X R91, R20, R91, RZ, P6, !PT ;  /* 0x0000005b145b0210 */ /* 0x000fe400037fe4ff */
[----:B------:R-:W-:Y:S01]  /*1c30*/  IADD3 R18, R18, 0x1e0, RZ ;  /* 0x000001e012127810 */ /* 0x000fe20007ffe0ff */
[----:B------:R0:W5:Y:S03]  /*1c40*/  @P0 LDG.E R15, desc[UR8][R86.64] ;  /* 0x00000008560f0981 */ /* 0x000166000c1e1900 */
[----:B------:R-:W-:Y:S01]  /*1c50*/  SHF.R.S32.HI R17, RZ, 0x1f, R18 ;  /* 0x0000001fff117819 */ /* 0x000fe20000011412 */
[----:B------:R-:W5:Y:S01]  /*1c60*/  @P0 LDG.E R16, desc[UR8][R90.64] ;  /* 0x000000085a100981 */ /* 0x000f62000c1e1900 */
[----:B------:R-:W-:-:S04]  /*1c70*/  ISETP.GE.U32.AND P0, PT, R18, UR12, PT ;  /* 0x0000000c12007c0c */ /* 0x000fc8000bf06070 */
[----:B------:R-:W-:-:S04]  /*1c80*/  ISETP.GE.AND.EX P0, PT, R17, UR13, PT, P0 ;  /* 0x0000000d11007c0c */ /* 0x000fc8000bf06300 */
[----:B------:R-:W-:-:S13]  /*1c90*/  ISETP.LT.U32.AND P0, PT, R77, 0x1a0, !P0 ;  /* 0x000001a04d00780c */ /* 0x000fda0004701070 */
[----:B------:R-:W1:Y:S01]  /*1ca0*/  @P0 LDC.64 R20, c[0x0][0x288] ;  /* 0x0000a200ff140b82 */ /* 0x000e620000000a00 */
[----:B------:R-:W-:Y:S02]  /*1cb0*/  SHF.R.S32.HI R17, RZ, 0x1f, R72 ;  /* 0x0000001fff117819 */ /* 0x000fe40000011448 */
[----:B0-----:R-:W-:Y:S02]  /*1cc0*/  @P0 MOV R86, R110 ;  /* 0x0000006e00560202 */ /* 0x001fe40000000f00 */
[----:B------:R-:W-:-:S03]  /*1cd0*/  @P0 MOV R87, R113 ;  /* 0x0000007100570202 */ /* 0x000fc60000000f00 */
[----:B------:R-:W0:Y:S01]  /*1ce0*/  @P0 LDC.64 R84, c[0x0][0x230] ;  /* 0x00008c00ff540b82 */ /* 0x000e220000000a00 */
[-C--:B-1----:R-:W-:Y:S02]  /*1cf0*/  @P0 IMAD R17, R17, R20.reuse, RZ ;  /* 0x0000001411110224 */ /* 0x082fe400078e02ff */
[----:B------:R-:W-:-:S04]  /*1d00*/  @P0 IMAD.WIDE.U32 R86, R72, R20, R86 ;  /* 0x0000001448560225 */ /* 0x000fc800078e0056 */
[----:B------:R-:W-:-:S05]  /*1d10*/  @P0 IMAD R21, R72, R21, R17 ;  /* 0x0000001548150224 */ /* 0x000fca00078e0211 */
[----:B------:R-:W-:-:S04]  /*1d20*/  @P0 IADD3 R21, R87, R21, RZ ;  /* 0x0000001557150210 */ /* 0x000fc80007ffe0ff */
[----:B------:R-:W-:Y:S02]  /*1d30*/  @P0 SHF.L.U64.HI R18, R86, 0x1, R21 ;  /* 0x0000000156120819 */ /* 0x000fe40000010215 */
[----:B------:R-:W1:Y:S02]  /*1d40*/  LDC.64 R20, c[0x0][0x248] ;  /* 0x00009200ff147b82 */ /* 0x000e640000000a00 */
[----:B-1----:R-:W-:-:S06]  /*1d50*/  IMAD.WIDE R20, R70, 0x8, R20 ;  /* 0x0000000846147825 */ /* 0x002fcc00078e0214 */
[----:B------:R-:W2:Y:S01]  /*1d60*/  LDG.E.64 R20, desc[UR8][R20.64] ;  /* 0x0000000814147981 */ /* 0x000ea2000c1e1b00 */
[----:B------:R-:W-:Y:S02]  /*1d70*/  @P0 SHF.L.U32 R17, R86, 0x1, RZ ;  /* 0x0000000156110819 */ /* 0x000fe400000006ff */
[----:B------:R-:W1:Y:S02]  /*1d80*/  @P0 LDC.64 R86, c[0x0][0x228] ;  /* 0x00008a00ff560b82 */ /* 0x000e640000000a00 */
[----:B0-----:R-:W-:-:S04]  /*1d90*/  @P0 IADD3 R84, P6, R17, R84, RZ ;  /* 0x0000005411540210 */ /* 0x001fc80007fde0ff */
[----:B------:R-:W-:Y:S02]  /*1da0*/  @P0 IADD3.X R85, R18, R85, RZ, P6, !PT ;  /* 0x0000005512550210 */ /* 0x000fe400037fe4ff */
[----:B------:R-:W-:Y:S02]  /*1db0*/  ISETP.NE.AND P5, PT, R89, RZ, PT ;  /* 0x000000ff5900720c */ /* 0x000fe40003fa5270 */
[----:B------:R-:W-:-:S11]  /*1dc0*/  CS2R R94, SRZ ;  /* 0x00000000005e7805 */ /* 0x000fd6000001ff00 */
[----:B------:R-:W5:Y:S01]  /*1dd0*/  @P5 LDG.E R97, desc[UR8][R52.64] ;  /* 0x0000000834615981 */ /* 0x000f62000c1e1900 */
[----:B-1----:R-:W-:-:S03]  /*1de0*/  @P0 IADD3 R86, P6, R17, R86, RZ ;  /* 0x0000005611560210 */ /* 0x002fc60007fde0ff */
[----:B------:R-:W5:Y:S01]  /*1df0*/  @P5 LDG.E R96, desc[UR8][R50.64] ;  /* 0x0000000832605981 */ /* 0x000f62000c1e1900 */
[----:B------:R-:W-:Y:S02]  /*1e00*/  MOV R17, RZ ;  /* 0x000000ff00117202 */ /* 0x000fe40000000f00 */
[----:B------:R-:W-:Y:S02]  /*1e10*/  @P0 IADD3.X R87, R18, R87, RZ, P6, !PT ;  /* 0x0000005712570210 */ /* 0x000fe400037fe4ff */
[----:B------:R-:W-:Y:S02]  /*1e20*/  MOV R18, RZ ;  /* 0x000000ff00127202 */ /* 0x000fe40000000f00 */
[----:B------:R-:W5:Y:S04]  /*1e30*/  @P0 LDG.E R17, desc[UR8][R84.64] ;  /* 0x0000000854110981 */ /* 0x000f68000c1e1900 */
[----:B------:R0:W5:Y:S01]  /*1e40*/  @P0 LDG.E R18, desc[UR8][R86.64] ;  /* 0x0000000856120981 */ /* 0x000162000c1e1900 */
[----:B------:R-:W-:-:S02]  /*1e50*/  ISETP.NE.AND P5, PT, R88, RZ, PT ;  /* 0x000000ff5800720c */ /* 0x000fc40003fa5270 */
[----:B------:R-:W-:-:S06]  /*1e60*/  CS2R R104, SRZ ;  /* 0x0000000000687805 */ /* 0x000fcc000001ff00 */
[----:B------:R1:W5:Y:S04]  /*1e70*/  @P2 LDG.E R105, desc[UR8][R80.64] ;  /* 0x0000000850692981 */ /* 0x000368000c1e1900 */
[----:B------:R3:W5:Y:S04]  /*1e80*/  @P2 LDG.E R104, desc[UR8][R66.64] ;  /* 0x0000000842682981 */ /* 0x000768000c1e1900 */
[----:B------:R3:W5:Y:S04]  /*1e90*/  @P5 LDG.E R98, desc[UR8][R48.64] ;  /* 0x0000000830625981 */ /* 0x000768000c1e1900 */
[----:B------:R3:W5:Y:S01]  /*1ea0*/  @P5 LDG.E R95, desc[UR8][R46.64] ;  /* 0x000000082e5f5981 */ /* 0x000762000c1e1900 */
[----:B------:R-:W-:-:S02]  /*1eb0*/  ISETP.NE.AND P5, PT, R83, RZ, PT ;  /* 0x000000ff5300720c */ /* 0x000fc40003fa5270 */
[----:B------:R-:W-:Y:S02]  /*1ec0*/  ISETP.NE.AND P2, PT, R92, RZ, PT ;  /* 0x000000ff5c00720c */ /* 0x000fe40003f45270 */
[----:B------:R-:W-:Y:S02]  /*1ed0*/  CS2R R92, SRZ ;  /* 0x00000000005c7805 */ /* 0x000fe4000001ff00 */
[----:B------:R-:W-:Y:S02]  /*1ee0*/  LOP3.LUT P6, RZ, R79, 0x2, RZ, 0xc0, !PT ;  /* 0x000000024fff7812 */ /* 0x000fe400078cc0ff */
[----:B------:R-:W-:-:S05]  /*1ef0*/  MOV R107, 0x3f800000 ;  /* 0x3f800000006b7802 */ /* 0x000fca0000000f00 */
[----:B------:R3:W5:Y:S04]  /*1f00*/  @P5 LDG.E R93, desc[UR8][R44.64] ;  /* 0x000000082c5d5981 */ /* 0x000768000c1e1900 */
[----:B------:R3:W5:Y:S01]  /*1f10*/  @P5 LDG.E R92, desc[UR8][R42.64] ;  /* 0x000000082a5c5981 */ /* 0x000762000c1e1900 */
[----:B------:R-:W-:Y:S02]  /*1f20*/  ISETP.NE.AND P5, PT, R82, RZ, PT ;  /* 0x000000ff5200720c */ /* 0x000fe40003fa5270 */
[----:B------:R-:W-:Y:S02]  /*1f30*/  CS2R R100, SRZ ;  /* 0x0000000000647805 */ /* 0x000fe4000001ff00 */
[----:B------:R-:W-:Y:S02]  /*1f40*/  MOV R106, RZ ;  /* 0x000000ff006a7202 */ /* 0x000fe40000000f00 */
[----:B------:R-:W-:-:S02]  /*1f50*/  CS2R R88, SRZ ;  /* 0x0000000000587805 */ /* 0x000fc4000001ff00 */
[----:B0-----:R-:W-:Y:S02]  /*1f60*/  CS2R R86, SRZ ;  /* 0x0000000000567805 */ /* 0x001fe4000001ff00 */
[----:B------:R-:W-:Y:S02]  /*1f70*/  CS2R R84, SRZ ;  /* 0x0000000000547805 */ /* 0x000fe4000001ff00 */
[----:B------:R-:W-:Y:S01]  /*1f80*/  CS2R R82, SRZ ;  /* 0x0000000000527805 */ /* 0x000fe2000001ff00 */
[----:B------:R3:W5:Y:S04]  /*1f90*/  @P2 LDG.E R103, desc[UR8][R62.64] ;  /* 0x000000083e672981 */ /* 0x000768000c1e1900 */
        /* <DEDUP_REMOVED lines=9> */
[----:B------:R3:W5:Y:S01]  /*2030*/  @P3 LDG.E R83, desc[UR8][R26.64] ;  /* 0x000000081a533981 */ /* 0x000762000c1e1900 */
[----:B--2---:R-:W-:-:S05]  /*2040*/  FFMA.FTZ R91, -R20, R20, R21 ;  /* 0x00000014145b7223 */ /* 0x004fca0000010115 */
[----:B------:R-:W-:-:S13]  /*2050*/  FSETP.GTU.FTZ.AND P0, PT, R91, RZ, PT ;  /* 0x000000ff5b00720b */ /* 0x000fda0003f1c000 */
[----:B------:R-:W0:Y:S02]  /*2060*/  @P0 LDC R90, c[0x0][0x250] ;  /* 0x00009400ff5a0b82 */ /* 0x000e240000000800 */
[----:B0-----:R-:W-:-:S04]  /*2070*/  @P0 FADD.FTZ R90, R91, R90 ;  /* 0x0000005a5b5a0221 */ /* 0x001fc80000010000 */
[----:B------:R0:W2:Y:S02]  /*2080*/  @P0 MUFU.RSQ R107, R90 ;  /* 0x0000005a006b0308 */ /* 0x0000a40000001400 */
[----:B0-----:R-:W-:-:S06]  /*2090*/  CS2R R90, SRZ ;  /* 0x00000000005a7805 */ /* 0x001fcc000001ff00 */
[----:B------:R3:W5:Y:S01]  /*20a0*/  @P5 LDG.E R90, desc[UR8][R32.64] ;  /* 0x00000008205a5981 */ /* 0x000762000c1e1900 */
[----:B------:R-:W-:-:S13]  /*20b0*/  LOP3.LUT P0, RZ, R79, 0x4, RZ, 0xc0, !PT ;  /* 0x000000044fff7812 */ /* 0x000fda000780c0ff */
[----:B------:R3:W5:Y:S04]  /*20c0*/  @P0 LDG.E R94, desc[UR8][R40.64] ;  /* 0x00000008285e0981 */ /* 0x000768000c1e1900 */
[----:B------:R3:W5:Y:S01]  /*20d0*/  @P0 LDG.E R91, desc[UR8][R38.64] ;  /* 0x00000008265b0981 */ /* 0x000762000c1e1900 */
[----:B------:R-:W-:Y:S01]  /*20e0*/  ISETP.GT.U32.AND P0, PT, R77, 0x19f, PT ;  /* 0x0000019f4d00780c */ /* 0x000fe20003f04070 */
[----:B------:R-:W-:Y:S01]  /*20f0*/  BSSY B0, `(.L_x_360) ;  /* 0x0000014000007945 */ /* 0x000fe20003800000 */
[----:B-1----:R-:W-:Y:S02]  /*2100*/  CS2R R80, SRZ ;  /* 0x0000000000507805 */ /* 0x002fe4000001ff00 */
[----:B------:R-:W-:-:S09]  /*2110*/  MOV R21, RZ ;  /* 0x000000ff00157202 */ /* 0x000fd20000000f00 */
[----:B--23--:R-:W-:Y:S05]  /*2120*/  @P0 BRA `(.L_x_361) ;  /* 0x0000000000400947 */ /* 0x00cfea0003800000 */
[----:B------:R-:W-:Y:S02]  /*2130*/  ISETP.NE.AND P0, PT, RZ, UR10, PT ;  /* 0x0000000aff007c0c */ /* 0x000fe4000bf05270 */
[----:B------:R-:W-:-:S04]  /*2140*/  IADD3 R109, R78, R109, RZ ;  /* 0x0000006d4e6d7210 */ /* 0x000fc80007ffe0ff */
[----:B------:R-:W-:-:S07]  /*2150*/  SHF.R.S32.HI R24, RZ, 0x1f, R109 ;  /* 0x0000001fff187819 */ /* 0x000fce000001146d */
[----:B------:R-:W0:Y:S02]  /*2160*/  @P0 LDC.64 R22, c[0x0][0x240] ;  /* 0x00009000ff160b82 */ /* 0x000e240000000a00 */
[----:B0-----:R-:W-:-:S04]  /*2170*/  @P0 LEA R22, P6, R109, R22, 0x1 ;  /* 0x000000166d160211 */ /* 0x001fc800078c08ff */
[----:B------:R-:W-:-:S05]  /*2180*/  @P0 LEA.HI.X R23, R109, R23, R24, 0x1, P6 ;  /* 0x000000176d170211 */ /* 0x000fca00030f0c18 */
[----:B------:R-:W2:Y:S04]  /*2190*/  @P0 LDG.E.U16 R24, desc[UR8][R22.64] ;  /* 0x0000000816180981 */ /* 0x000ea8000c1e1500 */
[----:B------:R-:W3:Y:S01]  /*21a0*/  @P0 LDG.E.U16 R21, desc[UR8][R22.64+0x2] ;  /* 0x0000020816150981 */ /* 0x000ee2000c1e1500 */
[----:B--2---:R-:W-:Y:S02]  /*21b0*/  @P0 SHF.L.U32 R81, R24, 0x10, RZ ;  /* 0x0000001018510819 */ /* 0x004fe400000006ff */
[----:B------:R-:W0:Y:S01]  /*21c0*/  LDC.64 R24, c[0x0][0x238] ;  /* 0x00008e00ff187b82 */ /* 0x000e220000000a00 */
[----:B---3--:R-:W-:Y:S01]  /*21d0*/  @P0 SHF.L.U32 R80, R21, 0x10, RZ ;  /* 0x0000001015500819 */ /* 0x008fe200000006ff */
[----:B0-----:R-:W-:-:S05]  /*21e0*/  IMAD.WIDE R24, R109, 0x2, R24 ;  /* 0x000000026d187825 */ /* 0x001fca00078e0218 */
[----:B------:R-:W2:Y:S04]  /*21f0*/  LDG.E.U16 R82, desc[UR8][R24.64] ;  /* 0x0000000818527981 */ /* 0x000ea8000c1e1500 */
[----:B------:R-:W3:Y:S01]  /*2200*/  LDG.E.U16 R21, desc[UR8][R24.64+0x2] ;  /* 0x0000020818157981 */ /* 0x000ee2000c1e1500 */
[----:B--2---:R-:W-:Y:S02]  /*2210*/  SHF.L.U32 R82, R82, 0x10, RZ ;  /* 0x0000001052527819 */ /* 0x004fe400000006ff */
[----:B---3--:R-:W-:-:S07]  /*2220*/  SHF.L.U32 R21, R21, 0x10, RZ ;  /* 0x0000001015157819 */ /* 0x008fce00000006ff */
.L_x_361:
[----:B------:R-:W-:Y:S05]  /*2230*/  BSYNC B0 ;  /* 0x0000000000007941 */ /* 0x000fea0003800000 */
.L_x_360:
[----:B------:R-:W-:Y:S02]  /*2240*/  ISETP.NE.AND P0, PT, RZ, UR10, PT ;  /* 0x0000000aff007c0c */ /* 0x000fe4000bf05270 */
[C---:B-----5:R-:W-:Y:S02]  /*2250*/  PRMT R22, R105.reuse, 0x7632, R22 ;  /* 0x0000763269167816 */ /* 0x060fe40000000016 */
[----:B------:R-:W-:Y:S02]  /*2260*/  SHF.L.U32 R23, R105, 0x10, RZ ;  /* 0x0000001069177819 */ /* 0x000fe400000006ff */
[----:B------:R-:W-:Y:S02]  /*2270*/  PRMT R24, R104, 0x7632, R24 ;  /* 0x0000763268187816 */ /* 0x000fe40000000018 */
[----:B------:R-:W-:Y:S02]  /*2280*/  PRMT R26, R106, 0x7632, R26 ;  /* 0x000076326a1a7816 */ /* 0x000fe4000000001a */
[----:B------:R-:W-:-:S02]  /*2290*/  SHF.L.U32 R27, R22, 0x10, RZ ;  /* 0x00000010161b7819 */ /* 0x000fc400000006ff */
[----:B------:R-:W-:Y:S02]  /*22a0*/  SHF.L.U32 R31, R106, 0x10, RZ ;  /* 0x000000106a1f7819 */ /* 0x000fe400000006ff */
[----:B------:R-:W-:Y:S01]  /*22b0*/  SHF.L.U32 R28, R24, 0x10, RZ ;  /* 0x00000010181c7819 */ /* 0x000fe200000006ff */
[----:B------:R-:W-:Y:S01]  /*22c0*/  FADD.FTZ R24, -R20, R23 ;  /* 0x0000001714187221 */ /* 0x000fe20000010100 */
[----:B------:R-:W-:Y:S01]  /*22d0*/  SHF.L.U32 R33, R26, 0x10, RZ ;  /* 0x000000101a217819 */ /* 0x000fe200000006ff */
[C---:B------:R-:W-:Y:S01]  /*22e0*/  FADD.FTZ R22, -R20.reuse, R27 ;  /* 0x0000001b14167221 */ /* 0x040fe20000010100 */
[----:B------:R-:W-:Y:S01]  /*22f0*/  PRMT R30, R103, 0x7632, R30 ;  /* 0x00007632671e7816 */ /* 0x000fe2000000001e */
[C---:B------:R-:W-:Y:S01]  /*2300*/  FADD.FTZ R38, -R20.reuse, R31 ;  /* 0x0000001f14267221 */ /* 0x040fe20000010100 */
[----:B------:R-:W-:Y:S01]  /*2310*/  LOP3.LUT R79, R79, 0xfffffeff, RZ, 0xc0, !PT ;  /* 0xfffffeff4f4f7812 */ /* 0x000fe200078ec0ff */
[----:B------:R-:W-:Y:S01]  /*2320*/  FADD.FTZ R40, -R20, R33 ;  /* 0x0000002114287221 */ /* 0x000fe20000010100 */
[----:B------:R-:W-:Y:S01]  /*2330*/  SHF.L.U32 R29, R104, 0x10, RZ ;  /* 0x00000010681d7819 */ /* 0x000fe200000006ff */
[-C--:B------:R-:W-:Y:S01]  /*2340*/  FMUL.FTZ R24, R24, R107.reuse ;  /* 0x0000006b18187220 */ /* 0x080fe20000410000 */
[----:B------:R-:W-:Y:S01]  /*2350*/  SHF.L.U32 R25, R103, 0x10, RZ ;  /* 0x0000001067197819 */ /* 0x000fe200000006ff */
[----:B------:R-:W-:Y:S01]  /*2360*/  FMUL.FTZ R23, R22, R107 ;  /* 0x0000006b16177220 */ /* 0x000fe20000410000 */
[----:B------:R-:W-:-:S02]  /*2370*/  SHF.L.U32 R26, R30, 0x10, RZ ;  /* 0x000000101e1a7819 */ /* 0x000fc400000006ff */
        /* <DEDUP_REMOVED lines=20> */
.L_x_362:
        /* <DEDUP_REMOVED lines=26> */
.L_x_363:
[----:B------:R-:W-:Y:S01]  /*2660*/  FFMA.FTZ R31, R23, R27, R24 ;  /* 0x0000001b171f7223 */ /* 0x000fe20000010018 */
[----:B------:R-:W-:Y:S01]  /*2670*/  FADD.FTZ R24, RZ, R29 ;  /* 0x0000001dff187221 */ /* 0x000fe20000010000 */
[----:B------:R-:W-:Y:S01]  /*2680*/  FADD.FTZ R29, R27, R22 ;  /* 0x000000161b1d7221 */ /* 0x000fe20000010000 */
[----:B------:R-:W-:Y:S01]  /*2690*/  FFMA.FTZ R27, R23, R28, RZ ;  /* 0x0000001c171b7223 */ /* 0x000fe200000100ff */
[----:B------:R-:W-:Y:S01]  /*26a0*/  FFMA.FTZ R42, R44, R25, R42 ;  /* 0x000000192c2a7223 */ /* 0x000fe2000001002a */
[----:B------:R-:W-:Y:S01]  /*26b0*/  FMUL.FTZ R22, R25, R82 ;  /* 0x0000005219167220 */ /* 0x000fe20000410000 */
[--C-:B------:R-:W-:Y:S01]  /*26c0*/  FADD.FTZ R34, R24, R25.reuse ;  /* 0x0000001918227221 */ /* 0x100fe20000010000 */
[----:B------:R-:W-:Y:S01]  /*26d0*/  FADD.FTZ R23, RZ, R28 ;  /* 0x0000001cff177221 */ /* 0x000fe20000010000 */
        /* <DEDUP_REMOVED lines=8> */
[--C-:B------:R-:W-:Y:S01]  /*2760*/  FFMA.FTZ R36, R41, R23, R24.reuse ;  /* 0x0000001729247223 */ /* 0x100fe20000010018 */
[----:B------:R-:W-:Y:S01]  /*2770*/  PRMT R24, R100, 0x7632, R24 ;  /* 0x0000763264187816 */ /* 0x000fe20000000018 */
[----:B------:R-:W-:Y:S01]  /*2780*/  FADD.FTZ R26, -R20, R27 ;  /* 0x0000001b141a7221 */ /* 0x000fe20000010100 */
[----:B------:R-:W-:Y:S01]  /*2790*/  SHF.L.U32 R109, R100, 0x10, RZ ;  /* 0x00000010646d7819 */ /* 0x000fe200000006ff */
[----:B------:R-:W-:Y:S01]  /*27a0*/  FADD.FTZ R28, -R20, R25 ;  /* 0x00000019141c7221 */ /* 0x000fe20000010100 */
[----:B------:R-:W-:Y:S01]  /*27b0*/  SHF.L.U32 R24, R24, 0x10, RZ ;  /* 0x0000001018187819 */ /* 0x000fe200000006ff */
[----:B------:R-:W-:-:S02]  /*27c0*/  FMUL.FTZ R37, R26, R107 ;  /* 0x0000006b1a257220 */ /* 0x000fc40000410000 */
        /* <DEDUP_REMOVED lines=20> */
.L_x_364:
[C---:B------:R-:W-:Y:S01]  /*2910*/  PRMT R26, R102.reuse, 0x7632, R26 ;  /* 0x00007632661a7816 */ /* 0x040fe2000000001a */
[----:B------:R-:W-:Y:S01]  /*2920*/  FMUL.FTZ R25, R109, R82 ;  /* 0x000000526d197220 */ /* 0x000fe20000410000 */
[----:B------:R-:W-:Y:S01]  /*2930*/  SHF.L.U32 R27, R102, 0x10, RZ ;  /* 0x00000010661b7819 */ /* 0x000fe200000006ff */
[----:B------:R-:W-:Y:S01]  /*2940*/  FADD.FTZ R28, R23, R22 ;  /* 0x00000016171c7221 */ /* 0x000fe20000010000 */
[----:B------:R-:W-:Y:S01]  /*2950*/  SHF.L.U32 R29, R26, 0x10, RZ ;  /* 0x000000101a1d7819 */ /* 0x000fe200000006ff */
[----:B------:R-:W-:Y:S01]  /*2960*/  FADD.FTZ R67, R67, R24 ;  /* 0x0000001843437221 */ /* 0x000fe20000010000 */
[----:B------:R-:W-:Y:S01]  /*2970*/  FFMA.FTZ R66, R38, R24, R35 ;  /* 0x0000001826427223 */ /* 0x000fe20000010023 */
[----:B------:R-:W-:Y:S01]  /*2980*/  FFMA.FTZ R23, R37, R25, R36 ;  /* 0x0000001925177223 */ /* 0x000fe20000010024 */
[----:B------:R-:W-:Y:S01]  /*2990*/  FMUL.FTZ R24, R24, R21 ;  /* 0x0000001518187220 */ /* 0x000fe20000410000 */
[----:B------:R-:W-:Y:S01]  /*29a0*/  PRMT R64, R99, 0x7632, R64 ;  /* 0x0000763263407816 */ /* 0x000fe20000000040 */
[C---:B------:R-:W-:Y:S01]  /*29b0*/  FADD.FTZ R114, -R20.reuse, R27 ;  /* 0x0000001b14727221 */ /* 0x040fe20000010100 */
[----:B------:R-:W-:Y:S01]  /*29c0*/  FADD.FTZ R26, -R20, R29 ;  /* 0x0000001d141a7221 */ /* 0x000fe20000010100 */
[----:B------:R-:W-:Y:S01]  /*29d0*/  FADD.FTZ R22, R34, R109 ;  /* 0x0000006d22167221 */ /* 0x000fe20000010000 */
[----:B------:R-:W-:Y:S01]  /*29e0*/  FFMA.FTZ R109, R37, R109, R42 ;  /* 0x0000006d256d7223 */ /* 0x000fe2000001002a */
[----:B------:R-:W-:Y:S01]  /*29f0*/  FFMA.FTZ R37, R38, R24, R23 ;  /* 0x0000001826257223 */ /* 0x000fe20000010017 */
[----:B------:R-:W-:Y:S01]  /*2a00*/  FADD.FTZ R25, R28, R25 ;  /* 0x000000191c197221 */ /* 0x000fe20000010000 */
        /* <DEDUP_REMOVED lines=24> */
.L_x_365:
[----:B------:R-:W-:Y:S01]  /*2b90*/  FADD.FTZ R26, R24, R25 ;  /* 0x00000019181a7221 */ /* 0x000fe20000010000 */
[----:B------:R-:W-:Y:S01]  /*2ba0*/  SHF.L.U32 R25, R97, 0x10, RZ ;  /* 0x0000001061197819 */ /* 0x000fe200000006ff */
[----:B------:R-:W-:Y:S01]  /*2bb0*/  FMUL.FTZ R27, R23, R82 ;  /* 0x00000052171b7220 */ /* 0x000fe20000410000 */
[----:B------:R-:W-:Y:S02]  /*2bc0*/  SHF.L.U32 R29, R36, 0x10, RZ ;  /* 0x00000010241d7819 */ /* 0x000fe400000006ff */
[----:B------:R-:W-:Y:S01]  /*2bd0*/  PRMT R62, R96, 0x7632, R62 ;  /* 0x00007632603e7816 */ /* 0x000fe2000000003e */
[----:B------:R-:W-:Y:S01]  /*2be0*/  FADD.FTZ R60, -R20, R25 ;  /* 0x00000019143c7221 */ /* 0x000fe20000010100 */
        /* <DEDUP_REMOVED lines=27> */
.L_x_366:
[----:B------:R-:W-:Y:S01]  /*2da0*/  FFMA.FTZ R31, R65, R25, R24 ;  /* 0x00000019411f7223 */ /* 0x000fe20000010018 */
[----:B------:R-:W-:Y:S01]  /*2db0*/  FADD.FTZ R26, R25, R26 ;  /* 0x0000001a191a7221 */ /* 0x000fe20000010000 */
[C---:B------:R-:W-:Y:S01]  /*2dc0*/  PRMT R25, R98.reuse, 0x7632, R25 ;  /* 0x0000763262197816 */ /* 0x040fe20000000019 */
[----:B------:R-:W-:Y:S01]  /*2dd0*/  FMUL.FTZ R27, R63, R82 ;  /* 0x000000523f1b7220 */ /* 0x000fe20000410000 */
[----:B------:R-:W-:Y:S02]  /*2de0*/  SHF.L.U32 R29, R98, 0x10, RZ ;  /* 0x00000010621d7819 */ /* 0x000fe400000006ff */
[----:B------:R-:W-:Y:S01]  /*2df0*/  SHF.L.U32 R25, R25, 0x10, RZ ;  /* 0x0000001019197819 */ /* 0x000fe200000006ff */
[----:B------:R-:W-:Y:S01]  /*2e00*/  FFMA.FTZ R24, R60, R27, R31 ;  /* 0x0000001b3c187223 */ /* 0x000fe2000001001f */
[C---:B------:R-:W-:Y:S01]  /*2e10*/  PRMT R58, R95.reuse, 0x7632, R58 ;  /* 0x000076325f3a7816 */ /* 0x040fe2000000003a */
[----:B------:R-:W-:Y:S01]  /*2e20*/  FADD.FTZ R56, -R20, R29 ;  /* 0x0000001d14387221 */ /* 0x000fe20000010100 */
        /* <DEDUP_REMOVED lines=27> */
.L_x_367:
[----:B------:R-:W-:Y:S01]  /*2fe0*/  FFMA.FTZ R31, R61, R25, R24 ;  /* 0x000000193d1f7223 */ /* 0x000fe20000010018 */
        /* <DEDUP_REMOVED lines=33> */
.L_x_368:
        /* <DEDUP_REMOVED lines=36> */
.L_x_369:
        /* <DEDUP_REMOVED lines=34> */
.L_x_370:
[----:B------:R-:W-:Y:S01]  /*3660*/  FFMA.FTZ R31, R49, R25, R24 ;  /* 0x00000019311f7223 */ /* 0x000fe20000010018 */
[----:B------:R-:W-:Y:S01]  /*3670*/  FMUL.FTZ R27, R47, R82 ;  /* 0x000000522f1b7220 */ /* 0x000fe20000410000 */
[--C-:B------:R-:W-:Y:S01]  /*3680*/  FADD.FTZ R28, R25, R26.reuse ;  /* 0x0000001a191c7221 */ /* 0x100fe20000010000 */
[----:B------:R-:W-:Y:S02]  /*3690*/  PRMT R26, R90, 0x7632, R26 ;  /* 0x000076325a1a7816 */ /* 0x000fe4000000001a */
[----:B------:R-:W-:Y:S01]  /*36a0*/  FFMA.FTZ R24, R44, R27, R31 ;  /* 0x0000001b2c187223 */ /* 0x000fe2000001001f */
[----:B------:R-:W-:Y:S01]  /*36b0*/  FADD.FTZ R25, R28, R27 ;  /* 0x0000001b1c197221 */ /* 0x000fe20000010000 */
[----:B------:R-:W-:Y:S01]  /*36c0*/  SHF.L.U32 R29, R90, 0x10, RZ ;  /* 0x000000105a1d7819 */ /* 0x000fe200000006ff */
[----:B------:R-:W-:Y:S01]  /*36d0*/  FMUL.FTZ R28, R46, R21 ;  /* 0x000000152e1c7220 */ /* 0x000fe20000410000 */
[----:B------:R-:W-:Y:S02]  /*36e0*/  SHF.L.U32 R27, R26, 0x10, RZ ;  /* 0x000000101a1b7819 */ /* 0x000fe400000006ff */
[C---:B------:R-:W-:Y:S01]  /*36f0*/  PRMT R42, R87.reuse, 0x7632, R42 ;  /* 0x00007632572a7816 */ /* 0x040fe2000000002a */
[C---:B------:R-:W-:Y:S01]  /*3700*/  FADD.FTZ R40, -R20.reuse, R29 ;  /* 0x0000001d14287221 */ /* 0x040fe20000010100 */
[----:B------:R-:W-:Y:S01]  /*3710*/  SHF.L.U32 R43, R87, 0x10, RZ ;  /* 0x00000010572b7819 */ /* 0x000fe200000006ff */
[----:B------:R-:W-:Y:S01]  /*3720*/  FADD.FTZ R30, -R20, R27 ;  /* 0x0000001b141e7221 */ /* 0x000fe20000010100 */
[----:B------:R-:W-:Y:S01]  /*3730*/  PRMT R26, R85, 0x7632, R26 ;  /* 0x00007632551a7816 */ /* 0x000fe2000000001a */
        /* <DEDUP_REMOVED lines=22> */
.L_x_371:
[----:B------:R-:W-:Y:S01]  /*38a0*/  FFMA.FTZ R33, R45, R28, R24 ;  /* 0x0000001c2d217223 */ /* 0x000fe20000010018 */
[----:B------:R-:W-:Y:S01]  /*38b0*/  FMUL.FTZ R27, R43, R82 ;  /* 0x000000522b1b7220 */ /* 0x000fe20000410000 */
[----:B------:R-:W-:Y:S01]  /*38c0*/  FADD.FTZ R28, R28, R25 ;  /* 0x000000191c1c7221 */ /* 0x000fe20000010000 */
[----:B------:R-:W-:Y:S02]  /*38d0*/  SHF.L.U32 R29, R85, 0x10, RZ ;  /* 0x00000010551d7819 */ /* 0x000fe400000006ff */
[----:B------:R-:W-:Y:S01]  /*38e0*/  SHF.L.U32 R31, R26, 0x10, RZ ;  /* 0x000000101a1f7819 */ /* 0x000fe200000006ff */
[----:B------:R-:W-:Y:S01]  /*38f0*/  FADD.FTZ R25, R28, R27 ;  /* 0x0000001b1c197221 */ /* 0x000fe20000010000 */
[----:B------:R-:W-:Y:S01]  /*3900*/  PRMT R38, R84, 0x7632, R38 ;  /* 0x0000763254267816 */ /* 0x000fe20000000026 */
[----:B------:R-:W-:Y:S01]  /*3910*/  FADD.FTZ R36, -R20, R29 ;  /* 0x0000001d14247221 */ /* 0x000fe20000010100 */
[----:B------:R-:W-:Y:S01]  /*3920*/  FFMA.FTZ R24, R40, R27, R33 ;  /* 0x0000001b28187223 */ /* 0x000fe20000010021 */
[----:B------:R-:W-:Y:S01]  /*3930*/  FADD.FTZ R28, -R20, R31 ;  /* 0x0000001f141c7221 */ /* 0x000fe20000010100 */
        /* <DEDUP_REMOVED lines=24> */
.L_x_372:
[----:B------:R-:W-:Y:S01]  /*3ac0*/  FFMA.FTZ R31, R41, R26, R24 ;  /* 0x0000001a291f7223 */ /* 0x000fe20000010018 */
[----:B------:R-:W-:Y:S01]  /*3ad0*/  FMUL.FTZ R27, R39, R82 ;  /* 0x00000052271b7220 */ /* 0x000fe20000410000 */
[----:B------:R-:W-:Y:S01]  /*3ae0*/  FADD.FTZ R28, R26, R25 ;  /* 0x000000191a1c7221 */ /* 0x000fe20000010000 */
        /* <DEDUP_REMOVED lines=33> */
.L_x_373:
[----:B------:R-:W-:Y:S01]  /*3d00*/  FFMA.FTZ R31, R37, R28, R24 ;  /* 0x0000001c251f7223 */ /* 0x000fe20000010018 */
[----:B------:R-:W-:Y:S01]  /*3d10*/  FMUL.FTZ R27, R35, R82 ;  /* 0x00000052231b7220 */ /* 0x000fe20000410000 */
[----:B------:R-:W-:Y:S01]  /*3d20*/  FADD.FTZ R28, R28, R25 ;  /* 0x000000191c1c7221 */ /* 0x000fe20000010000 */
[----:B------:R-:W-:Y:S02]  /*3d30*/  SHF.L.U32 R29, R19, 0x10, RZ ;  /* 0x00000010131d7819 */ /* 0x000fe400000006ff */
[----:B------:R-:W-:Y:S01]  /*3d40*/  SHF.L.U32 R115, R26, 0x10, RZ ;  /* 0x000000101a737819 */ /* 0x000fe200000006ff */
[----:B------:R-:W-:Y:S01]  /*3d50*/  FADD.FTZ R25, R28, R27 ;  /* 0x0000001b1c197221 */ /* 0x000fe20000010000 */
[C---:B------:R-:W-:Y:S01]  /*3d60*/  PRMT R30, R13.reuse, 0x7632, R30 ;  /* 0x000076320d1e7816 */ /* 0x040fe2000000001e */
        /* <DEDUP_REMOVED lines=27> */
.L_x_374:
        /* <DEDUP_REMOVED lines=37> */
.L_x_375:
[----:B------:R-:W-:Y:S01]  /*4170*/  FMUL.FTZ R118, R27, R82 ;  /* 0x000000521b767220 */ /* 0x000fe20000410000 */
[----:B------:R-:W-:Y:S01]  /*4180*/  FFMA.FTZ R109, R114, R23, R109 ;  /* 0x00000017726d7223 */ /* 0x000fe2000001006d */
[--C-:B------:R-:W-:Y:S01]  /*4190*/  FADD.FTZ R116, R22, R23.reuse ;  /* 0x0000001716747221 */ /* 0x100fe20000010000 */
[----:B------:R-:W-:Y:S01]  /*41a0*/  PRMT R23, R15, 0x7632, R23 ;  /* 0x000076320f177816 */ /* 0x000fe20000000017 */
[----:B------:R-:W-:Y:S01]  /*41b0*/  FFMA.FTZ R22, R24, R118, R115 ;  /* 0x0000007618167223 */ /* 0x000fe20000010073 */
[----:B------:R-:W-:Y:S01]  /*41c0*/  FMUL.FTZ R114, R26, R21 ;  /* 0x000000151a727220 */ /* 0x000fe20000410000 */
[----:B------:R-:W-:Y:S01]  /*41d0*/  FADD.FTZ R117, R117, R118 ;  /* 0x0000007675757221 */ /* 0x000fe20000010000 */
[----:B------:R-:W-:Y:S02]  /*41e0*/  SHF.L.U32 R115, R15, 0x10, RZ ;  /* 0x000000100f737819 */ /* 0x000fe400000006ff */
[----:B------:R-:W-:Y:S01]  /*41f0*/  SHF.L.U32 R119, R23, 0x10, RZ ;  /* 0x0000001017777819 */ /* 0x000fe200000006ff */
[----:B------:R-:W-:Y:S01]  /*4200*/  FFMA.FTZ R23, R25, R114, R22 ;  /* 0x0000007219177223 */ /* 0x000fe20000010016 */
[----:B------:R-:W-:Y:S01]  /*4210*/  FADD.FTZ R22, R114, R117 ;  /* 0x0000007572167221 */ /* 0x000fe20000010000 */
        /* <DEDUP_REMOVED lines=26> */
.L_x_376:
[----:B------:R-:W-:-:S04]  /*43c0*/  FMUL.FTZ R115, R119, R82 ;  /* 0x0000005277737220 */ /* 0x000fc80000410000 */
[----:B------:R-:W-:Y:S01]  /*43d0*/  FFMA.FTZ R114, R120, R115, R23 ;  /* 0x0000007378727223 */ /* 0x000fe20000010017 */
[----:B------:R-:W-:Y:S01]  /*43e0*/  FADD.FTZ R115, R22, R115 ;  /* 0x0000007316737221 */ /* 0x000fe20000010000 */
[----:B------:R-:W-:-:S04]  /*43f0*/  FMUL.FTZ R22, R118, R21 ;  /* 0x0000001576167220 */ /* 0x000fc80000410000 */
[--C-:B------:R-:W-:Y:S01]  /*4400*/  FFMA.FTZ R23, R117, R22, R114.reuse ;  /* 0x0000001675177223 */ /* 0x100fe20000010072 */
[C---:B------:R-:W-:Y:S01]  /*4410*/  PRMT R114, R17.reuse, 0x7632, R114 ;  /* 0x0000763211727816 */ /* 0x040fe20000000072 */
[----:B------:R-:W-:Y:S01]  /*4420*/  FADD.FTZ R22, R22, R115 ;  /* 0x0000007316167221 */ /* 0x000fe20000010000 */
[----:B------:R-:W-:Y:S02]  /*4430*/  SHF.L.U32 R115, R17, 0x10, RZ ;  /* 0x0000001011737819 */ /* 0x000fe400000006ff */
[----:B------:R-:W-:Y:S02]  /*4440*/  SHF.L.U32 R121, R114, 0x10, RZ ;  /* 0x0000001072797819 */ /* 0x000fe400000006ff */
        /* <DEDUP_REMOVED lines=15> */
[----:B------:R-:W-:-:S04]  /*4540*/  FFMA.FTZ R123, R123, R124, 1 ;  /* 0x3f8000007b7b7423 */ /* 0x000fc8000001007c */
[----:B------:R-:W-:Y:S01]  /*4550*/  FMUL.FTZ R115, R115, R123 ;  /* 0x0000007b73737220 */ /* 0x000fe20000410000 */
        /* <DEDUP_REMOVED lines=9> */
.L_x_377:
[----:B------:R-:W-:Y:S01]  /*45f0*/  FMUL.FTZ R123, R115, R82 ;  /* 0x00000052737b7220 */ /* 0x000fe20000410000 */
[----:B------:R-:W-:Y:S01]  /*4600*/  ISETP.GT.AND P0, PT, R4, 0x1e, PT ;  /* 0x0000001e0400780c */ /* 0x000fe20003f04270 */
[----:B------:R-:W-:Y:S01]  /*4610*/  FFMA.FTZ R66, R65, R64, R66 ;  /* 0x0000004041427223 */ /* 0x000fe20000010042 */
[----:B------:R-:W-:Y:S01]  /*4620*/  FADD.FTZ R67, R67, R64 ;  /* 0x0000004043437221 */ /* 0x000fe20000010000 */
[----:B------:R-:W-:Y:S01]  /*4630*/  FFMA.FTZ R124, R122, R123, R23 ;  /* 0x0000007b7a7c7223 */ /* 0x000fe20000010017 */
[----:B------:R-:W-:Y:S01]  /*4640*/  FMUL.FTZ R23, R114, R21 ;  /* 0x0000001572177220 */ /* 0x000fe20000410000 */
[----:B------:R-:W-:Y:S01]  /*4650*/  FADD.FTZ R123, R22, R123 ;  /* 0x0000007b167b7221 */ /* 0x000fe20000010000 */
[----:B------:R-:W-:Y:S01]  /*4660*/  FFMA.FTZ R109, R60, R63, R109 ;  /* 0x0000003f3c6d7223 */ /* 0x000fe2000001006d */
[----:B------:R-:W-:Y:S01]  /*4670*/  FFMA.FTZ R66, R61, R62, R66 ;  /* 0x0000003e3d427223 */ /* 0x000fe20000010042 */
[----:B------:R-:W-:Y:S01]  /*4680*/  FFMA.FTZ R22, R121, R23, R124 ;  /* 0x0000001779167223 */ /* 0x000fe2000001007c */
[----:B------:R-:W-:Y:S01]  /*4690*/  FADD.FTZ R23, R23, R123 ;  /* 0x0000007b17177221 */ /* 0x000fe20000010000 */
[----:B------:R-:W-:Y:S01]  /*46a0*/  FADD.FTZ R116, R116, R63 ;  /* 0x0000003f74747221 */ /* 0x000fe20000010000 */
[----:B------:R-:W-:Y:S01]  /*46b0*/  FADD.FTZ R67, R67, R62 ;  /* 0x0000003e43437221 */ /* 0x000fe20000010000 */
[----:B------:R-:W-:Y:S01]  /*46c0*/  FFMA.FTZ R109, R56, R59, R109 ;  /* 0x0000003b386d7223 */ /* 0x000fe2000001006d */
[----:B------:R-:W0:Y:S01]  /*46d0*/  SHFL.DOWN PT, R123, R22, 0x1, 0x1f ;  /* 0x08201f00167b7f89 */ /* 0x000e2200000e0000 */
[----:B------:R-:W-:Y:S01]  /*46e0*/  FFMA.FTZ R66, R57, R58, R66 ;  /* 0x0000003a39427223 */ /* 0x000fe20000010042 */
[----:B------:R-:W-:Y:S01]  /*46f0*/  FADD.FTZ R116, R116, R59 ;  /* 0x0000003b74747221 */ /* 0x000fe20000010000 */
[----:B------:R-:W-:Y:S01]  /*4700*/  FADD.FTZ R67, R67, R58 ;  /* 0x0000003a43437221 */ /* 0x000fe20000010000 */
[----:B------:R-:W1:Y:S01]  /*4710*/  SHFL.DOWN PT, R124, R23, 0x1, 0x1f ;  /* 0x08201f00177c7f89 */ /* 0x000e6200000e0000 */
        /* <DEDUP_REMOVED lines=8> */
[----:B------:R-:W2:Y:S01]  /*47a0*/  S2UR UR11, SR_CgaCtaId ;  /* 0x00000000000b79c3 */ /* 0x000ea20000008800 */
        /* <DEDUP_REMOVED lines=10> */
[----:B0-----:R-:W-:Y:S01]  /*4850*/  @!P0 FADD.FTZ R22, R22, R123 ;  /* 0x0000007b16168221 */ /* 0x001fe20000010000 */
[----:B------:R-:W-:Y:S01]  /*4860*/  FADD.FTZ R116, R116, R39 ;  /* 0x0000002774747221 */ /* 0x000fe20000010000 */
[----:B------:R-:W-:Y:S01]  /*4870*/  FADD.FTZ R67, R67, R38 ;  /* 0x0000002643437221 */ /* 0x000fe20000010000 */
[----:B------:R-:W-:Y:S01]  /*4880*/  FFMA.FTZ R109, R32, R35, R109 ;  /* 0x00000023206d7223 */ /* 0x000fe2000001006d */
[----:B-1----:R-:W-:Y:S01]  /*4890*/  @!P0 FADD.FTZ R23, R23, R124 ;  /* 0x0000007c17178221 */ /* 0x002fe20000010000 */
[----:B------:R-:W0:Y:S01]  /*48a0*/  SHFL.DOWN PT, R123, R22, 0x2, 0x1f ;  /* 0x08401f00167b7f89 */ /* 0x000e2200000e0000 */
[----:B------:R-:W-:Y:S01]  /*48b0*/  ISETP.GT.AND P0, PT, R4, 0x1d, PT ;  /* 0x0000001d0400780c */ /* 0x000fe20003f04270 */
[----:B------:R-:W-:Y:S01]  /*48c0*/  FFMA.FTZ R66, R33, R34, R66 ;  /* 0x0000002221427223 */ /* 0x000fe20000010042 */
[----:B------:R-:W-:Y:S01]  /*48d0*/  FADD.FTZ R116, R116, R35 ;  /* 0x0000002374747221 */ /* 0x000fe20000010000 */
[----:B------:R-:W1:Y:S01]  /*48e0*/  SHFL.DOWN PT, R124, R23, 0x2, 0x1f ;  /* 0x08401f00177c7f89 */ /* 0x000e6200000e0000 */
[----:B------:R-:W-:Y:S01]  /*48f0*/  FADD.FTZ R67, R67, R34 ;  /* 0x0000002243437221 */ /* 0x000fe20000010000 */
[----:B------:R-:W-:Y:S01]  /*4900*/  FFMA.FTZ R109, R28, R31, R109 ;  /* 0x0000001f1c6d7223 */ /* 0x000fe2000001006d */
        /* <DEDUP_REMOVED lines=9> */
[----:B--2---:R-:W-:Y:S01]  /*49a0*/  ULEA UR5, UR11, UR5, 0x18 ;  /* 0x000000050b057291 */ /* 0x004fe2000f8ec03f */
[----:B------:R-:W-:Y:S01]  /*49b0*/  FFMA.FTZ R109, R120, R119, R109 ;  /* 0x00000077786d7223 */ /* 0x000fe2000001006d */
[----:B------:R-:W-:Y:S01]  /*49c0*/  FFMA.FTZ R66, R117, R118, R66 ;  /* 0x0000007675427223 */ /* 0x000fe20000010042 */
[----:B------:R-:W-:Y:S01]  /*49d0*/  FADD.FTZ R116, R116, R119 ;  /* 0x0000007774747221 */ /* 0x000fe20000010000 */
[----:B------:R-:W-:Y:S01]  /*49e0*/  FADD.FTZ R67, R67, R118 ;  /* 0x0000007643437221 */ /* 0x000fe20000010000 */
[----:B------:R-:W-:Y:S01]  /*49f0*/  FFMA.FTZ R64, R122, R115, R109 ;  /* 0x000000737a407223 */ /* 0x000fe2000001006d */
[----:B------:R-:W-:Y:S01]  /*4a00*/  FFMA.FTZ R65, R121, R114, R66 ;  /* 0x0000007279417223 */ /* 0x000fe20000010042 */
[----:B------:R-:W-:Y:S01]  /*4a10*/  FADD.FTZ R66, R116, R115 ;  /* 0x0000007374427221 */ /* 0x000fe20000010000 */
[----:B0-----:R-:W-:Y:S01]  /*4a20*/  @!P0 FADD.FTZ R22, R22, R123 ;  /* 0x0000007b16168221 */ /* 0x001fe20000010000 */
[----:B------:R-:W-:Y:S01]  /*4a30*/  FADD.FTZ R67, R67, R114 ;  /* 0x0000007243437221 */ /* 0x000fe20000010000 */
[----:B------:R-:W-:Y:S01]  /*4a40*/  LEA R109, R77, UR5, 0x4 ;  /* 0x000000054d6d7c11 */ /* 0x000fe2000f8e20ff */
[----:B------:R-:W0:Y:S01]  /*4a50*/  LDC.64 R114, c[0x0][0x268] ;  /* 0x00009a00ff727b82 */ /* 0x000e220000000a00 */
[----:B-1----:R-:W-:Y:S01]  /*4a60*/  @!P0 FADD.FTZ R23, R23, R124 ;  /* 0x0000007c17178221 */ /* 0x002fe20000010000 */
[----:B------:R-:W1:Y:S01]  /*4a70*/  SHFL.DOWN PT, R123, R22, 0x4, 0x1f ;  /* 0x08801f00167b7f89 */ /* 0x000e6200000e0000 */
[----:B------:R-:W-:Y:S01]  /*4a80*/  ISETP.GT.AND P0, PT, R4, 0x1b, PT ;  /* 0x0000001b0400780c */ /* 0x000fe20003f04270 */
[----:B------:R-:W-:Y:S01]  /*4a90*/  BSSY B0, `(.L_x_378) ;  /* 0x0000035000007945 */ /* 0x000fe20003800000 */
[----:B------:R-:W-:Y:S01]  /*4aa0*/  IMAD R108, R108, 0xd, R77 ;  /* 0x0000000d6c6c7824 */ /* 0x000fe200078e024d */
        /* <DEDUP_REMOVED lines=51> */
.L_x_379:
[----:B------:R-:W-:Y:S05]  /*4de0*/  BSYNC B0 ;  /* 0x0000000000007941 */ /* 0x000fea0003800000 */
.L_x_378:
        /* <DEDUP_REMOVED lines=161> */
.L_x_381:
[----:B------:R-:W-:Y:S05]  /*5800*/  BSYNC B0 ;  /* 0x0000000000007941 */ /* 0x000fea0003800000 */
.L_x_380:
        /* <DEDUP_REMOVED lines=16> */
.L_x_383:
[----:B------:R-:W-:Y:S05]  /*5910*/  BSYNC B0 ;  /* 0x0000000000007941 */ /* 0x000fea0003800000 */
.L_x_382:
        /* <DEDUP_REMOVED lines=25> */
[----:B-1----:R-:W-:Y:S02]  /*5ab0*/  PRMT R33, R68, 0x7632, R33 ;  /* 0x0000763244217816 */ /* 0x002fe40000000021 */
        /* <DEDUP_REMOVED lines=37> */
.L_x_386:
[----:B-1----:R-:W2:Y:S04]  /*5d10*/  LDG.E.STRONG.GPU R58, desc[UR8][R24.64] ;  /* 0x00000008183a7981 */ /* 0x002ea8000c1ef900 */
[----:B--2---:R-:W-:Y:S01]  /*5d20*/  CCTL.IVALL ;  /* 0x00000000ff00798f */ /* 0x004fe20002000000 */
[----:B------:R-:W-:Y:S05]  /*5d30*/  YIELD ;  /* 0x0000000000007946 */ /* 0x000fea0003800000 */
[----:B------:R-:W-:-:S13]  /*5d40*/  ISETP.NE.AND P6, PT, R58, R65, PT ;  /* 0x000000413a00720c */ /* 0x000fda0003fc5270 */
[----:B------:R-:W-:Y:S05]  /*5d50*/  @P6 BRA `(.L_x_386) ;  /* 0xfffffffc00ec6947 */ /* 0x000fea000383ffff */
.L_x_385:
        /* <DEDUP_REMOVED lines=22> */
.L_x_390:
        /* <DEDUP_REMOVED lines=115> */
.L_x_389:
        /* <DEDUP_REMOVED lines=63> */
.L_x_391:
[----:B------:R-:W-:-:S04]  /*69e0*/  LOP3.LUT P6, RZ, R79, 0x1, RZ, 0xc0, !PT ;  /* 0x000000014fff7812 */ /* 0x000fc800078cc0ff */
[----:B------:R-:W-:-:S13]  /*69f0*/  ISETP.NE.OR P6, PT, R58, RZ, P6 ;  /* 0x000000ff3a00720c */ /* 0x000fda00037c5670 */
[----:B------:R-:W-:Y:S05]  /*6a00*/  @!P6 BRA `(.L_x_387) ;  /* 0x00000000007ce947 */ /* 0x000fea0003800000 */
.L_x_388:
        /* <DEDUP_REMOVED lines=31> */
.L_x_387:
        /* <DEDUP_REMOVED lines=10> */
.L_x_393:
[----:B------:R-:W-:Y:S05]  /*6ca0*/  BSYNC B0 ;  /* 0x0000000000007941 */ /* 0x000fea0003800000 */
.L_x_392:
        /* <DEDUP_REMOVED lines=17> */
.L_x_384:
[----:B------:R-:W0:Y:S01]  /*6dc0*/  S2UR UR6, SR_CgaCtaId ;  /* 0x00000000000679c3 */ /* 0x000e220000008800 */
[----:B------:R-:W-:Y:S01]  /*6dd0*/  UMOV UR5, 0x400 ;  /* 0x0000040000057882 */ /* 0x000fe20000000000 */
[----:B------:R-:W-:Y:S01]  /*6de0*/  ISETP.NE.AND P6, PT, RZ, UR10, PT ;  /* 0x0000000aff007c0c */ /* 0x000fe2000bfc5270 */
[----:B-1----:R-:W-:Y:S01]  /*6df0*/  IMAD.WIDE.U32 R58, R77, 0x4ec4ec4f, RZ ;  /* 0x4ec4ec4f4d3a7825 */ /* 0x002fe200078e00ff */
[----:B------:R-:W-:Y:S02]  /*6e00*/  SHF.L.U32 R105, R105, 0x10, RZ ;  /* 0x0000001069697819 */ /* 0x000fe400000006ff */
[----:B------:R-:W-:Y:S02]  /*6e10*/  SHF.L.U32 R61, R27, 0x10, RZ ;  /* 0x000000101b3d7819 */ /* 0x000fe400000006ff */
[----:B------:R-:W1:Y:S01]  /*6e20*/  LDC R60, c[0x0][0x2ac] ;  /* 0x0000ab00ff3c7b82 */ /* 0x000e620000000800 */
[----:B------:R-:W-:Y:S01]  /*6e30*/  FADD.FTZ R62, -R20, R105 ;  /* 0x00000069143e7221 */ /* 0x000fe20000010100 */
[----:B------:R-:W-:-:S02]  /*6e40*/  SHF.R.U32.HI R59, RZ, 0x2, R59 ;  /* 0x00000002ff3b7819 */ /* 0x000fc4000001163b */
[----:B------:R-:W-:Y:S01]  /*6e50*/  SHF.L.U32 R63, R104, 0x10, RZ ;  /* 0x00000010683f7819 */ /* 0x000fe200000006ff */
[----:B------:R-:W-:Y:S01]  /*6e60*/  FMUL.FTZ R62, R62, R107 ;  /* 0x0000006b3e3e7220 */ /* 0x000fe20000410000 */
[----:B------:R-:W-:Y:S02]  /*6e70*/  SHF.L.U32 R26, R26, 0x10, RZ ;  /* 0x000000101a1a7819 */ /* 0x000fe400000006ff */
[----:B------:R-:W-:Y:S01]  /*6e80*/  SHF.L.U32 R57, R57, 0x10, RZ ;  /* 0x0000001039397819 */ /* 0x000fe200000006ff */
[----:B0-----:R-:W-:-:S09]  /*6e90*/  ULEA UR5, UR6, UR5, 0x18 ;  /* 0x0000000506057291 */ /* 0x001fd2000f8ec03f */
[----:B------:R0:W-:Y:S01]  /*6ea0*/  @!P0 STS.64 [UR5+0x80], R22 ;  /* 0x00008016ff008988 */ /* 0x0001e20008000a05 */
[----:B------:R-:W-:Y:S01]  /*6eb0*/  BAR.SYNC.DEFER_BLOCKING 0x0 ;  /* 0x0000000000007b1d */ /* 0x000fe20000010000 */
[----:B0-----:R-:W-:Y:S01]  /*6ec0*/  FADD.FTZ R22, -R20, R61 ;  /* 0x0000003d14167221 */ /* 0x001fe20000010100 */
[----:B------:R-:W-:-:S03]  /*6ed0*/  SHF.L.U32 R61, R106, 0x10, RZ ;  /* 0x000000106a3d7819 */ /* 0x000fc600000006ff */
[----:B------:R-:W-:Y:S01]  /*6ee0*/  FMUL.FTZ R65, R22, R107 ;  /* 0x0000006b16417220 */ /* 0x000fe20000410000 */
        /* <DEDUP_REMOVED lines=23> */
.L_x_394:
        /* <DEDUP_REMOVED lines=14> */
[----:B------:R-:W-:Y:S01]  /*7140*/  FMUL.FTZ R23, R62, R107 ;  /* 0x0000006b3e177220 */ /* 0x000fe20000410000 */
[----:B------:R-:W-:-:S04]  /*7150*/  LEA R24, P0, R22, UR12, 0x1 ;  /* 0x0000000c16187c11 */ /* 0x000fc8000f8008ff */
[----:B------:R-:W-:Y:S01]  /*7160*/  LEA.HI.X R25, R22, UR13, R25, 0x1, P0 ;  /* 0x0000000d16197c11 */ /* 0x000fe200080f0c19 */
[----:B------:R-:W-:-:S04]  /*7170*/  FFMA.FTZ R22, R26, R21, -R65 ;  /* 0x000000151a167223 */ /* 0x000fc80000010841 */
[----:B------:R-:W-:-:S05]  /*7180*/  FMUL.FTZ R22, R22, R107 ;  /* 0x0000006b16167220 */ /* 0x000fca0000410000 */
[----:B------:R-:W-:-:S05]  /*7190*/  F2FP.BF16.F32.PACK_AB R23, R22, R23 ;  /* 0x000000171617723e */ /* 0x000fca00000010ff */
[----:B------:R0:W-:Y:S02]  /*71a0*/  STG.E desc[UR8][R24.64], R23 ;  /* 0x0000001718007986 */ /* 0x0001e4000c101908 */
.L_x_396:
[----:B------:R-:W-:Y:S05]  /*71b0*/  BSYNC B0 ;  /* 0x0000000000007941 */ /* 0x000fea0003800000 */
.L_x_395:
        /* <DEDUP_REMOVED lines=28> */
.L_x_397:
        /* <DEDUP_REMOVED lines=20> */
.L_x_399:
[----:B------:R-:W-:Y:S05]  /*74c0*/  BSYNC B0 ;  /* 0x0000000000007941 */ /* 0x000fea0003800000 */
.L_x_398:
        /* <DEDUP_REMOVED lines=27> */
.L_x_400:
        /* <DEDUP_REMOVED lines=20> */
.L_x_402:
[----:B------:R-:W-:Y:S05]  /*77c0*/  BSYNC B0 ;  /* 0x0000000000007941 */ /* 0x000fea0003800000 */
.L_x_401:
        /* <DEDUP_REMOVED lines=27> */
.L_x_403:
        /* <DEDUP_REMOVED lines=23> */
.L_x_405:
[----:B------:R-:W-:Y:S05]  /*7af0*/  BSYNC B0 ;  /* 0x0000000000007941 */ /* 0x000fea0003800000 */
.L_x_404:
        /* <DEDUP_REMOVED lines=28> */
.L_x_406:
        /* <DEDUP_REMOVED lines=23> */
.L_x_408:
[----:B------:R-:W-:Y:S05]  /*7e30*/  BSYNC B0 ;  /* 0x0000000000007941 */ /* 0x000fea0003800000 */
.L_x_407:
        /* <DEDUP_REMOVED lines=28> */
.L_x_409:
        /* <DEDUP_REMOVED lines=23> */
.L_x_411:
[----:B------:R-:W-:Y:S05]  /*8170*/  BSYNC B0 ;  /* 0x0000000000007941 */ /* 0x000fea0003800000 */
.L_x_410:
        /* <DEDUP_REMOVED lines=28> */
.L_x_412:
        /* <DEDUP_REMOVED lines=23> */
.L_x_414:
[----:B------:R-:W-:Y:S05]  /*84b0*/  BSYNC B0 ;  /* 0x0000000000007941 */ /* 0x000fea0003800000 */
.L_x_413:
        /* <DEDUP_REMOVED lines=28> */
.L_x_415:
        /* <DEDUP_REMOVED lines=23> */
.L_x_417:
[----:B------:R-:W-:Y:S05]  /*87f0*/  BSYNC B0 ;  /* 0x0000000000007941 */ /* 0x000fea0003800000 */
.L_x_416:
        /* <DEDUP_REMOVED lines=28> */
.L_x_418:
        /* <DEDUP_REMOVED lines=23> */
.L_x_420:
[----:B------:R-:W-:Y:S05]  /*8b30*/  BSYNC B0 ;  /* 0x0000000000007941 */ /* 0x000fea0003800000 */
.L_x_419:
        /* <DEDUP_REMOVED lines=28> */
.L_x_421:
        /* <DEDUP_REMOVED lines=22> */
.L_x_423:
[----:B------:R-:W-:Y:S05]  /*8e60*/  BSYNC B0 ;  /* 0x0000000000007941 */ /* 0x000fea0003800000 */
.L_x_422:
        /* <DEDUP_REMOVED lines=27> */
.L_x_424:
        /* <DEDUP_REMOVED lines=22> */
.L_x_426:
[----:B------:R-:W-:Y:S05]  /*9180*/  BSYNC B0 ;  /* 0x0000000000007941 */ /* 0x000fea0003800000 */
.L_x_425:
        /* <DEDUP_REMOVED lines=27> */
.L_x_427:
        /* <DEDUP_REMOVED lines=22> */
.L_x_429:
[----:B------:R-:W-:Y:S05]  /*94a0*/  BSYNC B0 ;  /* 0x0000000000007941 */ /* 0x000fea0003800000 */
.L_x_428:
[----:B------:R-:W-:Y:S01]  /*94b0*/  SHF.L.U32 R35, R35, 0x10, RZ ;  /* 0x0000001023237819 */ /* 0x000fe200000006ff */
[C---:B------:R-:W-:Y:S01]  /*94c0*/  FADD.FTZ R24, -R20.reuse, R43 ;  /* 0x0000002b14187221 */ /* 0x040fe20000010100 */
[----:B------:R-:W-:Y:S01]  /*94d0*/  IADD3 R40, R59, 0x180, RZ ;  /* 0x000001803b287810 */ /* 0x000fe20007ffe0ff */
[----:B------:R-:W-:Y:S01]  /*94e0*/  ULDC.64 UR12, c[0x0][0x290] ;  /* 0x0000a400000c7ab9 */ /* 0x000fe20000000a00 */
[----:B------:R-:W-:Y:S01]  /*94f0*/  SHF.L.U32 R13, R13, 0x10, RZ ;  /* 0x000000100d0d7819 */ /* 0x000fe200000006ff */
[----:B0-----:R-:W-:Y:S01]  /*9500*/  FADD.FTZ R22, -R20, R35 ;  /* 0x0000002314167221 */ /* 0x001fe20000010100 */
        /* <DEDUP_REMOVED lines=23> */
.L_x_430:
        /* <DEDUP_REMOVED lines=27> */
.L_x_432:
[----:B------:R-:W-:Y:S05]  /*9830*/  BSYNC B0 ;  /* 0x0000000000007941 */ /* 0x000fea0003800000 */
.L_x_431:
        /* <DEDUP_REMOVED lines=27> */
.L_x_433:
        /* <DEDUP_REMOVED lines=27> */
.L_x_435:
[----:B------:R-:W-:Y:S05]  /*9ba0*/  BSYNC B0 ;  /* 0x0000000000007941 */ /* 0x000fea0003800000 */
.L_x_434:
        /* <DEDUP_REMOVED lines=27> */
.L_x_436:
        /* <DEDUP_REMOVED lines=29> */
.L_x_438:
[----:B------:R-:W-:Y:S05]  /*9f30*/  BSYNC B0 ;  /* 0x0000000000007941 */ /* 0x000fea0003800000 */
.L_x_437:
        /* <DEDUP_REMOVED lines=25> */
.L_x_439:
        /* <DEDUP_REMOVED lines=23> */
.L_x_441:
[----:B------:R-:W-:Y:S05]  /*a240*/  BSYNC B0 ;  /* 0x0000000000007941 */ /* 0x000fea0003800000 */
.L_x_440:
[----:B------:R-:W-:Y:S02]  /*a250*/  IADD3 R70, R9, R70, RZ ;  /* 0x0000004609467210 */ /* 0x000fe40007ffe0ff */
[----:B------:R-:W-:Y:S02]  /*a260*/  IADD3 R69, R69, 0x1, RZ ;  /* 0x0000000145457810 */ /* 0x000fe40007ffe0ff */
[----:B------:R-:W-:-:S13]  /*a270*/  ISETP.GE.AND P0, PT, R70, UR4, PT ;  /* 0x0000000446007c0c */ /* 0x000fda000bf06270 */
[----:B------:R-:W-:Y:S05]  /*a280*/  @!P0 BRA `(.L_x_442) ;  /* 0xffffff6400108947 */ /* 0x000fea000383ffff */
.L_x_359:
        /* <DEDUP_REMOVED lines=23> */
.L_x_444:
[----:B------:R-:W-:Y:S05]  /*a400*/  BSYNC B0 ;  /* 0x0000000000007941 */ /* 0x000fea0003800000 */
.L_x_443:
[----:B------:R-:W-:Y:S05]  /*a410*/  @P0 EXIT ;  /* 0x000000000000094d */ /* 0x000fea0003800000 */
[----:B------:R-:W-:Y:S05]  /*a420*/  @P2 BRA `(.L_x_445) ;  /* 0x0000000000202947 */ /* 0x000fea0003800000 */
[----:B------:R-:W-:-:S05]  /*a430*/  IMAD R0, R6, R7, RZ ;  /* 0x0000000706007224 */ /* 0x000fca00078e02ff */
[----:B------:R-:W-:-:S13]  /*a440*/  ISETP.NE.AND P0, PT, R0, -0x1, PT ;  /* 0xffffffff0000780c */ /* 0x000fda0003f05270 */
[----:B------:R-:W-:Y:S05]  /*a450*/  @!P0 BRA `(.L_x_445) ;  /* 0x0000000000148947 */ /* 0x000fea0003800000 */
.L_x_446:
[----:B-1----:R-:W2:Y:S04]  /*a460*/  LDG.E.STRONG.GPU R5, desc[UR8][R2.64] ;  /* 0x0000000802057981 */ /* 0x002ea8000c1ef900 */
[----:B--2---:R-:W-:Y:S01]  /*a470*/  CCTL.IVALL ;  /* 0x00000000ff00798f */ /* 0x004fe20002000000 */
[----:B------:R-:W-:Y:S05]  /*a480*/  YIELD ;  /* 0x0000000000007946 */ /* 0x000fea0003800000 */
[----:B------:R-:W-:-:S13]  /*a490*/  ISETP.NE.AND P0, PT, R5, R0, PT ;  /* 0x000000000500720c */ /* 0x000fda0003f05270 */
[----:B------:R-:W-:Y:S05]  /*a4a0*/  @P0 BRA `(.L_x_446) ;  /* 0xfffffffc00ec0947 */ /* 0x000fea000383ffff */
.L_x_445:
        /* <DEDUP_REMOVED lines=24> */
.L_x_447:
        /* <DEDUP_REMOVED lines=25> */
.L_x_448:
        /* <DEDUP_REMOVED lines=12> */
.L_x_3231:


//--------------------- .text._Z35group_norm_nhwc_bwd_one_pass_kernelI11Bf16IOFp16WLi64ELi26ELi416EEv26Group_norm_nhwc_bwd_params --------------------------
	.section	.text._Z35group_norm_nhwc_bwd_one_pass_kernelI11Bf16IOFp16WLi64ELi26ELi416EEv26Group_norm_nhwc_bwd_params,"ax",@progbits
	.align	128
        .global         _Z35group_norm_nhwc_bwd_one_pass_kernelI11Bf16IOFp16WLi64ELi26ELi416EEv26Group_norm_nhwc_bwd_params
        .type           _Z35group_norm_nhwc_bwd_one_pass_kernelI11Bf16IOFp16WLi64ELi26ELi416EEv26Group_norm_nhwc_bwd_params,@function
        .size           _Z35group_norm_nhwc_bwd_one_pass_kernelI11Bf16IOFp16WLi64ELi26ELi416EEv26Group_norm_nhwc_bwd_params,(.L_x_3232 - _Z35group_norm_nhwc_bwd_one_pass_kernelI11Bf16IOFp16WLi64ELi26ELi416EEv26Group_norm_nhwc_bwd_params)
        .other          _Z35group_norm_nhwc_bwd_one_pass_kernelI11Bf16IOFp16WLi64ELi26ELi416EEv26Group_norm_nhwc_bwd_params,@"STO_CUDA_ENTRY STV_DEFAULT"
_Z35group_norm_nhwc_bwd_one_pass_kernelI11Bf16IOFp16WLi64ELi26ELi416EEv26Group_norm_nhwc_bwd_params:
.text._Z35group_norm_nhwc_bwd_one_pass_kernelI11Bf16IOFp16WLi64ELi26ELi416EEv26Group_norm_nhwc_bwd_params:
        /* <DEDUP_REMOVED lines=48> */
.L_x_476:
        /* <DEDUP_REMOVED lines=116> */
[----:B--2---:R-:W-:-:S02]  /*0a40*/  HADD2.F32 R24, -RZ, R24.H0_H0 ;  /* 0x20000018ff187230 */ /* 0x004fc40000004100 */
[----:B---3--:R-:W-:Y:S02]  /*0a50*/  HADD2.F32 R6, -RZ, R6.H0_H0 ;  /* 0x20000006ff067230 */ /* 0x008fe40000004100 */
[----:B----4-:R-:W-:Y:S02]  /*0a60*/  @P0 HADD2.F32 R7, -RZ, R13.H0_H0 ;  /* 0x2000000dff070230 */ /* 0x010fe40000004100 */
[----:B------:R-:W-:-:S07]  /*0a70*/  @P0 HADD2.F32 R5, -RZ, R12.H0_H0 ;  /* 0x2000000cff050230 */ /* 0x000fce0000004100 */
.L_x_451:
[----:B------:R-:W-:Y:S05]  /*0a80*/  BSYNC B0 ;  /* 0x0000000000007941 */ /* 0x000fea0003800000 */
.L_x_450:
        /* <DEDUP_REMOVED lines=37> */
.L_x_452:
        /* <DEDUP_REMOVED lines=26> */
.L_x_453:
        /* <DEDUP_REMOVED lines=88> */
.L_x_455:
[----:B------:R-:W-:Y:S05]  /*1400*/  BSYNC B0 ;  /* 0x0000000000007941 */ /* 0x000fea0003800000 */
.L_x_454:
        /* <DEDUP_REMOVED lines=158> */
.L_x_457:
[----:B------:R-:W-:Y:S05]  /*1df0*/  BSYNC B0 ;  /* 0x0000000000007941 */ /* 0x000fea0003800000 */
.L_x_456:
        /* <DEDUP_REMOVED lines=20> */
.L_x_459:
[----:B------:R-:W-:Y:S05]  /*1f40*/  BSYNC B0 ;  /* 0x0000000000007941 */ /* 0x000fea0003800000 */
.L_x_458:
        /* <DEDUP_REMOVED lines=34> */
.L_x_462:
[----:B------:R-:W2:Y:S04]  /*2170*/  LDG.E.STRONG.GPU R12, desc[UR14][R10.64] ;  /* 0x0000000e0a0c7981 */ /* 0x000ea8000c1ef900 */
[----:B--2---:R-:W-:Y:S01]  /*2180*/  CCTL.IVALL ;  /* 0x00000000ff00798f */ /* 0x004fe20002000000 */
[----:B------:R-:W-:Y:S05]  /*2190*/  YIELD ;  /* 0x0000000000007946 */ /* 0x000fea0003800000 */
[----:B------:R-:W-:-:S13]  /*21a0*/  ISETP.NE.AND P0, PT, R12, R15, PT ;  /* 0x0000000f0c00720c */ /* 0x000fda0003f05270 */
[----:B------:R-:W-:Y:S05]  /*21b0*/  @P0 BRA `(.L_x_462) ;  /* 0xfffffffc00ec0947 */ /* 0x000fea000383ffff */
.L_x_461:
        /* <DEDUP_REMOVED lines=17> */
.L_x_466:
        /* <DEDUP_REMOVED lines=115> */
.L_x_465:
        /* <DEDUP_REMOVED lines=61> */
.L_x_467:
[----:B------:R-:W-:-:S13]  /*2dd0*/  ISETP.NE.OR P0, PT, R18, RZ, P0 ;  /* 0x000000ff1200720c */ /* 0x000fda0000705670 */
[----:B------:R-:W-:Y:S05]  /*2de0*/  @!P0 BRA `(.L_x_463) ;  /* 0x00000000007c8947 */ /* 0x000fea0003800000 */
.L_x_464:
        /* <DEDUP_REMOVED lines=31> */
.L_x_463:
        /* <DEDUP_REMOVED lines=11> */
.L_x_469:
[----:B------:R-:W-:Y:S05]  /*3090*/  BSYNC B0 ;  /* 0x0000000000007941 */ /* 0x000fea0003800000 */
.L_x_468:
        /* <DEDUP_REMOVED lines=16> */
.L_x_460:
        /* <DEDUP_REMOVED lines=41> */
.L_x_470:
        /* <DEDUP_REMOVED lines=20> */
.L_x_472:
[----:B------:R-:W-:Y:S05]  /*3570*/  BSYNC B0 ;  /* 0x0000000000007941 */ /* 0x000fea0003800000 */
.L_x_471:
        /* <DEDUP_REMOVED lines=26> */
.L_x_473:
        /* <DEDUP_REMOVED lines=24> */
.L_x_475:
[----:B------:R-:W-:Y:S05]  /*38a0*/  BSYNC B0 ;  /* 0x0000000000007941 */ /* 0x000fea0003800000 */
.L_x_474:
[----:B------:R-:W-:Y:S01]  /*38b0*/  ULDC UR8, c[0x0][0x10] ;  /* 0x0000040000087ab9 */ /* 0x000fe20000000800 */
[----:B------:R-:W-:Y:S02]  /*38c0*/  UIADD3 UR4, UR4, 0x1, URZ ;  /* 0x0000000104047890 */ /* 0x000fe4000fffe03f */
[----:B------:R-:W-:-:S04]  /*38d0*/  UIADD3 UR7, UR8, UR7, URZ ;  /* 0x0000000708077290 */ /* 0x000fc8000fffe03f */
[----:B------:R-:W-:-:S06]  /*38e0*/  UISETP.GE.AND UP0, UPT, UR7, UR5, UPT ;  /* 0x000000050700728c */ /* 0x000fcc000bf06270 */
[----:B------:R-:W-:-:S13]  /*38f0*/  PLOP3.LUT P0, PT, PT, PT, UP0, 0x80, 0x0 ;  /* 0x000000000000781c */ /* 0x000fda0003f0f008 */
[----:B------:R-:W-:Y:S05]  /*3900*/  @!P0 BRA `(.L_x_476) ;  /* 0xffffffc8007c8947 */ /* 0x000fea000383ffff */
.L_x_449:
        /* <DEDUP_REMOVED lines=19> */
.L_x_478:
[----:B------:R-:W-:Y:S05]  /*3a40*/  BSYNC B0 ;  /* 0x0000000000007941 */ /* 0x000fea0003800000 */
.L_x_477:
        /* <DEDUP_REMOVED lines=11> */
.L_x_480:
[----:B------:R-:W2:Y:S04]  /*3b00*/  LDG.E.STRONG.GPU R5, desc[UR14][R2.64] ;  /* 0x0000000e02057981 */ /* 0x000ea8000c1ef900 */
[----:B--2---:R-:W-:Y:S01]  /*3b10*/  CCTL.IVALL ;  /* 0x00000000ff00798f */ /* 0x004fe20002000000 */
[----:B------:R-:W-:Y:S05]  /*3b20*/  YIELD ;  /* 0x0000000000007946 */ /* 0x000fea0003800000 */
[----:B------:R-:W-:-:S13]  /*3b30*/  ISETP.NE.AND P0, PT, R5, R0, PT ;  /* 0x000000000500720c */ /* 0x000fda0003f05270 */
[----:B------:R-:W-:Y:S05]  /*3b40*/  @P0 BRA `(.L_x_480) ;  /* 0xfffffffc00ec0947 */ /* 0x000fea000383ffff */
.L_x_479:
        /* <DEDUP_REMOVED lines=24> */
.L_x_481:
        /* <DEDUP_REMOVED lines=17> */
[----:B--2---:R-:W-:Y:S02]  /*3de0*/  F2FP.F16.F32.PACK_AB R3, R15, R0 ;  /* 0x000000000f03723e */ /* 0x004fe400000000ff */
[----:B------:R-:W-:Y:S02]  /*3df0*/  SHF.R.S32.HI R0, RZ, 0x1f, R31 ;  /* 0x0000001fff007819 */ /* 0x000fe4000001141f */
[----:B---3--:R-:W-:Y:S01]  /*3e00*/  F2FP.F16.F32.PACK_AB R21, R19, R16 ;  /* 0x000000101315723e */ /* 0x008fe200000000ff */
[----:B------:R2:W-:Y:S04]  /*3e10*/  STG.E desc[UR14][R8.64], R3 ;  /* 0x0000000308007986 */ /* 0x0005e8000c10190e */
[----:B------:R2:W-:Y:S01]  /*3e20*/  STG.E desc[UR14][R10.64], R21 ;  /* 0x000000150a007986 */ /* 0x0005e2000c10190e */
[----:B------:R-:W-:-:S13]  /*3e30*/  ISETP.GT.AND.EX P0, PT, R25, R0, PT, P0 ;  /* 0x000000001900720c */ /* 0x000fda0003f04300 */
[----:B--2---:R-:W-:Y:S05]  /*3e40*/  @P0 BRA `(.L_x_481) ;  /* 0xfffffffc00a00947 */ /* 0x004fea000383ffff */
[----:B------:R-:W-:Y:S05]  /*3e50*/  EXIT ;  /* 0x000000000000794d */ /* 0x000fea0003800000 */
.L_x_482:
        /* <DEDUP_REMOVED lines=10> */
.L_x_3232:


//--------------------- .text._Z35group_norm_nhwc_bwd_one_pass_kernelI11Bf16IOFp16WLi128ELi26ELi416EEv26Group_norm_nhwc_bwd_params --------------------------
	.section	.text._Z35group_norm_nhwc_bwd_one_pass_kernelI11Bf16IOFp16WLi128ELi26ELi416EEv26Group_norm_nhwc_bwd_params,"ax",@progbits
	.align	128
        .global         _Z35group_norm_nhwc_bwd_one_pass_kernelI11Bf16IOFp16WLi128ELi26ELi416EEv26Group_norm_nhwc_bwd_params
        .type           _Z35group_norm_nhwc_bwd_one_pass_kernelI11Bf16IOFp16WLi128ELi26ELi416EEv26Group_norm_nhwc_bwd_params,@function
        .size           _Z35group_norm_nhwc_bwd_one_pass_kernelI11Bf16IOFp16WLi128ELi26ELi416EEv26Group_norm_nhwc_bwd_params,(.L_x_3233 - _Z35group_norm_nhwc_bwd_one_pass_kernelI11Bf16IOFp16WLi128ELi26ELi416EEv26Group_norm_nhwc_bwd_params)
        .other          _Z35group_norm_nhwc_bwd_one_pass_kernelI11Bf16IOFp16WLi128ELi26ELi416EEv26Group_norm_nhwc_bwd_params,@"STO_CUDA_ENTRY STV_DEFAULT"
_Z35group_norm_nhwc_bwd_one_pass_kernelI11Bf16IOFp16WLi128ELi26ELi416EEv26Group_norm_nhwc_bwd_params:
.text._Z35group_norm_nhwc_bwd_one_pass_kernelI11Bf16IOFp16WLi128ELi26ELi416EEv26Group_norm_nhwc_bwd_params:
        /* <DEDUP_REMOVED lines=61> */
.L_x_518:
        /* <DEDUP_REMOVED lines=165> */
.L_x_485:
[----:B------:R-:W-:Y:S05]  /*0e20*/  BSYNC B0 ;  /* 0x0000000000007941 */ /* 0x000fea0003800000 */
.L_x_484:
        /* <DEDUP_REMOVED lines=38> */
.L_x_486:
        /* <DEDUP_REMOVED lines=26> */
.L_x_487:
        /* <DEDUP_REMOVED lines=34> */
.L_x_488:
        /* <DEDUP_REMOVED lines=37> */
.L_x_489:
        /* <DEDUP_REMOVED lines=91> */
.L_x_491:
[----:B------:R-:W-:Y:S05]  /*1c50*/  BSYNC B0 ;  /* 0x0000000000007941 */ /* 0x000fea0003800000 */
.L_x_490:
        /* <DEDUP_REMOVED lines=158> */
.L_x_493:
[----:B------:R-:W-:Y:S05]  /*2640*/  BSYNC B0 ;  /* 0x0000000000007941 */ /* 0x000fea0003800000 */
.L_x_492:
        /* <DEDUP_REMOVED lines=20> */
.L_x_495:
[----:B------:R-:W-:Y:S05]  /*2790*/  BSYNC B0 ;  /* 0x0000000000007941 */ /* 0x000fea0003800000 */
.L_x_494:
        /* <DEDUP_REMOVED lines=38> */
.L_x_498:
[----:B--2---:R-:W2:Y:S04]  /*2a00*/  LDG.E.STRONG.GPU R16, desc[UR14][R14.64] ;  /* 0x0000000e0e107981 */ /* 0x004ea8000c1ef900 */
[----:B--2---:R-:W-:Y:S01]  /*2a10*/  CCTL.IVALL ;  /* 0x00000000ff00798f */ /* 0x004fe20002000000 */
[----:B------:R-:W-:Y:S05]  /*2a20*/  YIELD ;  /* 0x0000000000007946 */ /* 0x000fea0003800000 */
[----:B------:R-:W-:-:S13]  /*2a30*/  ISETP.NE.AND P0, PT, R16, R29, PT ;  /* 0x0000001d1000720c */ /* 0x000fda0003f05270 */
[----:B------:R-:W-:Y:S05]  /*2a40*/  @P0 BRA `(.L_x_498) ;  /* 0xfffffffc00ec0947 */ /* 0x000fea000383ffff */
.L_x_497:
        /* <DEDUP_REMOVED lines=16> */
.L_x_502:
        /* <DEDUP_REMOVED lines=115> */
.L_x_501:
        /* <DEDUP_REMOVED lines=61> */
.L_x_503:
[----:B------:R-:W-:-:S13]  /*3650*/  ISETP.NE.OR P0, PT, R28, RZ, P0 ;  /* 0x000000ff1c00720c */ /* 0x000fda0000705670 */
[----:B------:R-:W-:Y:S05]  /*3660*/  @!P0 BRA `(.L_x_499) ;  /* 0x00000000007c8947 */ /* 0x000fea0003800000 */
.L_x_500:
        /* <DEDUP_REMOVED lines=31> */
.L_x_499:
        /* <DEDUP_REMOVED lines=11> */
.L_x_505:
[----:B------:R-:W-:Y:S05]  /*3910*/  BSYNC B0 ;  /* 0x0000000000007941 */ /* 0x000fea0003800000 */
.L_x_504:
        /* <DEDUP_REMOVED lines=16> */
.L_x_496:
        /* <DEDUP_REMOVED lines=51> */
.L_x_506:
        /* <DEDUP_REMOVED lines=20> */
.L_x_508:
[----:B------:R-:W-:Y:S05]  /*3e90*/  BSYNC B0 ;  /* 0x0000000000007941 */ /* 0x000fea0003800000 */
.L_x_507:
        /* <DEDUP_REMOVED lines=25> */
.L_x_509:
        /* <DEDUP_REMOVED lines=20> */
.L_x_511:
[----:B------:R-:W-:Y:S05]  /*4170*/  BSYNC B0 ;  /* 0x0000000000007941 */ /* 0x000fea0003800000 */
.L_x_510:
        /* <DEDUP_REMOVED lines=31> */
.L_x_512:
        /* <DEDUP_REMOVED lines=20> */
.L_x_514:
[----:B------:R-:W-:Y:S05]  /*44b0*/  BSYNC B0 ;  /* 0x0000000000007941 */ /* 0x000fea0003800000 */
.L_x_513:
        /* <DEDUP_REMOVED lines=25> */
.L_x_515:
        /* <DEDUP_REMOVED lines=19> */
.L_x_517:
[----:B------:R-:W-:Y:S05]  /*4780*/  BSYNC B0 ;  /* 0x0000000000007941 */ /* 0x000fea0003800000 */
.L_x_516:
[----:B------:R-:W-:Y:S02]  /*4790*/  IADD3 R44, R3, R44, RZ ;  /* 0x0000002c032c7210 */ /* 0x000fe40007ffe0ff */
[----:B------:R-:W-:Y:S02]  /*47a0*/  IADD3 R43, R43, 0x1, RZ ;  /* 0x000000012b2b7810 */ /* 0x000fe40007ffe0ff */
[----:B------:R-:W-:-:S13]  /*47b0*/  ISETP.GE.AND P0, PT, R44, UR4, PT ;  /* 0x000000042c007c0c */ /* 0x000fda000bf06270 */
[----:B------:R-:W-:Y:S05]  /*47c0*/  @!P0 BRA `(.L_x_518) ;  /* 0xffffffbc00008947 */ /* 0x000fea000383ffff */
.L_x_483:
        /* <DEDUP_REMOVED lines=23> */
.L_x_520:
[----:B------:R-:W-:Y:S05]  /*4940*/  BSYNC B0 ;  /* 0x0000000000007941 */ /* 0x000fea0003800000 */
.L_x_519:
[----:B------:R-:W-:Y:S05]  /*4950*/  @P0 EXIT ;  /* 0x000000000000094d */ /* 0x000fea0003800000 */
[----:B------:R-:W-:Y:S05]  /*4960*/  @P2 BRA `(.L_x_521) ;  /* 0x0000000000202947 */ /* 0x000fea0003800000 */
[----:B------:R-:W-:-:S05]  /*4970*/  IMAD R0, R6, R7, RZ ;  /* 0x0000000706007224 */ /* 0x000fca00078e02ff */
[----:B------:R-:W-:-:S13]  /*4980*/  ISETP.NE.AND P0, PT, R0, -0x1, PT ;  /* 0xffffffff0000780c */ /* 0x000fda0003f05270 */
[----:B------:R-:W-:Y:S05]  /*4990*/  @!P0 BRA `(.L_x_521) ;  /* 0x0000000000148947 */ /* 0x000fea0003800000 */
.L_x_522:
[----:B0-----:R-:W4:Y:S04]  /*49a0*/  LDG.E.STRONG.GPU R5, desc[UR14][R2.64] ;  /* 0x0000000e02057981 */ /* 0x001f28000c1ef900 */
[----:B----4-:R-:W-:Y:S01]  /*49b0*/  CCTL.IVALL ;  /* 0x00000000ff00798f */ /* 0x010fe20002000000 */
[----:B------:R-:W-:Y:S05]  /*49c0*/  YIELD ;  /* 0x0000000000007946 */ /* 0x000fea0003800000 */
[----:B------:R-:W-:-:S13]  /*49d0*/  ISETP.NE.AND P0, PT, R5, R0, PT ;  /* 0x000000000500720c */ /* 0x000fda0003f05270 */
[----:B------:R-:W-:Y:S05]  /*49e0*/  @P0 BRA `(.L_x_522) ;  /* 0xfffffffc00ec0947 */ /* 0x000fea000383ffff */
.L_x_521:
        /* <DEDUP_REMOVED lines=24> */
.L_x_523:
        /* <DEDUP_REMOVED lines=25> */
.L_x_524:
        /* <DEDUP_REMOVED lines=16> */
.L_x_3233:


//--------------------- .text._Z35group_norm_nhwc_bwd_one_pass_kernelI11Bf16IOFp16WLi256ELi26ELi416EEv26Group_norm_nhwc_bwd_params --------------------------
	.section	.text._Z35group_norm_nhwc_bwd_one_pass_kernelI11Bf16IOFp16WLi256ELi26ELi416EEv26Group_norm_nhwc_bwd_params,"ax",@progbits
	.align	128
        .global         _Z35group_norm_nhwc_bwd_one_pass_kernelI11Bf16IOFp16WLi256ELi26ELi416EEv26Group_norm_nhwc_bwd_params
        .type           _Z35group_norm_nhwc_bwd_one_pass_kernelI11Bf16IOFp16WLi256ELi26ELi416EEv26Group_norm_nhwc_bwd_params,@function
        .size           _Z35group_norm_nhwc_bwd_one_pass_kernelI11Bf16IOFp16WLi256ELi26ELi416EEv26Group_norm_nhwc_bwd_params,(.L_x_3234 - _Z35group_norm_nhwc_bwd_one_pass_kernelI11Bf16IOFp16WLi256ELi26ELi416EEv26Group_norm_nhwc_bwd_params)
        .other          _Z35group_norm_nhwc_bwd_one_pass_kernelI11Bf16IOFp16WLi256ELi26ELi416EEv26Group_norm_nhwc_bwd_params,@"STO_CUDA_ENTRY STV_DEFAULT"
_Z35group_norm_nhwc_bwd_one_pass_kernelI11Bf16IOFp16WLi256ELi26ELi416EEv26Group_norm_nhwc_bwd_params:
.text._Z35group_norm_nhwc_bwd_one_pass_kernelI11Bf16IOFp16WLi256ELi26ELi416EEv26Group_norm_nhwc_bwd_params:
        /* <DEDUP_REMOVED lines=67> */
.L_x_576:
        /* <DEDUP_REMOVED lines=251> */
[----:B--2---:R-:W-:Y:S02]  /*13e0*/  @P0 HADD2.F32 R8, -RZ, R15.H0_H0 ;  /* 0x2000000fff080230 */ /* 0x004fe40000004100 */
[----:B---3--:R-:W-:Y:S02]  /*13f0*/  @P0 HADD2.F32 R6, -RZ, R14.H0_H0 ;  /* 0x2000000eff060230 */ /* 0x008fe40000004100 */
[----:B----4-:R-:W-:Y:S02]  /*1400*/  HADD2.F32 R41, -RZ, R41.H0_H0 ;  /* 0x20000029ff297230 */ /* 0x010fe40000004100 */
[----:B------:R-:W-:-:S07]  /*1410*/  HADD2.F32 R9, -RZ, R9.H0_H0 ;  /* 0x20000009ff097230 */ /* 0x000fce0000004100 */
.L_x_527:
[----:B------:R-:W-:Y:S05]  /*1420*/  BSYNC B0 ;  /* 0x0000000000007941 */ /* 0x000fea0003800000 */
.L_x_526:
        /* <DEDUP_REMOVED lines=40> */
.L_x_528:
        /* <DEDUP_REMOVED lines=26> */
.L_x_529:
        /* <DEDUP_REMOVED lines=44> */
.L_x_530:
        /* <DEDUP_REMOVED lines=33> */
.L_x_531:
        /* <DEDUP_REMOVED lines=36> */
.L_x_532:
        /* <DEDUP_REMOVED lines=34> */
.L_x_533:
        /* <DEDUP_REMOVED lines=37> */
.L_x_534:
        /* <DEDUP_REMOVED lines=36> */
.L_x_535:
        /* <DEDUP_REMOVED lines=100> */
.L_x_537:
[----:B------:R-:W-:Y:S05]  /*2c50*/  BSYNC B0 ;  /* 0x0000000000007941 */ /* 0x000fea0003800000 */
.L_x_536:
        /* <DEDUP_REMOVED lines=161> */
.L_x_539:
[----:B------:R-:W-:Y:S05]  /*3670*/  BSYNC B0 ;  /* 0x0000000000007941 */ /* 0x000fea0003800000 */
.L_x_538:
        /* <DEDUP_REMOVED lines=20> */
.L_x_541:
[----:B------:R-:W-:Y:S05]  /*37c0*/  BSYNC B0 ;  /* 0x0000000000007941 */ /* 0x000fea0003800000 */
.L_x_540:
        /* <DEDUP_REMOVED lines=41> */
.L_x_544:
[----:B------:R-:W2:Y:S04]  /*3a60*/  LDG.E.STRONG.GPU R21, desc[UR12][R12.64] ;  /* 0x0000000c0c157981 */ /* 0x000ea8000c1ef900 */
[----:B--2---:R-:W-:Y:S01]  /*3a70*/  CCTL.IVALL ;  /* 0x00000000ff00798f */ /* 0x004fe20002000000 */
[----:B------:R-:W-:Y:S05]  /*3a80*/  YIELD ;  /* 0x0000000000007946 */ /* 0x000fea0003800000 */
[----:B------:R-:W-:-:S13]  /*3a90*/  ISETP.NE.AND P6, PT, R21, R26, PT ;  /* 0x0000001a1500720c */ /* 0x000fda0003fc5270 */
[----:B------:R-:W-:Y:S05]  /*3aa0*/  @P6 BRA `(.L_x_544) ;  /* 0xfffffffc00ec6947 */ /* 0x000fea000383ffff */
.L_x_543:
        /* <DEDUP_REMOVED lines=23> */
.L_x_548:
        /* <DEDUP_REMOVED lines=115> */
.L_x_547:
        /* <DEDUP_REMOVED lines=63> */
.L_x_549:
[----:B------:R-:W-:-:S04]  /*4740*/  LOP3.LUT P6, RZ, R61, 0x1, RZ, 0xc0, !PT ;  /* 0x000000013dff7812 */ /* 0x000fc800078cc0ff */
[----:B------:R-:W-:-:S13]  /*4750*/  ISETP.NE.OR P6, PT, R21, RZ, P6 ;  /* 0x000000ff1500720c */ /* 0x000fda00037c5670 */
[----:B------:R-:W-:Y:S05]  /*4760*/  @!P6 BRA `(.L_x_545) ;  /* 0x00000000007ce947 */ /* 0x000fea0003800000 */
.L_x_546:
        /* <DEDUP_REMOVED lines=31> */
.L_x_545:
        /* <DEDUP_REMOVED lines=10> */
.L_x_551:
[----:B------:R-:W-:Y:S05]  /*4a00*/  BSYNC B0 ;  /* 0x0000000000007941 */ /* 0x000fea0003800000 */
.L_x_550:
        /* <DEDUP_REMOVED lines=17> */
.L_x_542:
        /* <DEDUP_REMOVED lines=42> */
.L_x_552:
        /* <DEDUP_REMOVED lines=21> */
.L_x_554:
[----:B------:R-:W-:Y:S05]  /*4f10*/  BSYNC B0 ;  /* 0x0000000000007941 */ /* 0x000fea0003800000 */
.L_x_553:
        /* <DEDUP_REMOVED lines=28> */
.L_x_555:
        /* <DEDUP_REMOVED lines=20> */
.L_x_557:
[----:B------:R-:W-:Y:S05]  /*5220*/  BSYNC B0 ;  /* 0x0000000000007941 */ /* 0x000fea0003800000 */
.L_x_556:
        /* <DEDUP_REMOVED lines=26> */
.L_x_558:
        /* <DEDUP_REMOVED lines=20> */
.L_x_560:
[----:B------:R-:W-:Y:S05]  /*5510*/  BSYNC B0 ;  /* 0x0000000000007941 */ /* 0x000fea0003800000 */
.L_x_559:
        /* <DEDUP_REMOVED lines=31> */
.L_x_561:
        /* <DEDUP_REMOVED lines=22> */
.L_x_563:
[----:B------:R-:W-:Y:S05]  /*5870*/  BSYNC B0 ;  /* 0x0000000000007941 */ /* 0x000fea0003800000 */
.L_x_562:
        /* <DEDUP_REMOVED lines=27> */
.L_x_564:
        /* <DEDUP_REMOVED lines=22> */
.L_x_566:
[----:B------:R-:W-:Y:S05]  /*5b90*/  BSYNC B0 ;  /* 0x0000000000007941 */ /* 0x000fea0003800000 */
.L_x_565:
        /* <DEDUP_REMOVED lines=30> */
.L_x_567:
        /* <DEDUP_REMOVED lines=22> */
.L_x_569:
[----:B------:R-:W-:Y:S05]  /*5ee0*/  BSYNC B0 ;  /* 0x0000000000007941 */ /* 0x000fea0003800000 */
.L_x_568:
        /* <DEDUP_REMOVED lines=31> */
.L_x_570:
        /* <DEDUP_REMOVED lines=28> */
.L_x_572:
[----:B------:R-:W-:Y:S05]  /*62a0*/  BSYNC B0 ;  /* 0x0000000000007941 */ /* 0x000fea0003800000 */
.L_x_571:
        /* <DEDUP_REMOVED lines=31> */
.L_x_573:
        /* <DEDUP_REMOVED lines=19> */
.L_x_575:
[----:B------:R-:W-:Y:S05]  /*65d0*/  BSYNC B0 ;  /* 0x0000000000007941 */ /* 0x000fea0003800000 */
.L_x_574:
        /* <DEDUP_REMOVED lines=8> */
.L_x_525:
        /* <DEDUP_REMOVED lines=23> */
.L_x_578:
[----:B------:R-:W-:Y:S05]  /*67d0*/  BSYNC B0 ;  /* 0x0000000000007941 */ /* 0x000fea0003800000 */
.L_x_577:
[----:B------:R-:W-:Y:S05]  /*67e0*/  @P0 EXIT ;  /* 0x000000000000094d */ /* 0x000fea0003800000 */
[----:B------:R-:W-:Y:S05]  /*67f0*/  @P2 BRA `(.L_x_579) ;  /* 0x0000000000202947 */ /* 0x000fea0003800000 */
[----:B------:R-:W-:-:S05]  /*6800*/  IMAD R0, R6, R7, RZ ;  /* 0x0000000706007224 */ /* 0x000fca00078e02ff */
[----:B------:R-:W-:-:S13]  /*6810*/  ISETP.NE.AND P0, PT, R0, -0x1, PT ;  /* 0xffffffff0000780c */ /* 0x000fda0003f05270 */
[----:B------:R-:W-:Y:S05]  /*6820*/  @!P0 BRA `(.L_x_579) ;  /* 0x0000000000148947 */ /* 0x000fea0003800000 */
.L_x_580:
[----:B-1----:R-:W2:Y:S04]  /*6830*/  LDG.E.STRONG.GPU R5, desc[UR12][R2.64] ;  /* 0x0000000c02057981 */ /* 0x002ea8000c1ef900 */
[----:B--2---:R-:W-:Y:S01]  /*6840*/  CCTL.IVALL ;  /* 0x00000000ff00798f */ /* 0x004fe20002000000 */
[----:B------:R-:W-:Y:S05]  /*6850*/  YIELD ;  /* 0x0000000000007946 */ /* 0x000fea0003800000 */
[----:B------:R-:W-:-:S13]  /*6860*/  ISETP.NE.AND P0, PT, R5, R0, PT ;  /* 0x000000000500720c */ /* 0x000fda0003f05270 */
[----:B------:R-:W-:Y:S05]  /*6870*/  @P0 BRA `(.L_x_580) ;  /* 0xfffffffc00ec0947 */ /* 0x000fea000383ffff */
.L_x_579:
        /* <DEDUP_REMOVED lines=24> */
.L_x_581:
        /* <DEDUP_REMOVED lines=17> */
[----:B---3--:R-:W-:Y:S02]  /*6b10*/  F2FP.F16.F32.PACK_AB R19, R9, R0 ;  /* 0x000000000913723e */ /* 0x008fe400000000ff */
[----:B------:R-:W-:Y:S02]  /*6b20*/  SHF.R.S32.HI R0, RZ, 0x1f, R60 ;  /* 0x0000001fff007819 */ /* 0x000fe4000001143c */
[----:B----4-:R-:W-:Y:S01]  /*6b30*/  F2FP.F16.F32.PACK_AB R21, R13, R10 ;  /* 0x0000000a0d15723e */ /* 0x010fe200000000ff */
[----:B------:R3:W-:Y:S04]  /*6b40*/  STG.E desc[UR12][R2.64], R19 ;  /* 0x0000001302007986 */ /* 0x0007e8000c10190c */
[----:B------:R3:W-:Y:S01]  /*6b50*/  STG.E desc[UR12][R4.64], R21 ;  /* 0x0000001504007986 */ /* 0x0007e2000c10190c */
[----:B------:R-:W-:-:S13]  /*6b60*/  ISETP.GT.AND.EX P0, PT, R27, R0, PT, P0 ;  /* 0x000000001b00720c */ /* 0x000fda0003f04300 */
[----:B---3--:R-:W-:Y:S05]  /*6b70*/  @P0 BRA `(.L_x_581) ;  /* 0xfffffffc00a00947 */ /* 0x008fea000383ffff */
[----:B------:R-:W-:Y:S05]  /*6b80*/  EXIT ;  /* 0x000000000000794d */ /* 0x000fea0003800000 */
.L_x_582:
        /* <DEDUP_REMOVED lines=15> */
.L_x_3234:


//--------------------- .text._Z35group_norm_nhwc_bwd_one_pass_kernelI11Bf16IOFp16WLi512ELi26ELi416EEv26Group_norm_nhwc_bwd_params --------------------------
	.section	.text._Z35group_norm_nhwc_bwd_one_pass_kernelI11Bf16IOFp16WLi512ELi26ELi416EEv26Group_norm_nhwc_bwd_params,"ax",@progbits
	.align	128
        .global         _Z35group_norm_nhwc_bwd_one_pass_kernelI11Bf16IOFp16WLi512ELi26ELi416EEv26Group_norm_nhwc_bwd_params
        .type           _Z35group_norm_nhwc_bwd_one_pass_kernelI11Bf16IOFp16WLi512ELi26ELi416EEv26Group_norm_nhwc_bwd_params,@function
        .size           _Z35group_norm_nhwc_bwd_one_pass_kernelI11Bf16IOFp16WLi512ELi26ELi416EEv26Group_norm_nhwc_bwd_params,(.L_x_3235 - _Z35group_norm_nhwc_bwd_one_pass_kernelI11Bf16IOFp16WLi512ELi26ELi416EEv26Group_norm_nhwc_bwd_params)
        .other          _Z35group_norm_nhwc_bwd_one_pass_kernelI11Bf16IOFp16WLi512ELi26ELi416EEv26Group_norm_nhwc_bwd_params,@"STO_CUDA_ENTRY STV_DEFAULT"
_Z35group_norm_nhwc_bwd_one_pass_kernelI11Bf16IOFp16WLi512ELi26ELi416EEv26Group_norm_nhwc_bwd_params:
.text._Z35group_norm_nhwc_bwd_one_pass_kernelI11Bf16IOFp16WLi512ELi26ELi416EEv26Group_norm_nhwc_bwd_params:
        /* <DEDUP_REMOVED lines=109> */
.L_x_666:
        /* <DEDUP_REMOVED lines=430> */
[----:B--2---:R-:W-:Y:S02]  /*21b0*/  @P0 HADD2.F32 R81, -RZ, R24.H0_H0 ;  /* 0x20000018ff510230 */ /* 0x004fe40000004100 */
[----:B------:R-:W0:Y:S01]  /*21c0*/  LDC.64 R24, c[0x0][0x238] ;  /* 0x00008e00ff187b82 */ /* 0x000e220000000a00 */
[----:B---3--:R-:W-:Y:S02]  /*21d0*/  @P0 HADD2.F32 R80, -RZ, R21.H0_H0 ;  /* 0x20000015ff500230 */ /* 0x008fe40000004100 */
[----:B0-----:R-:W-:-:S05]  /*21e0*/  IMAD.WIDE R24, R109, 0x2, R24 ;  /* 0x000000026d187825 */ /* 0x001fca00078e0218 */
[----:B------:R-:W2:Y:S04]  /*21f0*/  LDG.E.U16 R82, desc[UR8][R24.64] ;  /* 0x0000000818527981 */ /* 0x000ea8000c1e1500 */
[----:B------:R-:W3:Y:S01]  /*2200*/  LDG.E.U16 R21, desc[UR8][R24.64+0x2] ;  /* 0x0000020818157981 */ /* 0x000ee2000c1e1500 */
[----:B--2---:R-:W-:Y:S02]  /*2210*/  HADD2.F32 R82, -RZ, R82.H0_H0 ;  /* 0x20000052ff527230 */ /* 0x004fe40000004100 */
[----:B---3--:R-:W-:-:S07]  /*2220*/  HADD2.F32 R21, -RZ, R21.H0_H0 ;  /* 0x20000015ff157230 */ /* 0x008fce0000004100 */
.L_x_585:
[----:B------:R-:W-:Y:S05]  /*2230*/  BSYNC B0 ;  /* 0x0000000000007941 */ /* 0x000fea0003800000 */
.L_x_584:
        /* <DEDUP_REMOVED lines=40> */
.L_x_586:
        /* <DEDUP_REMOVED lines=26> */
.L_x_587:
        /* <DEDUP_REMOVED lines=43> */
.L_x_588:
        /* <DEDUP_REMOVED lines=40> */
.L_x_589:
        /* <DEDUP_REMOVED lines=33> */
.L_x_590:
        /* <DEDUP_REMOVED lines=36> */
.L_x_591:
        /* <DEDUP_REMOVED lines=34> */
.L_x_592:
        /* <DEDUP_REMOVED lines=36> */
.L_x_593:
        /* <DEDUP_REMOVED lines=34> */
.L_x_594:
        /* <DEDUP_REMOVED lines=36> */
.L_x_595:
        /* <DEDUP_REMOVED lines=34> */
.L_x_596:
        /* <DEDUP_REMOVED lines=36> */
.L_x_597:
        /* <DEDUP_REMOVED lines=34> */
.L_x_598:
        /* <DEDUP_REMOVED lines=37> */
.L_x_599:
        /* <DEDUP_REMOVED lines=37> */
.L_x_600:
        /* <DEDUP_REMOVED lines=35> */
.L_x_601:
        /* <DEDUP_REMOVED lines=127> */
.L_x_603:
[----:B------:R-:W-:Y:S05]  /*4de0*/  BSYNC B0 ;  /* 0x0000000000007941 */ /* 0x000fea0003800000 */
.L_x_602:
        /* <DEDUP_REMOVED lines=161> */
.L_x_605:
[----:B------:R-:W-:Y:S05]  /*5800*/  BSYNC B0 ;  /* 0x0000000000007941 */ /* 0x000fea0003800000 */
.L_x_604:
        /* <DEDUP_REMOVED lines=16> */
.L_x_607:
[----:B------:R-:W-:Y:S05]  /*5910*/  BSYNC B0 ;  /* 0x0000000000007941 */ /* 0x000fea0003800000 */
.L_x_606:
        /* <DEDUP_REMOVED lines=63> */
.L_x_610:
[----:B-1----:R-:W2:Y:S04]  /*5d10*/  LDG.E.STRONG.GPU R58, desc[UR8][R24.64] ;  /* 0x00000008183a7981 */ /* 0x002ea8000c1ef900 */
[----:B--2---:R-:W-:Y:S01]  /*5d20*/  CCTL.IVALL ;  /* 0x00000000ff00798f */ /* 0x004fe20002000000 */
[----:B------:R-:W-:Y:S05]  /*5d30*/  YIELD ;  /* 0x0000000000007946 */ /* 0x000fea0003800000 */
[----:B------:R-:W-:-:S13]  /*5d40*/  ISETP.NE.AND P6, PT, R58, R65, PT ;  /* 0x000000413a00720c */ /* 0x000fda0003fc5270 */
[----:B------:R-:W-:Y:S05]  /*5d50*/  @P6 BRA `(.L_x_610) ;  /* 0xfffffffc00ec6947 */ /* 0x000fea000383ffff */
.L_x_609:
        /* <DEDUP_REMOVED lines=22> */
.L_x_614:
        /* <DEDUP_REMOVED lines=115> */
.L_x_613:
        /* <DEDUP_REMOVED lines=63> */
.L_x_615:
[----:B------:R-:W-:-:S04]  /*69e0*/  LOP3.LUT P6, RZ, R79, 0x1, RZ, 0xc0, !PT ;  /* 0x000000014fff7812 */ /* 0x000fc800078cc0ff */
[----:B------:R-:W-:-:S13]  /*69f0*/  ISETP.NE.OR P6, PT, R58, RZ, P6 ;  /* 0x000000ff3a00720c */ /* 0x000fda00037c5670 */
[----:B------:R-:W-:Y:S05]  /*6a00*/  @!P6 BRA `(.L_x_611) ;  /* 0x00000000007ce947 */ /* 0x000fea0003800000 */
.L_x_612:
        /* <DEDUP_REMOVED lines=31> */
.L_x_611:
        /* <DEDUP_REMOVED lines=10> */
.L_x_617:
[----:B------:R-:W-:Y:S05]  /*6ca0*/  BSYNC B0 ;  /* 0x0000000000007941 */ /* 0x000fea0003800000 */
.L_x_616:
        /* <DEDUP_REMOVED lines=17> */
.L_x_608:
        /* <DEDUP_REMOVED lines=42> */
.L_x_618:
        /* <DEDUP_REMOVED lines=21> */
.L_x_620:
[----:B------:R-:W-:Y:S05]  /*71b0*/  BSYNC B0 ;  /* 0x0000000000007941 */ /* 0x000fea0003800000 */
.L_x_619:
        /* <DEDUP_REMOVED lines=28> */
.L_x_621:
        /* <DEDUP_REMOVED lines=20> */
.L_x_623:
[----:B------:R-:W-:Y:S05]  /*74c0*/  BSYNC B0 ;  /* 0x0000000000007941 */ /* 0x000fea0003800000 */
.L_x_622:
        /* <DEDUP_REMOVED lines=27> */
.L_x_624:
        /* <DEDUP_REMOVED lines=20> */
.L_x_626:
[----:B------:R-:W-:Y:S05]  /*77c0*/  BSYNC B0 ;  /* 0x0000000000007941 */ /* 0x000fea0003800000 */
.L_x_625:
        /* <DEDUP_REMOVED lines=27> */
.L_x_627:
        /* <DEDUP_REMOVED lines=23> */
.L_x_629:
[----:B------:R-:W-:Y:S05]  /*7af0*/  BSYNC B0 ;  /* 0x0000000000007941 */ /* 0x000fea0003800000 */
.L_x_628:
        /* <DEDUP_REMOVED lines=28> */
.L_x_630:
        /* <DEDUP_REMOVED lines=23> */
.L_x_632:
[----:B------:R-:W-:Y:S05]  /*7e30*/  BSYNC B0 ;  /* 0x0000000000007941 */ /* 0x000fea0003800000 */
.L_x_631:
        /* <DEDUP_REMOVED lines=28> */
.L_x_633:
        /* <DEDUP_REMOVED lines=23> */
.L_x_635:
[----:B------:R-:W-:Y:S05]  /*8170*/  BSYNC B0 ;  /* 0x0000000000007941 */ /* 0x000fea0003800000 */
.L_x_634:
        /* <DEDUP_REMOVED lines=28> */
.L_x_636:
        /* <DEDUP_REMOVED lines=23> */
.L_x_638:
[----:B------:R-:W-:Y:S05]  /*84b0*/  BSYNC B0 ;  /* 0x0000000000007941 */ /* 0x000fea0003800000 */
.L_x_637:
        /* <DEDUP_REMOVED lines=28> */
.L_x_639:
        /* <DEDUP_REMOVED lines=23> */
.L_x_641:
[----:B------:R-:W-:Y:S05]  /*87f0*/  BSYNC B0 ;  /* 0x0000000000007941 */ /* 0x000fea0003800000 */
.L_x_640:
        /* <DEDUP_REMOVED lines=28> */
.L_x_642:
        /* <DEDUP_REMOVED lines=23> */
.L_x_644:
[----:B------:R-:W-:Y:S05]  /*8b30*/  BSYNC B0 ;  /* 0x0000000000007941 */ /* 0x000fea0003800000 */
.L_x_643:
        /* <DEDUP_REMOVED lines=28> */
.L_x_645:
        /* <DEDUP_REMOVED lines=22> */
.L_x_647:
[----:B------:R-:W-:Y:S05]  /*8e60*/  BSYNC B0 ;  /* 0x0000000000007941 */ /* 0x000fea0003800000 */
.L_x_646:
        /* <DEDUP_REMOVED lines=27> */
.L_x_648:
        /* <DEDUP_REMOVED lines=22> */
.L_x_650:
[----:B------:R-:W-:Y:S05]  /*9180*/  BSYNC B0 ;  /* 0x0000000000007941 */ /* 0x000fea0003800000 */
.L_x_649:
        /* <DEDUP_REMOVED lines=27> */
.L_x_651:
        /* <DEDUP_REMOVED lines=22> */
.L_x_653:
[----:B------:R-:W-:Y:S05]  /*94a0*/  BSYNC B0 ;  /* 0x0000000000007941 */ /* 0x000fea0003800000 */
.L_x_652:
        /* <DEDUP_REMOVED lines=29> */
.L_x_654:
        /* <DEDUP_REMOVED lines=27> */
.L_x_656:
[----:B------:R-:W-:Y:S05]  /*9830*/  BSYNC B0 ;  /* 0x0000000000007941 */ /* 0x000fea0003800000 */
.L_x_655:
        /* <DEDUP_REMOVED lines=27> */
.L_x_657:
        /* <DEDUP_REMOVED lines=27> */
.L_x_659:
[----:B------:R-:W-:Y:S05]  /*9ba0*/  BSYNC B0 ;  /* 0x0000000000007941 */ /* 0x000fea0003800000 */
.L_x_658:
        /* <DEDUP_REMOVED lines=27> */
.L_x_660:
        /* <DEDUP_REMOVED lines=29> */
.L_x_662:
[----:B------:R-:W-:Y:S05]  /*9f30*/  BSYNC B0 ;  /* 0x0000000000007941 */ /* 0x000fea0003800000 */
.L_x_661:
        /* <DEDUP_REMOVED lines=25> */
.L_x_663:
        /* <DEDUP_REMOVED lines=23> */
.L_x_665:
[----:B------:R-:W-:Y:S05]  /*a240*/  BSYNC B0 ;  /* 0x0000000000007941 */ /* 0x000fea0003800000 */
.L_x_664:
[----:B------:R-:W-:Y:S02]  /*a250*/  IADD3 R70, R9, R70, RZ ;  /* 0x0000004609467210 */ /* 0x000fe40007ffe0ff */
[----:B------:R-:W-:Y:S02]  /*a260*/  IADD3 R69, R69, 0x1, RZ ;  /* 0x0000000145457810 */ /* 0x000fe40007ffe0ff */
[----:B------:R-:W-:-:S13]  /*a270*/  ISETP.GE.AND P0, PT, R70, UR4, PT ;  /* 0x0000000446007c0c */ /* 0x000fda000bf06270 */
[----:B------:R-:W-:Y:S05]  /*a280*/  @!P0 BRA `(.L_x_666) ;  /* 0xffffff6400108947 */ /* 0x000fea000383ffff */
.L_x_583:
        /* <DEDUP_REMOVED lines=23> */
.L_x_668:
[----:B------:R-:W-:Y:S05]  /*a400*/  BSYNC B0 ;  /* 0x0000000000007941 */ /* 0x000fea0003800000 */
.L_x_667:
[----:B------:R-:W-:Y:S05]  /*a410*/  @P0 EXIT ;  /* 0x000000000000094d */ /* 0x000fea0003800000 */
[----:B------:R-:W-:Y:S05]  /*a420*/  @P2 BRA `(.L_x_669) ;  /* 0x0000000000202947 */ /* 0x000fea0003800000 */
[----:B------:R-:W-:-:S05]  /*a430*/  IMAD R0, R6, R7, RZ ;  /* 0x0000000706007224 */ /* 0x000fca00078e02ff */
[----:B------:R-:W-:-:S13]  /*a440*/  ISETP.NE.AND P0, PT, R0, -0x1, PT ;  /* 0xffffffff0000780c */ /* 0x000fda0003f05270 */
[----:B------:R-:W-:Y:S05]  /*a450*/  @!P0 BRA `(.L_x_669) ;  /* 0x0000000000148947 */ /* 0x000fea0003800000 */
.L_x_670:
[----:B-1----:R-:W2:Y:S04]  /*a460*/  LDG.E.STRONG.GPU R5, desc[UR8][R2.64] ;  /* 0x0000000802057981 */ /* 0x002ea8000c1ef900 */
[----:B--2---:R-:W-:Y:S01]  /*a470*/  CCTL.IVALL ;  /* 0x00000000ff00798f */ /* 0x004fe20002000000 */
[----:B------:R-:W-:Y:S05]  /*a480*/  YIELD ;  /* 0x0000000000007946 */ /* 0x000fea0003800000 */
[----:B------:R-:W-:-:S13]  /*a490*/  ISETP.NE.AND P0, PT, R5, R0, PT ;  /* 0x000000000500720c */ /* 0x000fda0003f05270 */
[----:B------:R-:W-:Y:S05]  /*a4a0*/  @P0 BRA `(.L_x_670) ;  /* 0xfffffffc00ec0947 */ /* 0x000fea000383ffff */
.L_x_669:
        /* <DEDUP_REMOVED lines=24> */
.L_x_671:
        /* <DEDUP_REMOVED lines=25> */
.L_x_672:
        /* <DEDUP_REMOVED lines=12> */
.L_x_3235:


//--------------------- .text._Z35group_norm_nhwc_bwd_one_pass_kernelI11Fp16IOFp32WLi64ELi26ELi416EEv26Group_norm_nhwc_bwd_params --------------------------
	.section	.text._Z35group_norm_nhwc_bwd_one_pass_kernelI11Fp16IOFp32WLi64ELi26ELi416EEv26Group_norm_nhwc_bwd_params,"ax",@progbits
	.align	128
        .global         _Z35group_norm_nhwc_bwd_one_pass_kernelI11Fp16IOFp32WLi64ELi26ELi416EEv26Group_norm_nhwc_bwd_params
        .type           _Z35group_norm_nhwc_bwd_one_pass_kernelI11Fp16IOFp32WLi64ELi26ELi416EEv26Group_norm_nhwc_bwd_params,@function
        .size           _Z35group_norm_nhwc_bwd_one_pass_kernelI11Fp16IOFp32WLi64ELi26ELi416EEv26Group_norm_nhwc_bwd_params,(.L_x_3236 - _Z35group_norm_nhwc_bwd_one_pass_kernelI11Fp16IOFp32WLi64ELi26ELi416EEv26Group_norm_nhwc_bwd_params)
        .other          _Z35group_norm_nhwc_bwd_one_pass_kernelI11Fp16IOFp32WLi64ELi26ELi416EEv26Group_norm_nhwc_bwd_params,@"STO_CUDA_ENTRY STV_DEFAULT"
_Z35group_norm_nhwc_bwd_one_pass_kernelI11Fp16IOFp32WLi64ELi26ELi416EEv26Group_norm_nhwc_bwd_params:
.text._Z35group_norm_nhwc_bwd_one_pass_kernelI11Fp16IOFp32WLi64ELi26ELi416EEv26Group_norm_nhwc_bwd_params:
        /* <DEDUP_REMOVED lines=48> */
.L_x_700:
        /* <DEDUP_REMOVED lines=114> */
.L_x_675:
[----:B------:R-:W-:Y:S05]  /*0a20*/  BSYNC B0 ;  /* 0x0000000000007941 */ /* 0x000fea0003800000 */
.L_x_674:
[----:B------:R-:W-:Y:S01]  /*0a30*/  ISETP.NE.AND P2, PT, RZ, UR18, PT ;  /* 0x00000012ff007c0c */ /* 0x000fe2000bf45270 */
[--C-:B0----5:R-:W-:Y:S02]  /*0a40*/  HADD2.F32 R10, -RZ, R25.reuse.H0_H0 ;  /* 0x20000019ff0a7230 */ /* 0x121fe40000004100 */
[----:B------:R-:W-:Y:S02]  /*0a50*/  HADD2.F32 R11, -RZ, R25.H1_H1 ;  /* 0x30000019ff0b7230 */ /* 0x000fe40000004100 */
[----:B------:R-:W-:Y:S02]  /*0a60*/  HADD2.F32 R17, -RZ, R26.H0_H0 ;  /* 0x2000001aff117230 */ /* 0x000fe40000004100 */
[----:B------:R-:W-:Y:S01]  /*0a70*/  FADD.FTZ R10, R10, -UR19 ;  /* 0x800000130a0a7e21 */ /* 0x000fe20008010000 */
[--C-:B------:R-:W-:Y:S02]  /*0a80*/  HADD2.F32 R12, -RZ, R24.reuse.H0_H0 ;  /* 0x20000018ff0c7230 */ /* 0x100fe40000004100 */
[----:B------:R-:W-:Y:S01]  /*0a90*/  FADD.FTZ R18, R11, -UR19 ;  /* 0x800000130b127e21 */ /* 0x000fe20008010000 */
[----:B------:R-:W-:-:S02]  /*0aa0*/  HADD2.F32 R15, -RZ, R24.H1_H1 ;  /* 0x30000018ff0f7230 */ /* 0x000fc40000004100 */
[----:B------:R-:W-:Y:S01]  /*0ab0*/  FMUL.FTZ R11, R10, UR13 ;  /* 0x0000000d0a0b7c20 */ /* 0x000fe20008410000 */
[----:B------:R-:W-:Y:S02]  /*0ac0*/  HADD2.F32 R16, -RZ, R26.H1_H1 ;  /* 0x3000001aff107230 */ /* 0x000fe40000004100 */
[----:B------:R-:W-:Y:S01]  /*0ad0*/  FADD.FTZ R17, R17, -UR19 ;  /* 0x8000001311117e21 */ /* 0x000fe20008010000 */
[--C-:B------:R-:W-:Y:S02]  /*0ae0*/  HADD2.F32 R13, -RZ, R5.reuse.H0_H0 ;  /* 0x20000005ff0d7230 */ /* 0x100fe40000004100 */
[----:B------:R-:W-:Y:S01]  /*0af0*/  FMUL.FTZ R10, R18, UR13 ;  /* 0x0000000d120a7c20 */ /* 0x000fe20008410000 */
[----:B------:R-:W-:Y:S01]  /*0b00*/  HADD2.F32 R14, -RZ, R5.H1_H1 ;  /* 0x30000005ff0e7230 */ /* 0x000fe20000004100 */
        /* <DEDUP_REMOVED lines=19> */
.L_x_676:
        /* <DEDUP_REMOVED lines=26> */
.L_x_677:
        /* <DEDUP_REMOVED lines=88> */
.L_x_679:
[----:B------:R-:W-:Y:S05]  /*1360*/  BSYNC B0 ;  /* 0x0000000000007941 */ /* 0x000fea0003800000 */
.L_x_678:
        /* <DEDUP_REMOVED lines=158> */
.L_x_681:
[----:B------:R-:W-:Y:S05]  /*1d50*/  BSYNC B0 ;  /* 0x0000000000007941 */ /* 0x000fea0003800000 */
.L_x_680:
        /* <DEDUP_REMOVED lines=20> */
.L_x_683:
[----:B------:R-:W-:Y:S05]  /*1ea0*/  BSYNC B0 ;  /* 0x0000000000007941 */ /* 0x000fea0003800000 */
.L_x_682:
        /* <DEDUP_REMOVED lines=34> */
.L_x_686:
[----:B------:R-:W2:Y:S04]  /*20d0*/  LDG.E.STRONG.GPU R16, desc[UR14][R14.64] ;  /* 0x0000000e0e107981 */ /* 0x000ea8000c1ef900 */
[----:B--2---:R-:W-:Y:S01]  /*20e0*/  CCTL.IVALL ;  /* 0x00000000ff00798f */ /* 0x004fe20002000000 */
[----:B------:R-:W-:Y:S05]  /*20f0*/  YIELD ;  /* 0x0000000000007946 */ /* 0x000fea0003800000 */
[----:B------:R-:W-:-:S13]  /*2100*/  ISETP.NE.AND P0, PT, R16, R19, PT ;  /* 0x000000131000720c */ /* 0x000fda0003f05270 */
[----:B------:R-:W-:Y:S05]  /*2110*/  @P0 BRA `(.L_x_686) ;  /* 0xfffffffc00ec0947 */ /* 0x000fea000383ffff */
.L_x_685:
        /* <DEDUP_REMOVED lines=17> */
.L_x_690:
        /* <DEDUP_REMOVED lines=115> */
.L_x_689:
        /* <DEDUP_REMOVED lines=61> */
.L_x_691:
[----:B------:R-:W-:-:S13]  /*2d30*/  ISETP.NE.OR P0, PT, R22, RZ, P0 ;  /* 0x000000ff1600720c */ /* 0x000fda0000705670 */
[----:B------:R-:W-:Y:S05]  /*2d40*/  @!P0 BRA `(.L_x_687) ;  /* 0x00000000007c8947 */ /* 0x000fea0003800000 */
.L_x_688:
        /* <DEDUP_REMOVED lines=31> */
.L_x_687:
        /* <DEDUP_REMOVED lines=11> */
.L_x_693:
[----:B------:R-:W-:Y:S05]  /*2ff0*/  BSYNC B0 ;  /* 0x0000000000007941 */ /* 0x000fea0003800000 */
.L_x_692:
        /* <DEDUP_REMOVED lines=16> */
.L_x_684:
[----:B------:R-:W1:Y:S01]  /*3100*/  S2UR UR9, SR_CgaCtaId ;  /* 0x00000000000979c3 */ /* 0x000e620000008800 */
[----:B------:R-:W-:Y:S01]  /*3110*/  UMOV UR8, 0x400 ;  /* 0x0000040000087882 */ /* 0x000fe20000000000 */
[--C-:B--2---:R-:W-:Y:S02]  /*3120*/  HADD2.F32 R14, -RZ, R25.reuse.H0_H0 ;  /* 0x20000019ff0e7230 */ /* 0x104fe40000004100 */
[----:B------:R-:W-:Y:S02]  /*3130*/  HADD2.F32 R25, -RZ, R25.H1_H1 ;  /* 0x30000019ff197230 */ /* 0x000fe40000004100 */
[--C-:B------:R-:W-:Y:S02]  /*3140*/  HADD2.F32 R15, -RZ, R24.reuse.H0_H0 ;  /* 0x20000018ff0f7230 */ /* 0x100fe40000004100 */
[----:B------:R-:W-:Y:S01]  /*3150*/  FADD.FTZ R14, R14, -UR19 ;  /* 0x800000130e0e7e21 */ /* 0x000fe20008010000 */
[----:B------:R-:W-:Y:S02]  /*3160*/  HADD2.F32 R24, -RZ, R24.H1_H1 ;  /* 0x30000018ff187230 */ /* 0x000fe40000004100 */
[----:B------:R-:W-:Y:S01]  /*3170*/  FADD.FTZ R25, R25, -UR19 ;  /* 0x8000001319197e21 */ /* 0x000fe20008010000 */
[----:B0-----:R-:W-:-:S03]  /*3180*/  FMUL.FTZ R31, R14, UR13 ;  /* 0x0000000d0e1f7c20 */ /* 0x001fc60008410000 */
[----:B------:R-:W-:Y:S01]  /*3190*/  FMUL.FTZ R22, R25, UR13 ;  /* 0x0000000d19167c20 */ /* 0x000fe20008410000 */
[----:B-1----:R-:W-:-:S09]  /*31a0*/  ULEA UR8, UR9, UR8, 0x18 ;  /* 0x0000000809087291 */ /* 0x002fd2000f8ec03f */
[----:B------:R-:W-:Y:S01]  /*31b0*/  @!P3 STS.64 [UR8+0x80], R10 ;  /* 0x0000800aff00b988 */ /* 0x000fe20008000a08 */
[----:B------:R-:W-:Y:S06]  /*31c0*/  BAR.SYNC.DEFER_BLOCKING 0x0 ;  /* 0x0000000000007b1d */ /* 0x000fec0000010000 */
[----:B------:R-:W0:Y:S01]  /*31d0*/  LDS.64 R12, [UR8+0x80] ;  /* 0x00008008ff0c7984 */ /* 0x000e220008000a00 */
[----:B------:R-:W-:Y:S02]  /*31e0*/  ULDC UR8, c[0x0][0x2bc] ;  /* 0x0000af0000087ab9 */ /* 0x000fe40000000800 */
[----:B0-----:R-:W-:Y:S01]  /*31f0*/  FMUL.FTZ R4, R12, UR8 ;  /* 0x000000080c047c20 */ /* 0x001fe20008410000 */
[----:B------:R-:W-:-:S02]  /*3200*/  HADD2.F32 R12, -RZ, R26.H0_H0 ;  /* 0x2000001aff0c7230 */ /* 0x000fc40000004100 */
[----:B------:R-:W-:Y:S01]  /*3210*/  FMUL.FTZ R13, R13, UR8 ;  /* 0x000000080d0d7c20 */ /* 0x000fe20008410000 */
[----:B------:R-:W-:Y:S02]  /*3220*/  HADD2.F32 R26, -RZ, R26.H1_H1 ;  /* 0x3000001aff1a7230 */ /* 0x000fe40000004100 */
[----:B------:R-:W-:-:S03]  /*3230*/  FADD.FTZ R10, R12, -UR19 ;  /* 0x800000130c0a7e21 */ /* 0x000fc60008010000 */
[----:B------:R-:W-:Y:S01]  /*3240*/  FADD.FTZ R11, R26, -UR19 ;  /* 0x800000131a0b7e21 */ /* 0x000fe20008010000 */
        /* <DEDUP_REMOVED lines=19> */
.L_x_694:
[----:B------:R-:W-:Y:S04]  /*3380*/  BSSY B0, `(.L_x_695) ;  /* 0x0000014000007945 */ /* 0x000fe80003800000 */
[----:B------:R-:W-:Y:S05]  /*3390*/  @!P1 BRA `(.L_x_696) ;  /* 0x0000000000489947 */ /* 0x000fea0003800000 */
[C-C-:B------:R-:W-:Y:S01]  /*33a0*/  FFMA.FTZ R12, R4.reuse, R31, R13.reuse ;  /* 0x0000001f040c7223 */ /* 0x140fe2000001000d */
[----:B------:R-:W-:Y:S01]  /*33b0*/  ULDC.64 UR8, c[0x0][0x288] ;  /* 0x0000a20000087ab9 */ /* 0x000fe20000000a00 */
[----:B------:R-:W-:Y:S01]  /*33c0*/  MOV R14, R32 ;  /* 0x00000020000e7202 */ /* 0x000fe20000000f00 */
[----:B------:R-:W-:Y:S01]  /*33d0*/  FFMA.FTZ R17, R4, R22, R13 ;  /* 0x0000001604117223 */ /* 0x000fe2000001000d */
[----:B------:R-:W-:Y:S01]  /*33e0*/  FFMA.FTZ R12, R15, R6, -R12 ;  /* 0x000000060f0c7223 */ /* 0x000fe2000001080c */
[----:B------:R-:W-:Y:S01]  /*33f0*/  MOV R15, R35 ;  /* 0x00000023000f7202 */ /* 0x000fe20000000f00 */
[----:B------:R-:W-:Y:S02]  /*3400*/  IMAD R19, R3, UR8, RZ ;  /* 0x0000000803137c24 */ /* 0x000fe4000f8e02ff */
[----:B------:R-:W-:Y:S01]  /*3410*/  FFMA.FTZ R17, R24, R7, -R17 ;  /* 0x0000000718117223 */ /* 0x000fe20000010811 */
[----:B------:R-:W-:-:S04]  /*3420*/  IMAD.WIDE.U32 R14, R28, UR8, R14 ;  /* 0x000000081c0e7c25 */ /* 0x000fc8000f8e000e */
[----:B------:R-:W-:Y:S01]  /*3430*/  IMAD R21, R28, UR9, R19 ;  /* 0x000000091c157c24 */ /* 0x000fe2000f8e0213 */
[----:B------:R-:W-:Y:S01]  /*3440*/  ULDC.64 UR8, c[0x0][0x210] ;  /* 0x0000840000087ab9 */ /* 0x000fe20000000a00 */
[----:B------:R-:W-:Y:S01]  /*3450*/  FMUL.FTZ R19, R12, UR13 ;  /* 0x0000000d0c137c20 */ /* 0x000fe20008410000 */
[----:B------:R-:W-:Y:S01]  /*3460*/  FMUL.FTZ R12, R17, UR13 ;  /* 0x0000000d110c7c20 */ /* 0x000fe20008410000 */
[----:B------:R-:W-:Y:S02]  /*3470*/  LEA R16, P0, R14, UR8, 0x1 ;  /* 0x000000080e107c11 */ /* 0x000fe4000f8008ff */
[----:B------:R-:W-:Y:S02]  /*3480*/  IADD3 R21, R15, R21, RZ ;  /* 0x000000150f157210 */ /* 0x000fe40007ffe0ff */
[----:B------:R-:W-:Y:S02]  /*3490*/  F2FP.F16.F32.PACK_AB R15, R12, R19 ;  /* 0x000000130c0f723e */ /* 0x000fe400000000ff */
[----:B------:R-:W-:-:S05]  /*34a0*/  LEA.HI.X R17, R14, UR9, R21, 0x1, P0 ;  /* 0x000000090e117c11 */ /* 0x000fca00080f0c15 */
[----:B------:R0:W-:Y:S02]  /*34b0*/  STG.E desc[UR14][R16.64], R15 ;  /* 0x0000000f10007986 */ /* 0x0001e4000c10190e */
.L_x_696:
[----:B------:R-:W-:Y:S05]  /*34c0*/  BSYNC B0 ;  /* 0x0000000000007941 */ /* 0x000fea0003800000 */
.L_x_695:
[--C-:B0-----:R-:W-:Y:S02]  /*34d0*/  HADD2.F32 R15, -RZ, R5.reuse.H0_H0 ;  /* 0x20000005ff0f7230 */ /* 0x101fe40000004100 */
[----:B------:R-:W-:Y:S01]  /*34e0*/  FMUL.FTZ R21, R10, UR13 ;  /* 0x0000000d0a157c20 */ /* 0x000fe20008410000 */
[----:B------:R-:W-:Y:S02]  /*34f0*/  HADD2.F32 R12, -RZ, R5.H1_H1 ;  /* 0x30000005ff0c7230 */ /* 0x000fe40000004100 */
        /* <DEDUP_REMOVED lines=20> */
.L_x_697:
        /* <DEDUP_REMOVED lines=21> */
[----:B------:R-:W-:Y:S02]  /*3790*/  F2FP.F16.F32.PACK_AB R7, R6, R7 ;  /* 0x000000070607723e */ /* 0x000fe400000000ff */
[----:B------:R-:W-:-:S05]  /*37a0*/  LEA.HI.X R5, R32, UR9, R5, 0x1, P0 ;  /* 0x0000000920057c11 */ /* 0x000fca00080f0c05 */
[----:B------:R0:W-:Y:S02]  /*37b0*/  STG.E desc[UR14][R4.64], R7 ;  /* 0x0000000704007986 */ /* 0x0001e4000c10190e */
.L_x_699:
[----:B------:R-:W-:Y:S05]  /*37c0*/  BSYNC B0 ;  /* 0x0000000000007941 */ /* 0x000fea0003800000 */
.L_x_698:
[----:B------:R-:W-:Y:S01]  /*37d0*/  ULDC UR8, c[0x0][0x10] ;  /* 0x0000040000087ab9 */ /* 0x000fe20000000800 */
[----:B------:R-:W-:Y:S02]  /*37e0*/  UIADD3 UR4, UR4, 0x1, URZ ;  /* 0x0000000104047890 */ /* 0x000fe4000fffe03f */
[----:B------:R-:W-:-:S04]  /*37f0*/  UIADD3 UR7, UR8, UR7, URZ ;  /* 0x0000000708077290 */ /* 0x000fc8000fffe03f */
[----:B------:R-:W-:-:S06]  /*3800*/  UISETP.GE.AND UP0, UPT, UR7, UR5, UPT ;  /* 0x000000050700728c */ /* 0x000fcc000bf06270 */
[----:B------:R-:W-:-:S13]  /*3810*/  PLOP3.LUT P0, PT, PT, PT, UP0, 0x80, 0x0 ;  /* 0x000000000000781c */ /* 0x000fda0003f0f008 */
[----:B------:R-:W-:Y:S05]  /*3820*/  @!P0 BRA `(.L_x_700) ;  /* 0xffffffc800b48947 */ /* 0x000fea000383ffff */
.L_x_673:
        /* <DEDUP_REMOVED lines=19> */
.L_x_702:
[----:B------:R-:W-:Y:S05]  /*3960*/  BSYNC B0 ;  /* 0x0000000000007941 */ /* 0x000fea0003800000 */
.L_x_701:
        /* <DEDUP_REMOVED lines=11> */
.L_x_704:
[----:B------:R-:W2:Y:S04]  /*3a20*/  LDG.E.STRONG.GPU R5, desc[UR14][R2.64] ;  /* 0x0000000e02057981 */ /* 0x000ea8000c1ef900 */
[----:B--2---:R-:W-:Y:S01]  /*3a30*/  CCTL.IVALL ;  /* 0x00000000ff00798f */ /* 0x004fe20002000000 */
[----:B------:R-:W-:Y:S05]  /*3a40*/  YIELD ;  /* 0x0000000000007946 */ /* 0x000fea0003800000 */
[----:B------:R-:W-:-:S13]  /*3a50*/  ISETP.NE.AND P0, PT, R5, R0, PT ;  /* 0x000000000500720c */ /* 0x000fda0003f05270 */
[----:B------:R-:W-:Y:S05]  /*3a60*/  @P0 BRA `(.L_x_704) ;  /* 0xfffffffc00ec0947 */ /* 0x000fea000383ffff */
.L_x_703:
        /* <DEDUP_REMOVED lines=24> */
.L_x_705:
        /* <DEDUP_REMOVED lines=23> */
.L_x_706:
        /* <DEDUP_REMOVED lines=10> */
.L_x_3236:


//--------------------- .text._Z35group_norm_nhwc_bwd_one_pass_kernelI11Fp16IOFp32WLi128ELi26ELi416EEv26Group_norm_nhwc_bwd_params --------------------------
	.section	.text._Z35group_norm_nhwc_bwd_one_pass_kernelI11Fp16IOFp32WLi128ELi26ELi416EEv26Group_norm_nhwc_bwd_params,"ax",@progbits
	.align	128
        .global         _Z35group_norm_nhwc_bwd_one_pass_kernelI11Fp16IOFp32WLi128ELi26ELi416EEv26Group_norm_nhwc_bwd_params
        .type           _Z35group_norm_nhwc_bwd_one_pass_kernelI11Fp16IOFp32WLi128ELi26ELi416EEv26Group_norm_nhwc_bwd_params,@function
        .size           _Z35group_norm_nhwc_bwd_one_pass_kernelI11Fp16IOFp32WLi128ELi26ELi416EEv26Group_norm_nhwc_bwd_params,(.L_x_3237 - _Z35group_norm_nhwc_bwd_one_pass_kernelI11Fp16IOFp32WLi128ELi26ELi416EEv26Group_norm_nhwc_bwd_params)
        .other          _Z35group_norm_nhwc_bwd_one_pass_kernelI11Fp16IOFp32WLi128ELi26ELi416EEv26Group_norm_nhwc_bwd_params,@"STO_CUDA_ENTRY STV_DEFAULT"
_Z35group_norm_nhwc_bwd_one_pass_kernelI11Fp16IOFp32WLi128ELi26ELi416EEv26Group_norm_nhwc_bwd_params:
.text._Z35group_norm_nhwc_bwd_one_pass_kernelI11Fp16IOFp32WLi128ELi26ELi416EEv26Group_norm_nhwc_bwd_params:
        /* <DEDUP_REMOVED lines=12> */
[----:B------:R-:W1:Y:S01]  /*00c0*/  S2R R34, SR_LANEID ;  /* 0x0000000000227919 */ /* 0x000e620000000000 */
[----:B------:R-:W-:Y:S01]  /*00d0*/  UMOV UR5, 0x400 ;  /* 0x0000040000057882 */ /* 0x000fe20000000000 */
[----:B------:R-:W-:Y:S01]  /*00e0*/  ULDC.64 UR12, c[0x0][0x290] ;  /* 0x0000a400000c7ab9 */ /* 0x000fe20000000a00 */
[----:B------:R-:W-:Y:S01]  /*00f0*/  UIADD3 UR6, UR5, 0x90, URZ ;  /* 0x0000009005067890 */ /* 0x000fe2000fffe03f */
[----:B------:R-:W-:Y:S01]  /*0100*/  SHF.R.U32.HI R3, RZ, 0x2, R3 ;  /* 0x00000002ff037819 */ /* 0x000fe20000011603 */
[----:B------:R-:W-:Y:S01]  /*0110*/  HFMA2.MMA R47, -RZ, RZ, 0, 0 ;  /* 0x00000000ff2f7435 */ /* 0x000fe200000001ff */
[----:B------:R-:W2:Y:S01]  /*0120*/  LDC.64 R4, c[0x0][0x288] ;  /* 0x0000a200ff047b82 */ /* 0x000ea20000000a00 */
[----:B------:R-:W-:Y:S02]  /*0130*/  ISETP.GE.U32.AND P2, PT, R56, 0x1a0, PT ;  /* 0x000001a03800780c */ /* 0x000fe40003f46070 */
[----:B------:R-:W-:Y:S01]  /*0140*/  IMAD R57, R3, -0xd, R56 ;  /* 0xfffffff303397824 */ /* 0x000fe200078e0238 */
[----:B------:R-:W-:-:S04]  /*0150*/  MOV R48, R38 ;  /* 0x0000002600307202 */ /* 0x000fc80000000f00 */
[----:B------:R-:W3:Y:S01]  /*0160*/  S2UR UR7, SR_CgaCtaId ;  /* 0x00000000000779c3 */ /* 0x000ee20000008800 */
[----:B------:R-:W-:-:S07]  /*0170*/  SHF.L.U32 R57, R57, 0x1, RZ ;  /* 0x0000000139397819 */ /* 0x000fce00000006ff */
[----:B------:R-:W4:Y:S01]  /*0180*/  LDC R37, c[0x0][0x10] ;  /* 0x00000400ff257b82 */ /* 0x000f220000000800 */
[----:B0-----:R-:W-:-:S05]  /*0190*/  IMAD R55, R0, UR10, R3 ;  /* 0x0000000a00377c24 */ /* 0x001fca000f8e0203 */
[----:B------:R-:W-:Y:S02]  /*01a0*/  IADD3 R53, R55, 0x20, RZ ;  /* 0x0000002037357810 */ /* 0x000fe40007ffe0ff */
[----:B------:R-:W0:Y:S01]  /*01b0*/  LDC R36, c[0x0][0xc] ;  /* 0x00000300ff247b82 */ /* 0x000e220000000800 */
[----:B--2---:R-:W-:Y:S01]  /*01c0*/  IMAD.WIDE.U32 R2, R4, 0x3, RZ ;  /* 0x0000000304027825 */ /* 0x004fe200078e00ff */
[C---:B------:R-:W-:Y:S02]  /*01d0*/  LEA R7, R5.reuse, R5, 0x1 ;  /* 0x0000000505077211 */ /* 0x040fe400078e08ff */
[----:B------:R-:W-:Y:S02]  /*01e0*/  LEA.HI R4, P3, R5, R4, RZ, 0x1 ;  /* 0x0000000405047211 */ /* 0x000fe400078708ff */
[----:B------:R-:W-:Y:S02]  /*01f0*/  IADD3 R7, R3, R7, RZ ;  /* 0x0000000703077210 */ /* 0x000fe40007ffe0ff */
[----:B------:R-:W-:Y:S01]  /*0200*/  IADD3.X R9, RZ, R5, RZ, P3, !PT ;  /* 0x00000005ff097210 */ /* 0x000fe20001ffe4ff */
[----:B---3--:R-:W-:Y:S01]  /*0210*/  ULEA UR5, UR7, UR5, 0x18 ;  /* 0x0000000507057291 */ /* 0x008fe2000f8ec03f */
[----:B------:R-:W-:Y:S01]  /*0220*/  SHF.R.S32.HI R5, RZ, 0x1f, R56 ;  /* 0x0000001fff057819 */ /* 0x000fe20000011438 */
[----:B------:R-:W-:Y:S01]  /*0230*/  ULEA UR6, UR7, UR6, 0x18 ;  /* 0x0000000607067291 */ /* 0x000fe2000f8ec03f */
[----:B------:R-:W-:-:S02]  /*0240*/  LEA.HI R6, P4, R7, R2, RZ, 0x1 ;  /* 0x0000000207067211 */ /* 0x000fc400078908ff */
[----:B------:R-:W-:Y:S01]  /*0250*/  LEA.HI R5, R5, R56, RZ, 0x5 ;  /* 0x0000003805057211 */ /* 0x000fe200078f28ff */
[----:B------:R-:W-:Y:S01]  /*0260*/  ULDC.U8 UR7, c[0x0][0x2a4] ;  /* 0x0000a90000077ab9 */ /* 0x000fe20000000000 */
[----:B------:R-:W-:Y:S01]  /*0270*/  IADD3.X R7, RZ, R7, RZ, P4, !PT ;  /* 0x00000007ff077210 */ /* 0x000fe200027fe4ff */
[----:B----4-:R-:W-:Y:S01]  /*0280*/  IMAD R54, R37, UR10, R38 ;  /* 0x0000000a25367c24 */ /* 0x010fe2000f8e0226 */
[----:B------:R-:W-:Y:S02]  /*0290*/  SHF.R.S64 R4, R4, 0x1, R9 ;  /* 0x0000000104047819 */ /* 0x000fe40000001009 */
[----:B------:R-:W-:Y:S02]  /*02a0*/  ISETP.LT.U32.AND P1, PT, R55, UR12, PT ;  /* 0x0000000c37007c0c */ /* 0x000fe4000bf21070 */
[----:B------:R-:W-:Y:S02]  /*02b0*/  SHF.R.S32.HI R35, RZ, 0x1f, R55 ;  /* 0x0000001fff237819 */ /* 0x000fe40000011437 */
[----:B------:R-:W-:-:S02]  /*02c0*/  SHF.R.S32.HI R0, RZ, 0x5, R5 ;  /* 0x00000005ff007819 */ /* 0x000fc40000011405 */
[----:B------:R-:W-:Y:S02]  /*02d0*/  SHF.R.S32.HI R9, RZ, 0x1, R9 ;  /* 0x00000001ff097819 */ /* 0x000fe40000011409 */
[----:B------:R-:W-:Y:S02]  /*02e0*/  ISETP.LT.U32.AND P0, PT, R53, UR12, PT ;  /* 0x0000000c35007c0c */ /* 0x000fe4000bf01070 */
[----:B------:R-:W-:Y:S02]  /*02f0*/  SHF.R.S32.HI R3, RZ, 0x1f, R53 ;  /* 0x0000001fff037819 */ /* 0x000fe40000011435 */
[----:B0-----:R-:W-:Y:S02]  /*0300*/  LOP3.LUT R51, R36, 0x3, RZ, 0xc0, !PT ;  /* 0x0000000324337812 */ /* 0x001fe400078ec0ff */
[C---:B------:R-:W-:Y:S02]  /*0310*/  IADD3 R52, R55.reuse, 0x40, RZ ;  /* 0x0000004037347810 */ /* 0x040fe40007ffe0ff */
[----:B------:R-:W-:-:S02]  /*0320*/  IADD3 R50, R55, 0x60, RZ ;  /* 0x0000006037327810 */ /* 0x000fc40007ffe0ff */
[--C-:B------:R-:W-:Y:S02]  /*0330*/  SHF.R.S64 R5, R6, 0x1, R7.reuse ;  /* 0x0000000106057819 */ /* 0x100fe40000001007 */
[----:B------:R-:W-:Y:S02]  /*0340*/  SHF.R.S32.HI R8, RZ, 0x1, R7 ;  /* 0x00000001ff087819 */ /* 0x000fe40000011407 */
[----:B------:R-:W-:Y:S02]  /*0350*/  ISETP.LT.AND.EX P1, PT, R35, UR13, !P2, P1 ;  /* 0x0000000d23007c0c */ /* 0x000fe4000d721310 */
[----:B------:R-:W-:Y:S02]  /*0360*/  SHF.L.U64.HI R6, R4, 0x2, R9 ;  /* 0x0000000204067819 */ /* 0x000fe40000010209 */
[----:B------:R-:W-:Y:S02]  /*0370*/  ISETP.LT.AND.EX P2, PT, R3, UR13, !P2, P0 ;  /* 0x0000000d03007c0c */ /* 0x000fe4000d741300 */
[----:B------:R-:W-:-:S02]  /*0380*/  LEA R0, R0, UR5, 0x3 ;  /* 0x0000000500007c11 */ /* 0x000fc4000f8e18ff */
[----:B------:R-:W-:Y:S02]  /*0390*/  LEA R2, R56, UR6, 0x4 ;  /* 0x0000000638027c11 */ /* 0x000fe4000f8e20ff */
[----:B------:R-:W-:Y:S02]  /*03a0*/  IADD3 R49, -R51, R36, RZ ;  /* 0x0000002433317210 */ /* 0x000fe40007ffe1ff */
[----:B------:R-:W-:Y:S02]  /*03b0*/  SHF.R.S32.HI R7, RZ, 0x1f, R52 ;  /* 0x0000001fff077819 */ /* 0x000fe40000011434 */
[----:B------:R-:W-:Y:S02]  /*03c0*/  SHF.R.S32.HI R9, RZ, 0x1f, R50 ;  /* 0x0000001fff097819 */ /* 0x000fe40000011432 */
[----:B-1----:R-:W-:-:S07]  /*03d0*/  SHF.L.U64.HI R8, R5, 0x2, R8 ;  /* 0x0000000205087819 */ /* 0x002fce0000010208 */
.L_x_742:
[----:B0-----:R-:W0:Y:S01]  /*03e0*/  LDC R15, c[0x0][0x2a0] ;  /* 0x0000a800ff0f7b82 */ /* 0x001e220000000800 */
[----:B------:R-:W-:Y:S01]  /*03f0*/  IABS R14, R48 ;  /* 0x00000030000e7213 */ /* 0x000fe20000000000 */
[----:B------:R-:W-:Y:S01]  /*0400*/  ULDC.64 UR12, c[0x0][0x298] ;  /* 0x0000a600000c7ab9 */ /* 0x000fe20000000a00 */
[----:B------:R-:W-:Y:S01]  /*0410*/  ISETP.GE.AND P3, PT, R48, RZ, PT ;  /* 0x000000ff3000720c */ /* 0x000fe20003f66270 */
[----:B------:R-:W-:Y:S01]  /*0420*/  ULDC.64 UR14, c[0x0][0x290] ;  /* 0x0000a400000e7ab9 */ /* 0x000fe20000000a00 */
[----:B------:R-:W-:-:S03]  /*0430*/  CS2R R44, SRZ ;  /* 0x00000000002c7805 */ /* 0x000fc6000001ff00 */
[----:B-1----:R-:W1:Y:S08]  /*0440*/  LDC R17, c[0x0][0x2ac] ;  /* 0x0000ab00ff117b82 */ /* 0x002e700000000800 */
[----:B--2---:R-:W2:Y:S01]  /*0450*/  @P1 LDC.64 R26, c[0x0][0x230] ;  /* 0x00008c00ff1a1b82 */ /* 0x004ea20000000a00 */
[----:B0-----:R-:W-:-:S07]  /*0460*/  IABS R16, R15 ;  /* 0x0000000f00107213 */ /* 0x001fce0000000000 */
[----:B------:R-:W0:Y:S01]  /*0470*/  @P1 LDC.64 R18, c[0x0][0x228] ;  /* 0x00008a00ff121b82 */ /* 0x000e220000000a00 */
[----:B---3--:R-:W3:Y:S07]  /*0480*/  I2F.RP R12, R16 ;  /* 0x00000010000c7306 */ /* 0x008eee0000209400 */
[----:B------:R-:W4:Y:S01]  /*0490*/  @P2 LDC.64 R22, c[0x0][0x228] ;  /* 0x00008a00ff162b82 */ /* 0x000f220000000a00 */
[----:B---3--:R-:W3:Y:S02]  /*04a0*/  MUFU.RCP R12, R12 ;  /* 0x0000000c000c7308 */ /* 0x008ee40000001000 */
[----:B---3--:R-:W-:-:S02]  /*04b0*/  IADD3 R10, R12, 0xffffffe, RZ ;  /* 0x0ffffffe0c0a7810 */ /* 0x008fc40007ffe0ff */
[----:B------:R-:W-:-:S04]  /*04c0*/  LOP3.LUT R12, R48, R15, RZ, 0x3c, !PT ;  /* 0x0000000f300c7212 */ /* 0x000fc800078e3cff */
[----:B------:R3:W1:Y:S01]  /*04d0*/  F2I.FTZ.U32.TRUNC.NTZ R11, R10 ;  /* 0x0000000a000b7305 */ /* 0x000662000021f000 */
[----:B------:R-:W-:Y:S02]  /*04e0*/  ISETP.GE.AND P4, PT, R12, RZ, PT ;  /* 0x000000ff0c00720c */ /* 0x000fe40003f86270 */
[----:B---3--:R-:W-:Y:S02]  /*04f0*/  MOV R10, RZ ;  /* 0x000000ff000a7202 */ /* 0x008fe40000000f00 */
[----:B-1----:R-:W-:-:S05]  /*0500*/  IADD3 R13, RZ, -R11, RZ ;  /* 0x8000000bff0d7210 */ /* 0x002fca0007ffe0ff */
[----:B------:R-:W-:-:S04]  /*0510*/  IMAD R13, R13, R16, RZ ;  /* 0x000000100d0d7224 */ /* 0x000fc800078e02ff */
[----:B------:R-:W-:Y:S01]  /*0520*/  IMAD.HI.U32 R11, R11, R13, R10 ;  /* 0x0000000d0b0b7227 */ /* 0x000fe200078e000a */
[----:B------:R-:W-:-:S05]  /*0530*/  MOV R13, R14 ;  /* 0x0000000e000d7202 */ /* 0x000fca0000000f00 */
[----:B------:R-:W-:-:S05]  /*0540*/  IMAD.HI.U32 R14, R11, R13, RZ ;  /* 0x0000000d0b0e7227 */ /* 0x000fca00078e00ff */
[----:B------:R-:W-:-:S05]  /*0550*/  IADD3 R11, -R14, RZ, RZ ;  /* 0x000000ff0e0b7210 */ /* 0x000fca0007ffe1ff */
[C---:B------:R-:W-:Y:S02]  /*0560*/  IMAD R11, R16.reuse, R11, R13 ;  /* 0x0000000b100b7224 */ /* 0x040fe400078e020d */
[----:B------:R-:W1:Y:S03]  /*0570*/  @P1 LDC.64 R12, c[0x0][0x288] ;  /* 0x0000a200ff0c1b82 */ /* 0x000e660000000a00 */
[----:B------:R-:W-:-:S13]  /*0580*/  ISETP.GT.U32.AND P5, PT, R16, R11, PT ;  /* 0x0000000b1000720c */ /* 0x000fda0003fa4070 */
[-C--:B------:R-:W-:Y:S02]  /*0590*/  @!P5 IADD3 R11, R11, -R16.reuse, RZ ;  /* 0x800000100b0bd210 */ /* 0x080fe40007ffe0ff */
[----:B------:R-:W-:Y:S02]  /*05a0*/  @!P5 IADD3 R14, R14, 0x1, RZ ;  /* 0x000000010e0ed810 */ /* 0x000fe40007ffe0ff */
[CC--:B------:R-:W-:Y:S02]  /*05b0*/  ISETP.GE.U32.AND P0, PT, R11.reuse, R16.reuse, PT ;  /* 0x000000100b00720c */ /* 0x0c0fe40003f06070 */
[----:B------:R-:W-:Y:S02]  /*05c0*/  ISETP.GT.U32.AND P6, PT, R16, R11, PT ;  /* 0x0000000b1000720c */ /* 0x000fe40003fc4070 */
[----:B------:R-:W-:Y:S02]  /*05d0*/  IADD3 R10, R11, -R16, RZ ;  /* 0x800000100b0a7210 */ /* 0x000fe40007ffe0ff */
[----:B------:R-:W-:-:S02]  /*05e0*/  ISETP.NE.AND P5, PT, R15, RZ, PT ;  /* 0x000000ff0f00720c */ /* 0x000fc40003fa5270 */
[----:B------:R-:W-:Y:S01]  /*05f0*/  SEL R59, R10, R11, !P6 ;  /* 0x0000000b0a3b7207 */ /* 0x000fe20007000000 */
[----:B------:R-:W-:Y:S01]  /*0600*/  IMAD.WIDE.U32 R10, R56, 0x4ec4ec4f, RZ ;  /* 0x4ec4ec4f380a7825 */ /* 0x000fe200078e00ff */
[----:B------:R-:W-:Y:S02]  /*0610*/  LOP3.LUT R16, RZ, R15, RZ, 0x33, !PT ;  /* 0x0000000fff107212 */ /* 0x000fe400078e33ff */
[----:B------:R-:W-:Y:S02]  /*0620*/  @!P3 IADD3 R59, -R59, RZ, RZ ;  /* 0x000000ff3b3bb210 */ /* 0x000fe40007ffe1ff */
[----:B------:R-:W-:Y:S02]  /*0630*/  @P0 IADD3 R14, R14, 0x1, RZ ;  /* 0x000000010e0e0810 */ /* 0x000fe40007ffe0ff */
[----:B------:R-:W-:Y:S02]  /*0640*/  SEL R59, R16, R59, !P5 ;  /* 0x0000003b103b7207 */ /* 0x000fe40006800000 */
[----:B------:R-:W-:-:S02]  /*0650*/  @!P4 IADD3 R14, -R14, RZ, RZ ;  /* 0x000000ff0e0ec210 */ /* 0x000fc40007ffe1ff */
[----:B------:R-:W-:Y:S01]  /*0660*/  SHF.R.U32.HI R10, RZ, 0x2, R11 ;  /* 0x00000002ff0a7819 */ /* 0x000fe2000001160b */
[----:B------:R-:W-:Y:S01]  /*0670*/  IMAD R24, R59, 0x1a, RZ ;  /* 0x0000001a3b187824 */ /* 0x000fe200078e02ff */
[----:B------:R-:W-:-:S03]  /*0680*/  SEL R11, R16, R14, !P5 ;  /* 0x0000000e100b7207 */ /* 0x000fc60006800000 */
[----:B------:R-:W-:Y:S01]  /*0690*/  IMAD R14, R17, UR10, R10 ;  /* 0x0000000a110e7c24 */ /* 0x000fe2000f8e020a */
[----:B------:R-:W-:Y:S02]  /*06a0*/  SHF.R.S32.HI R16, RZ, 0x1f, R24 ;  /* 0x0000001fff107819 */ /* 0x000fe40000011418 */
[C---:B------:R-:W-:Y:S02]  /*06b0*/  IADD3 R60, P0, R57.reuse, R24, RZ ;  /* 0x00000018393c7210 */ /* 0x040fe40007f1e0ff */
[----:B------:R-:W-:Y:S02]  /*06c0*/  SHF.R.S32.HI R15, RZ, 0x1f, R11 ;  /* 0x0000001fff0f7819 */ /* 0x000fe4000001140b */
[----:B------:R-:W-:Y:S02]  /*06d0*/  IADD3 R10, R14, 0x40, RZ ;  /* 0x000000400e0a7810 */ /* 0x000fe40007ffe0ff */
[----:B------:R-:W-:Y:S01]  /*06e0*/  LEA.HI.X.SX32 R61, R57, R16, 0x1, P0 ;  /* 0x00000010393d7211 */ /* 0x000fe200000f0eff */
[----:B------:R-:W-:Y:S01]  /*06f0*/  IMAD R16, R15, UR12, RZ ;  /* 0x0000000c0f107c24 */ /* 0x000fe2000f8e02ff */
[----:B------:R-:W-:-:S02]  /*0700*/  ISETP.GE.U32.AND P0, PT, R10, UR14, PT ;  /* 0x0000000e0a007c0c */ /* 0x000fc4000bf06070 */
[----:B------:R-:W-:Y:S01]  /*0710*/  SHF.R.S32.HI R15, RZ, 0x1f, R10 ;  /* 0x0000001fff0f7819 */ /* 0x000fe2000001140a */
[C---:B------:R-:W-:Y:S01]  /*0720*/  IMAD R63, R11.reuse, UR13, R16 ;  /* 0x0000000d0b3f7c24 */ /* 0x040fe2000f8e0210 */
[----:B------:R-:W-:Y:S01]  /*0730*/  IADD3 R14, R14, 0x60, RZ ;  /* 0x000000600e0e7810 */ /* 0x000fe20007ffe0ff */
[----:B------:R-:W-:Y:S01]  /*0740*/  IMAD.WIDE.U32 R60, R11, UR12, R60 ;  /* 0x0000000c0b3c7c25 */ /* 0x000fe2000f8e003c */
[----:B------:R-:W-:Y:S01]  /*0750*/  ISETP.GE.AND.EX P0, PT, R15, UR15, PT, P0 ;  /* 0x0000000f0f007c0c */ /* 0x000fe2000bf06300 */
[----:B------:R-:W3:Y:S01]  /*0760*/  LDC.64 R10, c[0x0][0x248] ;  /* 0x00009200ff0a7b82 */ /* 0x000ee20000000a00 */
[----:B------:R-:W-:Y:S01]  /*0770*/  ISETP.GE.U32.AND P3, PT, R14, UR14, PT ;  /* 0x0000000e0e007c0c */ /* 0x000fe2000bf66070 */
[----:B-1----:R-:W-:Y:S01]  /*0780*/  @P1 IMAD R16, R35, R12, RZ ;  /* 0x0000000c23101224 */ /* 0x002fe200078e02ff */
[----:B------:R-:W-:Y:S02]  /*0790*/  ISETP.LT.U32.AND P0, PT, R56, 0x1a0, !P0 ;  /* 0x000001a03800780c */ /* 0x000fe40004701070 */
[----:B------:R-:W-:Y:S01]  /*07a0*/  IADD3 R63, R61, R63, RZ ;  /* 0x0000003f3d3f7210 */ /* 0x000fe20007ffe0ff */
[----:B------:R-:W-:Y:S01]  /*07b0*/  @P1 IMAD R15, R55, R13, R16 ;  /* 0x0000000d370f1224 */ /* 0x000fe200078e0210 */
[----:B------:R-:W-:Y:S01]  /*07c0*/  @P1 MOV R62, R60 ;  /* 0x0000003c003e1202 */ /* 0x000fe20000000f00 */
[----:B------:R-:W1:Y:S01]  /*07d0*/  @P2 LDC.64 R16, c[0x0][0x288] ;  /* 0x0000a200ff102b82 */ /* 0x000e620000000a00 */
[----:B------:R-:W-:-:S03]  /*07e0*/  SHF.R.S32.HI R14, RZ, 0x1f, R14 ;  /* 0x0000001fff0e7819 */ /* 0x000fc6000001140e */
[----:B------:R-:W-:Y:S01]  /*07f0*/  @P1 IMAD.WIDE.U32 R12, R55, R12, R62 ;  /* 0x0000000c370c1225 */ /* 0x000fe200078e003e */
[----:B------:R-:W-:-:S04]  /*0800*/  ISETP.GE.AND.EX P3, PT, R14, UR15, PT, P3 ;  /* 0x0000000f0e007c0c */ /* 0x000fc8000bf66330 */
[----:B------:R-:W-:Y:S02]  /*0810*/  @P1 IADD3 R13, R13, R15, RZ ;  /* 0x0000000f0d0d1210 */ /* 0x000fe40007ffe0ff */
[C---:B------:R-:W-:Y:S01]  /*0820*/  @P1 SHF.L.U32 R31, R12.reuse, 0x1, RZ ;  /* 0x000000010c1f1819 */ /* 0x040fe200000006ff */
[----:B------:R-:W4:Y:S01]  /*0830*/  @P0 LDC.64 R14, c[0x0][0x288] ;  /* 0x0000a200ff0e0b82 */ /* 0x000f220000000a00 */
[----:B------:R-:W-:Y:S02]  /*0840*/  @P1 SHF.L.U64.HI R28, R12, 0x1, R13 ;  /* 0x000000010c1c1819 */ /* 0x000fe4000001020d */
[----:B------:R-:W-:Y:S01]  /*0850*/  ISETP.LT.U32.AND P3, PT, R56, 0x1a0, !P3 ;  /* 0x000001a03800780c */ /* 0x000fe20005f61070 */
[----:B---3--:R-:W-:Y:S01]  /*0860*/  IMAD.WIDE R10, R48, 0x8, R10 ;  /* 0x00000008300a7825 */ /* 0x008fe200078e020a */
[----:B--2---:R-:W-:-:S03]  /*0870*/  @P1 IADD3 R26, P4, R31, R26, RZ ;  /* 0x0000001a1f1a1210 */ /* 0x004fc60007f9e0ff */
[----:B------:R-:W2:Y:S01]  /*0880*/  @P2 LDC.64 R12, c[0x0][0x230] ;  /* 0x00008c00ff0c2b82 */ /* 0x000ea20000000a00 */
[----:B------:R-:W-:Y:S01]  /*0890*/  @P1 IADD3.X R27, R28, R27, RZ, P4, !PT ;  /* 0x0000001b1c1b1210 */ /* 0x000fe200027fe4ff */
[----:B------:R-:W3:Y:S01]  /*08a0*/  LDG.E.64 R10, desc[UR8][R10.64] ;  /* 0x000000080a0a7981 */ /* 0x000ee2000c1e1b00 */
[----:B-1----:R-:W-:-:S03]  /*08b0*/  @P2 IMAD R32, R3, R16, RZ ;  /* 0x0000001003202224 */ /* 0x002fc600078e02ff */
[----:B------:R1:W3:Y:S01]  /*08c0*/  @P1 LDG.E R45, desc[UR8][R26.64] ;  /* 0x000000081a2d1981 */ /* 0x0002e2000c1e1900 */
[----:B0-----:R-:W-:Y:S01]  /*08d0*/  @P1 IADD3 R30, P4, R31, R18, RZ ;  /* 0x000000121f1e1210 */ /* 0x001fe20007f9e0ff */
[----:B------:R-:W0:Y:S01]  /*08e0*/  @P3 LDC.64 R20, c[0x0][0x288] ;  /* 0x0000a200ff143b82 */ /* 0x000e220000000a00 */
[----:B------:R-:W-:Y:S02]  /*08f0*/  @P2 IMAD R25, R53, R17, R32 ;  /* 0x0000001135192224 */ /* 0x000fe400078e0220 */
[----:B------:R-:W-:Y:S02]  /*0900*/  @P1 IADD3.X R31, R28, R19, RZ, P4, !PT ;  /* 0x000000131c1f1210 */ /* 0x000fe400027fe4ff */
[----:B-1----:R-:W-:Y:S01]  /*0910*/  @P2 MOV R26, R60 ;  /* 0x0000003c001a2202 */ /* 0x002fe20000000f00 */
[----:B----4-:R-:W-:Y:S01]  /*0920*/  @P0 IMAD R28, R7, R14, RZ ;  /* 0x0000000e071c0224 */ /* 0x010fe200078e02ff */
[-C--:B------:R-:W-:Y:S01]  /*0930*/  @P2 MOV R27, R63.reuse ;  /* 0x0000003f001b2202 */ /* 0x080fe20000000f00 */
[----:B------:R-:W1:Y:S01]  /*0940*/  @P0 LDC.64 R18, c[0x0][0x230] ;  /* 0x00008c00ff120b82 */ /* 0x000e620000000a00 */
[----:B------:R-:W-:Y:S01]  /*0950*/  @P0 MOV R29, R63 ;  /* 0x0000003f001d0202 */ /* 0x000fe20000000f00 */
[----:B------:R4:W5:Y:S01]  /*0960*/  @P1 LDG.E R44, desc[UR8][R30.64] ;  /* 0x000000081e2c1981 */ /* 0x000962000c1e1900 */
[----:B------:R-:W-:-:S05]  /*0970*/  @P2 IMAD.WIDE.U32 R16, R53, R16, R26 ;  /* 0x0000001035102225 */ /* 0x000fca00078e001a */
[----:B------:R-:W-:Y:S02]  /*0980*/  @P2 IADD3 R25, R17, R25, RZ ;  /* 0x0000001911192210 */ /* 0x000fe40007ffe0ff */
[C---:B------:R-:W-:Y:S02]  /*0990*/  @P2 SHF.L.U32 R17, R16.reuse, 0x1, RZ ;  /* 0x0000000110112819 */ /* 0x040fe400000006ff */
[----:B------:R-:W-:Y:S01]  /*09a0*/  @P2 SHF.L.U64.HI R32, R16, 0x1, R25 ;  /* 0x0000000110202819 */ /* 0x000fe20000010219 */
[C---:B------:R-:W-:Y:S01]  /*09b0*/  @P0 IMAD R25, R52.reuse, R15, R28 ;  /* 0x0000000f34190224 */ /* 0x040fe200078e021c */
[----:B------:R-:W-:Y:S02]  /*09c0*/  @P0 MOV R28, R60 ;  /* 0x0000003c001c0202 */ /* 0x000fe40000000f00 */
[C---:B--2---:R-:W-:Y:S02]  /*09d0*/  @P2 IADD3 R26, P4, R17.reuse, R12, RZ ;  /* 0x0000000c111a2210 */ /* 0x044fe40007f9e0ff */
[----:B------:R-:W-:Y:S01]  /*09e0*/  @P2 IADD3 R22, P5, R17, R22, RZ ;  /* 0x0000001611162210 */ /* 0x000fe20007fbe0ff */
[----:B------:R-:W-:Y:S01]  /*09f0*/  @P0 IMAD.WIDE.U32 R28, R52, R14, R28 ;  /* 0x0000000e341c0225 */ /* 0x000fe200078e001c */
[----:B------:R-:W2:Y:S01]  /*0a00*/  @P3 LDC.64 R16, c[0x0][0x230] ;  /* 0x00008c00ff103b82 */ /* 0x000ea20000000a00 */
[----:B------:R-:W-:-:S03]  /*0a10*/  @P2 IADD3.X R27, R32, R13, RZ, P4, !PT ;  /* 0x0000000d201b2210 */ /* 0x000fc600027fe4ff */
[----:B------:R-:W-:-:S04]  /*0a20*/  @P0 IADD3 R25, R29, R25, RZ ;  /* 0x000000191d190210 */ /* 0x000fc80007ffe0ff */
[----:B------:R-:W2:Y:S01]  /*0a30*/  @P0 LDC.64 R14, c[0x0][0x228] ;  /* 0x00008a00ff0e0b82 */ /* 0x000ea20000000a00 */
[----:B0-----:R-:W-:Y:S01]  /*0a40*/  @P3 IMAD R29, R9, R20, RZ ;  /* 0x00000014091d3224 */ /* 0x001fe200078e02ff */
[----:B----4-:R-:W-:-:S06]  /*0a50*/  @P0 SHF.L.U64.HI R30, R28, 0x1, R25 ;  /* 0x000000011c1e0819 */ /* 0x010fcc0000010219 */
[----:B------:R-:W0:Y:S01]  /*0a60*/  @P3 LDC.64 R12, c[0x0][0x228] ;  /* 0x00008a00ff0c3b82 */ /* 0x000e220000000a00 */
[----:B------:R-:W-:Y:S01]  /*0a70*/  @P0 SHF.L.U32 R31, R28, 0x1, RZ ;  /* 0x000000011c1f0819 */ /* 0x000fe200000006ff */
[----:B------:R-:W-:Y:S01]  /*0a80*/  @P3 IMAD R25, R50, R21, R29 ;  /* 0x0000001532193224 */ /* 0x000fe200078e021d */
[----:B------:R-:W-:Y:S02]  /*0a90*/  @P3 MOV R28, R60 ;  /* 0x0000003c001c3202 */ /* 0x000fe40000000f00 */
[----:B------:R-:W-:-:S03]  /*0aa0*/  @P3 MOV R29, R63 ;  /* 0x0000003f001d3202 */ /* 0x000fc60000000f00 */
[----:B------:R-:W-:Y:S01]  /*0ab0*/  @P3 IMAD.WIDE.U32 R28, R50, R20, R28 ;  /* 0x00000014321c3225 */ /* 0x000fe200078e001c */
[----:B-1----:R-:W-:-:S04]  /*0ac0*/  @P0 IADD3 R20, P4, R31, R18, RZ ;  /* 0x000000121f140210 */ /* 0x002fc80007f9e0ff */
[----:B------:R-:W-:Y:S02]  /*0ad0*/  @P0 IADD3.X R21, R30, R19, RZ, P4, !PT ;  /* 0x000000131e150210 */ /* 0x000fe400027fe4ff */
[----:B------:R-:W-:Y:S02]  /*0ae0*/  @P3 IADD3 R25, R29, R25, RZ ;  /* 0x000000191d193210 */ /* 0x000fe40007ffe0ff */
[----:B------:R-:W-:Y:S02]  /*0af0*/  @P3 SHF.L.U32 R19, R28, 0x1, RZ ;  /* 0x000000011c133819 */ /* 0x000fe400000006ff */
[----:B------:R-:W-:Y:S02]  /*0b00*/  @P2 IADD3.X R23, R32, R23, RZ, P5, !PT ;  /* 0x0000001720172210 */ /* 0x000fe40002ffe4ff */
[----:B--2---:R-:W-:Y:S02]  /*0b10*/  @P0 IADD3 R18, P4, R31, R14, RZ ;  /* 0x0000000e1f120210 */ /* 0x004fe40007f9e0ff */
[----:B------:R-:W-:-:S02]  /*0b20*/  @P3 SHF.L.U64.HI R28, R28, 0x1, R25 ;  /* 0x000000011c1c3819 */ /* 0x000fc40000010219 */
[C---:B------:R-:W-:Y:S02]  /*0b30*/  @P3 IADD3 R14, P5, R19.reuse, R16, RZ ;  /* 0x00000010130e3210 */ /* 0x040fe40007fbe0ff */
[----:B0-----:R-:W-:Y:S02]  /*0b40*/  @P3 IADD3 R16, P6, R19, R12, RZ ;  /* 0x0000000c13103210 */ /* 0x001fe40007fde0ff */
[----:B------:R-:W-:Y:S02]  /*0b50*/  @P0 IADD3.X R19, R30, R15, RZ, P4, !PT ;  /* 0x0000000f1e130210 */ /* 0x000fe400027fe4ff */
[----:B------:R-:W-:Y:S02]  /*0b60*/  MOV R46, RZ ;  /* 0x000000ff002e7202 */ /* 0x000fe40000000f00 */
[----:B------:R-:W-:Y:S02]  /*0b70*/  @P3 IADD3.X R15, R28, R17, RZ, P5, !PT ;  /* 0x000000111c0f3210 */ /* 0x000fe40002ffe4ff */
[----:B------:R-:W-:-:S02]  /*0b80*/  MOV R39, RZ ;  /* 0x000000ff00277202 */ /* 0x000fc40000000f00 */
[----:B------:R-:W-:Y:S01]  /*0b90*/  @P3 IADD3.X R17, R28, R13, RZ, P6, !PT ;  /* 0x0000000d1c113210 */ /* 0x000fe200037fe4ff */
[----:B------:R-:W5:Y:S04]  /*0ba0*/  @P2 LDG.E R46, desc[UR8][R26.64] ;  /* 0x000000081a2e2981 */ /* 0x000f68000c1e1900 */
[----:B------:R-:W5:Y:S01]  /*0bb0*/  @P3 LDG.E R39, desc[UR8][R16.64] ;  /* 0x0000000810273981 */ /* 0x000f62000c1e1900 */
[----:B------:R-:W-:-:S06]  /*0bc0*/  CS2R R40, SRZ ;  /* 0x0000000000287805 */ /* 0x000fcc000001ff00 */
[----:B------:R-:W5:Y:S04]  /*0bd0*/  @P0 LDG.E R41, desc[UR8][R20.64] ;  /* 0x0000000814290981 */ /* 0x000f68000c1e1900 */
[----:B------:R-:W5:Y:S01]  /*0be0*/  @P0 LDG.E R40, desc[UR8][R18.64] ;  /* 0x0000000812280981 */ /* 0x000f62000c1e1900 */
[----:B------:R-:W-:Y:S01]  /*0bf0*/  CS2R R42, SRZ ;  /* 0x00000000002a7805 */ /* 0x000fe2000001ff00 */
[----:B------:R-:W-:Y:S01]  /*0c00*/  BSSY B0, `(.L_x_708) ;  /* 0x000001a000007945 */ /* 0x000fe20003800000 */
[----:B------:R-:W-:Y:S02]  /*0c10*/  ISETP.NE.AND P4, PT, RZ, UR7, PT ;  /* 0x00000007ff007c0c */ /* 0x000fe4000bf85270 */
[----:B------:R-:W-:Y:S02]  /*0c20*/  CS2R R12, SRZ ;  /* 0x00000000000c7805 */ /* 0x000fe4000001ff00 */
[----:B------:R-:W5:Y:S04]  /*0c30*/  @P2 LDG.E R43, desc[UR8][R22.64] ;  /* 0x00000008162b2981 */ /* 0x000f68000c1e1900 */
[----:B------:R0:W5:Y:S02]  /*0c40*/  @P3 LDG.E R42, desc[UR8][R14.64] ;  /* 0x000000080e2a3981 */ /* 0x000164000c1e1900 */
[----:B0-----:R-:W-:Y:S01]  /*0c50*/  CS2R R14, SRZ ;  /* 0x00000000000e7805 */ /* 0x001fe2000001ff00 */
[----:B---3--:R-:W-:-:S05]  /*0c60*/  FFMA.FTZ R11, -R10, R10, R11 ;  /* 0x0000000a0a0b7223 */ /* 0x008fca000001010b */
[----:B------:R-:W-:-:S13]  /*0c70*/  FSETP.GTU.FTZ.AND P0, PT, R11, RZ, PT ;  /* 0x000000ff0b00720b */ /* 0x000fda0003f1c000 */
[----:B------:R-:W0:Y:S01]  /*0c80*/  @P0 LDC R20, c[0x0][0x250] ;  /* 0x00009400ff140b82 */ /* 0x000e220000000800 */
[----:B------:R-:W-:Y:S02]  /*0c90*/  HADD2.F32 R21, -RZ, R45.H0_H0 ;  /* 0x2000002dff157230 */ /* 0x000fe40000004100 */
[----:B0-----:R-:W-:Y:S01]  /*0ca0*/  @P0 FADD.FTZ R20, R11, R20 ;  /* 0x000000140b140221 */ /* 0x001fe20000010000 */
[----:B------:R-:W-:-:S06]  /*0cb0*/  MOV R11, 0x3f800000 ;  /* 0x3f800000000b7802 */ /* 0x000fcc0000000f00 */
[----:B------:R0:W1:Y:S01]  /*0cc0*/  @P0 MUFU.RSQ R11, R20 ;  /* 0x00000014000b0308 */ /* 0x0000620000001400 */
[----:B------:R-:W-:Y:S01]  /*0cd0*/  ISETP.GT.U32.AND P0, PT, R56, 0x19f, PT ;  /* 0x0000019f3800780c */ /* 0x000fe20003f04070 */
[----:B------:R-:W-:-:S12]  /*0ce0*/  HADD2.F32 R23, -RZ, R45.H1_H1 ;  /* 0x3000002dff177230 */ /* 0x000fd80000004100 */
[----:B0-----:R-:W-:Y:S05]  /*0cf0*/  @P0 BRA `(.L_x_709) ;  /* 0x0000000000280947 */ /* 0x001fea0003800000 */
[----:B------:R-:W-:Y:S01]  /*0d00*/  ISETP.NE.AND P0, PT, RZ, UR7, PT ;  /* 0x00000007ff007c0c */ /* 0x000fe2000bf05270 */
[----:B------:R-:W0:Y:S01]  /*0d10*/  LDC.64 R16, c[0x0][0x238] ;  /* 0x00008e00ff107b82 */ /* 0x000e220000000a00 */
[----:B------:R-:W-:-:S04]  /*0d20*/  IADD3 R19, R57, R24, RZ ;  /* 0x0000001839137210 */ /* 0x000fc80007ffe0ff */
[----:B------:R-:W-:-:S07]  /*0d30*/  SHF.R.S32.HI R20, RZ, 0x1f, R19 ;  /* 0x0000001fff147819 */ /* 0x000fce0000011413 */
[----:B------:R-:W2:Y:S01]  /*0d40*/  @P0 LDC.64 R12, c[0x0][0x240] ;  /* 0x00009000ff0c0b82 */ /* 0x000ea20000000a00 */
[C---:B0-----:R-:W-:Y:S01]  /*0d50*/  IMAD.WIDE R16, R19.reuse, 0x4, R16 ;  /* 0x0000000413107825 */ /* 0x041fe200078e0210 */
[----:B--2---:R-:W-:-:S04]  /*0d60*/  @P0 LEA R18, P3, R19, R12, 0x2 ;  /* 0x0000000c13120211 */ /* 0x004fc800078610ff */
[----:B------:R-:W-:Y:S02]  /*0d70*/  @P0 LEA.HI.X R19, R19, R13, R20, 0x2, P3 ;  /* 0x0000000d13130211 */ /* 0x000fe400018f1414 */
[----:B------:R0:W5:Y:S04]  /*0d80*/  LDG.E.64 R12, desc[UR8][R16.64] ;  /* 0x00000008100c7981 */ /* 0x000168000c1e1b00 */
[----:B------:R0:W5:Y:S03]  /*0d90*/  @P0 LDG.E.64 R14, desc[UR8][R18.64] ;  /* 0x00000008120e0981 */ /* 0x000166000c1e1b00 */
.L_x_709:
[----:B------:R-:W-:Y:S05]  /*0da0*/  BSYNC B0 ;  /* 0x0000000000007941 */ /* 0x000fea0003800000 */
.L_x_708:
[C---:B0-----:R-:W-:Y:S01]  /*0db0*/  FADD.FTZ R16, -R10.reuse, R21 ;  /* 0x000000150a107221 */ /* 0x041fe20000010100 */
[----:B------:R-:W-:Y:S01]  /*0dc0*/  FADD.FTZ R20, -R10, R23 ;  /* 0x000000170a147221 */ /* 0x000fe20000010100 */
[--C-:B-----5:R-:W-:Y:S02]  /*0dd0*/  HADD2.F32 R19, -RZ, R44.reuse.H0_H0 ;  /* 0x2000002cff137230 */ /* 0x120fe40000004100 */
[-C--:B-1----:R-:W-:Y:S01]  /*0de0*/  FMUL.FTZ R17, R16, R11.reuse ;  /* 0x0000000b10117220 */ /* 0x082fe20000410000 */
[----:B------:R-:W-:Y:S02]  /*0df0*/  HADD2.F32 R18, -RZ, R44.H1_H1 ;  /* 0x3000002cff127230 */ /* 0x000fe40000004100 */
        /* <DEDUP_REMOVED lines=20> */
.L_x_710:
[----:B------:R-:W-:Y:S01]  /*0f40*/  FMUL.FTZ R20, R19, R12 ;  /* 0x0000000c13147220 */ /* 0x000fe20000410000 */
[--C-:B------:R-:W-:Y:S02]  /*0f50*/  HADD2.F32 R25, -RZ, R46.reuse.H0_H0 ;  /* 0x2000002eff197230 */ /* 0x100fe40000004100 */
[----:B------:R-:W-:Y:S01]  /*0f60*/  FMUL.FTZ R22, R18, R13 ;  /* 0x0000000d12167220 */ /* 0x000fe20000410000 */
[----:B------:R-:W-:Y:S02]  /*0f70*/  HADD2.F32 R27, -RZ, R46.H1_H1 ;  /* 0x3000002eff1b7230 */ /* 0x000fe40000004100 */
[----:B------:R-:W-:Y:S01]  /*0f80*/  FFMA.FTZ R21, R17, R20, RZ ;  /* 0x0000001411157223 */ /* 0x000fe200000100ff */
[----:B------:R-:W-:Y:S01]  /*0f90*/  FADD.FTZ R23, RZ, R20 ;  /* 0x00000014ff177221 */ /* 0x000fe20000010000 */
[C---:B------:R-:W-:Y:S01]  /*0fa0*/  FADD.FTZ R24, -R10.reuse, R25 ;  /* 0x000000190a187221 */ /* 0x040fe20000010100 */
[--C-:B------:R-:W-:Y:S02]  /*0fb0*/  HADD2.F32 R25, -RZ, R43.reuse.H0_H0 ;  /* 0x2000002bff197230 */ /* 0x100fe40000004100 */
[----:B------:R-:W-:Y:S01]  /*0fc0*/  FADD.FTZ R28, -R10, R27 ;  /* 0x0000001b0a1c7221 */ /* 0x000fe20000010100 */
[----:B------:R-:W-:Y:S01]  /*0fd0*/  FFMA.FTZ R21, R16, R22, R21 ;  /* 0x0000001610157223 */ /* 0x000fe20000010015 */
[----:B------:R-:W-:Y:S01]  /*0fe0*/  FADD.FTZ R22, R22, R23 ;  /* 0x0000001716167221 */ /* 0x000fe20000010000 */
[----:B------:R-:W-:Y:S01]  /*0ff0*/  FMUL.FTZ R23, R24, R11 ;  /* 0x0000000b18177220 */ /* 0x000fe20000410000 */
[----:B------:R-:W-:-:S02]  /*1000*/  HADD2.F32 R20, -RZ, R43.H1_H1 ;  /* 0x3000002bff147230 */ /* 0x000fc40000004100 */
[----:B------:R-:W-:Y:S01]  /*1010*/  FFMA.FTZ R26, R17, R19, RZ ;  /* 0x00000013111a7223 */ /* 0x000fe200000100ff */
        /* <DEDUP_REMOVED lines=20> */
.L_x_711:
[----:B------:R-:W-:Y:S01]  /*1160*/  FADD.FTZ R28, RZ, R19 ;  /* 0x00000013ff1c7221 */ /* 0x000fe20000010000 */
[----:B------:R-:W-:Y:S01]  /*1170*/  FMUL.FTZ R30, R25, R12 ;  /* 0x0000000c191e7220 */ /* 0x000fe20000410000 */
[C---:B------:R-:W-:Y:S01]  /*1180*/  FFMA.FTZ R26, R23.reuse, R25, R26 ;  /* 0x00000019171a7223 */ /* 0x040fe2000001001a */
[----:B------:R-:W-:Y:S01]  /*1190*/  FFMA.FTZ R27, R16, R18, RZ ;  /* 0x00000012101b7223 */ /* 0x000fe200000100ff */
[----:B------:R-:W-:Y:S01]  /*11a0*/  FADD.FTZ R17, R28, R25 ;  /* 0x000000191c117221 */ /* 0x000fe20000010000 */
[----:B------:R-:W-:Y:S01]  /*11b0*/  FFMA.FTZ R21, R23, R30, R21 ;  /* 0x0000001e17157223 */ /* 0x000fe20000010015 */
[--C-:B------:R-:W-:Y:S02]  /*11c0*/  HADD2.F32 R23, -RZ, R41.reuse.H0_H0 ;  /* 0x20000029ff177230 */ /* 0x100fe40000004100 */
[----:B------:R-:W-:Y:S01]  /*11d0*/  FADD.FTZ R19, R22, R30 ;  /* 0x0000001e16137221 */ /* 0x000fe20000010000 */
[----:B------:R-:W-:Y:S02]  /*11e0*/  HADD2.F32 R25, -RZ, R41.H1_H1 ;  /* 0x30000029ff197230 */ /* 0x000fe40000004100 */
[----:B------:R-:W-:Y:S01]  /*11f0*/  FMUL.FTZ R22, R20, R13 ;  /* 0x0000000d14167220 */ /* 0x000fe20000410000 */
[----:B------:R-:W-:Y:S01]  /*1200*/  FFMA.FTZ R16, R24, R20, R27 ;  /* 0x0000001418107223 */ /* 0x000fe2000001001b */
[C---:B------:R-:W-:Y:S01]  /*1210*/  FADD.FTZ R28, -R10.reuse, R23 ;  /* 0x000000170a1c7221 */ /* 0x040fe20000010100 */
[----:B------:R-:W-:Y:S01]  /*1220*/  FADD.FTZ R30, -R10, R25 ;  /* 0x000000190a1e7221 */ /* 0x000fe20000010100 */
[----:B------:R-:W-:Y:S01]  /*1230*/  FFMA.FTZ R24, R24, R22, R21 ;  /* 0x0000001618187223 */ /* 0x000fe20000010015 */
[----:B------:R-:W-:Y:S01]  /*1240*/  FADD.FTZ R22, R22, R19 ;  /* 0x0000001316167221 */ /* 0x000fe20000010000 */
[----:B------:R-:W-:Y:S01]  /*1250*/  FADD.FTZ R25, RZ, R18 ;  /* 0x00000012ff197221 */ /* 0x000fe20000010000 */
[----:B------:R-:W-:-:S02]  /*1260*/  HADD2.F32 R19, -RZ, R40.H0_H0 ;  /* 0x20000028ff137230 */ /* 0x000fc40000004100 */
[-C--:B------:R-:W-:Y:S01]  /*1270*/  FMUL.FTZ R23, R28, R11.reuse ;  /* 0x0000000b1c177220 */ /* 0x080fe20000410000 */
        /* <DEDUP_REMOVED lines=21> */
.L_x_712:
[----:B------:R-:W-:Y:S01]  /*13d0*/  FMUL.FTZ R27, R19, R12 ;  /* 0x0000000c131b7220 */ /* 0x000fe20000410000 */
[----:B------:R-:W-:Y:S01]  /*13e0*/  FADD.FTZ R20, R25, R20 ;  /* 0x0000001419147221 */ /* 0x000fe20000010000 */
[--C-:B------:R-:W-:Y:S02]  /*13f0*/  HADD2.F32 R25, -RZ, R42.reuse.H0_H0 ;  /* 0x2000002aff197230 */ /* 0x100fe40000004100 */
[C---:B------:R-:W-:Y:S01]  /*1400*/  FFMA.FTZ R26, R23.reuse, R19, R26 ;  /* 0x00000013171a7223 */ /* 0x040fe2000001001a */
[----:B------:R-:W-:Y:S02]  /*1410*/  HADD2.F32 R29, -RZ, R42.H1_H1 ;  /* 0x3000002aff1d7230 */ /* 0x000fe40000004100 */
[----:B------:R-:W-:Y:S01]  /*1420*/  FFMA.FTZ R23, R23, R27, R24 ;  /* 0x0000001b17177223 */ /* 0x000fe20000010018 */
[----:B------:R-:W-:Y:S01]  /*1430*/  FMUL.FTZ R28, R21, R13 ;  /* 0x0000000d151c7220 */ /* 0x000fe20000410000 */
[----:B------:R-:W-:Y:S01]  /*1440*/  FADD.FTZ R27, R22, R27 ;  /* 0x0000001b161b7221 */ /* 0x000fe20000010000 */
[C---:B------:R-:W-:Y:S01]  /*1450*/  FADD.FTZ R22, -R10.reuse, R25 ;  /* 0x000000190a167221 */ /* 0x040fe20000010100 */
[----:B------:R-:W-:Y:S01]  /*1460*/  FADD.FTZ R24, -R10, R29 ;  /* 0x0000001d0a187221 */ /* 0x000fe20000010100 */
[----:B------:R-:W-:Y:S01]  /*1470*/  FFMA.FTZ R23, R18, R28, R23 ;  /* 0x0000001c12177223 */ /* 0x000fe20000010017 */
[----:B------:R-:W-:Y:S01]  /*1480*/  FADD.FTZ R28, R28, R27 ;  /* 0x0000001b1c1c7221 */ /* 0x000fe20000010000 */
[-C--:B------:R-:W-:Y:S01]  /*1490*/  FMUL.FTZ R27, R22, R11.reuse ;  /* 0x0000000b161b7220 */ /* 0x080fe20000410000 */
[----:B------:R-:W-:Y:S01]  /*14a0*/  FMUL.FTZ R24, R24, R11 ;  /* 0x0000000b18187220 */ /* 0x000fe20000410000 */
[----:B------:R-:W-:-:S02]  /*14b0*/  HADD2.F32 R25, -RZ, R39.H0_H0 ;  /* 0x20000027ff197230 */ /* 0x000fc40000004100 */
[----:B------:R-:W-:Y:S01]  /*14c0*/  HADD2.F32 R22, -RZ, R39.H1_H1 ;  /* 0x30000027ff167230 */ /* 0x000fe20000004100 */
        /* <DEDUP_REMOVED lines=19> */
.L_x_713:
[----:B------:R-:W-:Y:S01]  /*1600*/  FMUL.FTZ R30, R25, R12 ;  /* 0x0000000c191e7220 */ /* 0x000fe20000410000 */
[----:B------:R-:W-:Y:S01]  /*1610*/  FMUL.FTZ R33, R22, R13 ;  /* 0x0000000d16217220 */ /* 0x000fe20000410000 */
[----:B------:R-:W-:Y:S01]  /*1620*/  ISETP.GT.AND P0, PT, R34, 0x1e, PT ;  /* 0x0000001e2200780c */ /* 0x000fe20003f04270 */
[----:B------:R-:W-:Y:S01]  /*1630*/  BSSY B0, `(.L_x_714) ;  /* 0x000004d000007945 */ /* 0x000fe20003800000 */
[----:B------:R-:W-:Y:S01]  /*1640*/  FFMA.FTZ R23, R27, R30, R23 ;  /* 0x0000001e1b177223 */ /* 0x000fe20000010017 */
[----:B------:R-:W-:Y:S01]  /*1650*/  FADD.FTZ R28, R28, R30 ;  /* 0x0000001e1c1c7221 */ /* 0x000fe20000010000 */
[----:B------:R-:W-:Y:S01]  /*1660*/  FADD.FTZ R30, R17, R19 ;  /* 0x00000013111e7221 */ /* 0x000fe20000010000 */
[----:B------:R-:W-:Y:S01]  /*1670*/  ISETP.NE.AND P3, PT, R56, RZ, PT ;  /* 0x000000ff3800720c */ /* 0x000fe20003f65270 */
[----:B------:R-:W-:Y:S01]  /*1680*/  FFMA.FTZ R32, R24, R33, R23 ;  /* 0x0000002118207223 */ /* 0x000fe20000010017 */
[----:B------:R-:W-:Y:S01]  /*1690*/  FADD.FTZ R33, R33, R28 ;  /* 0x0000001c21217221 */ /* 0x000fe20000010000 */
[----:B------:R-:W-:Y:S01]  /*16a0*/  FFMA.FTZ R17, R18, R21, R16 ;  /* 0x0000001512117223 */ /* 0x000fe20000010010 */
[----:B------:R-:W-:Y:S01]  /*16b0*/  FADD.FTZ R19, R20, R21 ;  /* 0x0000001514137221 */ /* 0x000fe20000010000 */
[----:B------:R-:W-:Y:S01]  /*16c0*/  FFMA.FTZ R16, R27, R25, R26 ;  /* 0x000000191b107223 */ /* 0x000fe2000001001a */
[----:B------:R-:W0:Y:S01]  /*16d0*/  SHFL.DOWN PT, R23, R32, 0x1, 0x1f ;  /* 0x08201f0020177f89 */ /* 0x000e2200000e0000 */
[----:B------:R-:W-:Y:S01]  /*16e0*/  FFMA.FTZ R17, R24, R22, R17 ;  /* 0x0000001618117223 */ /* 0x000fe20000010011 */
[----:B------:R-:W-:Y:S01]  /*16f0*/  FADD.FTZ R18, R30, R25 ;  /* 0x000000191e127221 */ /* 0x000fe20000010000 */
[----:B------:R-:W-:Y:S01]  /*1700*/  FADD.FTZ R19, R19, R22 ;  /* 0x0000001613137221 */ /* 0x000fe20000010000 */
[----:B------:R-:W1:Y:S01]  /*1710*/  SHFL.DOWN PT, R28, R33, 0x1, 0x1f ;  /* 0x08201f00211c7f89 */ /* 0x000e6200000e0000 */
        /* <DEDUP_REMOVED lines=24> */
[----:B------:R-:W-:-:S13]  /*18a0*/  ISETP.NE.AND P0, PT, R34, RZ, PT ;  /* 0x000000ff2200720c */ /* 0x000fda0003f05270 */
        /* <DEDUP_REMOVED lines=8> */
[----:B------:R-:W3:Y:S01]  /*1930*/  LDS.128 R20, [UR5+0x30] ;  /* 0x00003005ff147984 */ /* 0x000ee20008000c00 */
[----:B-1----:R-:W-:Y:S01]  /*1940*/  FADD.FTZ R31, R32, R28 ;  /* 0x0000001c201f7221 */ /* 0x002fe20000010000 */
[----:B------:R-:W-:-:S02]  /*1950*/  FADD.FTZ R28, R33, R29 ;  /* 0x0000001d211c7221 */ /* 0x000fc40000010000 */
[----:B0-----:R-:W-:Y:S01]  /*1960*/  LDS.64 R32, [UR5+0x70] ;  /* 0x00007005ff207984 */ /* 0x001fe20008000a00 */
[----:B--2---:R-:W-:Y:S01]  /*1970*/  FADD.FTZ R31, R31, R24 ;  /* 0x000000181f1f7221 */ /* 0x004fe20000010000 */
[----:B------:R-:W-:-:S03]  /*1980*/  FADD.FTZ R28, R28, R25 ;  /* 0x000000191c1c7221 */ /* 0x000fc60000010000 */
[----:B------:R-:W-:Y:S01]  /*1990*/  FADD.FTZ R31, R31, R26 ;  /* 0x0000001a1f1f7221 */ /* 0x000fe20000010000 */
[----:B------:R-:W-:Y:S02]  /*19a0*/  FADD.FTZ R28, R28, R27 ;  /* 0x0000001b1c1c7221 */ /* 0x000fe40000010000 */
[----:B------:R-:W0:Y:S01]  /*19b0*/  LDS.128 R24, [UR5+0x40] ;  /* 0x00004005ff187984 */ /* 0x000e220008000c00 */
[----:B---3--:R-:W-:Y:S01]  /*19c0*/  FADD.FTZ R31, R31, R20 ;  /* 0x000000141f1f7221 */ /* 0x008fe20000010000 */
[----:B------:R-:W-:-:S03]  /*19d0*/  FADD.FTZ R20, R28, R21 ;  /* 0x000000151c147221 */ /* 0x000fc60000010000 */
[----:B------:R-:W-:Y:S01]  /*19e0*/  FADD.FTZ R21, R31, R22 ;  /* 0x000000161f157221 */ /* 0x000fe20000010000 */
[----:B------:R-:W-:Y:S01]  /*19f0*/  FADD.FTZ R20, R20, R23 ;  /* 0x0000001714147221 */ /* 0x000fe20000010000 */
[----:B------:R-:W1:Y:S02]  /*1a00*/  LDS.128 R28, [UR5+0x50] ;  /* 0x00005005ff1c7984 */ /* 0x000e640008000c00 */
        /* <DEDUP_REMOVED lines=8> */
[----:B------:R-:W-:-:S03]  /*1a90*/  FADD.FTZ R24, R24, R31 ;  /* 0x0000001f18187221 */ /* 0x000fc60000010000 */
[----:B0-----:R-:W-:Y:S01]  /*1aa0*/  FADD.FTZ R25, R25, R20 ;  /* 0x0000001419197221 */ /* 0x001fe20000010000 */
[----:B------:R-:W-:-:S03]  /*1ab0*/  FADD.FTZ R24, R24, R21 ;  /* 0x0000001518187221 */ /* 0x000fc60000010000 */
[----:B------:R-:W-:Y:S01]  /*1ac0*/  FADD.FTZ R25, R25, R22 ;  /* 0x0000001619197221 */ /* 0x000fe20000010000 */
[----:B------:R-:W-:-:S03]  /*1ad0*/  FADD.FTZ R24, R24, R23 ;  /* 0x0000001718187221 */ /* 0x000fc60000010000 */
[----:B------:R-:W-:Y:S01]  /*1ae0*/  FADD.FTZ R32, R25, R32 ;  /* 0x0000002019207221 */ /* 0x000fe20000010000 */
[----:B------:R-:W-:-:S07]  /*1af0*/  FADD.FTZ R33, R24, R33 ;  /* 0x0000002118217221 */ /* 0x000fce0000010000 */
.L_x_715:
[----:B------:R-:W-:Y:S05]  /*1b00*/  BSYNC B0 ;  /* 0x0000000000007941 */ /* 0x000fea0003800000 */
.L_x_714:
        /* <DEDUP_REMOVED lines=11> */
[----:B------:R-:W-:Y:S01]  /*1bc0*/  FADD.FTZ R16, R16, R25 ;  /* 0x0000001910107221 */ /* 0x000fe20000010000 */
[----:B------:R-:W-:Y:S01]  /*1bd0*/  FADD.FTZ R17, R17, R26 ;  /* 0x0000001a11117221 */ /* 0x000fe20000010000 */
[----:B------:R-:W1:Y:S01]  /*1be0*/  LDS.128 R20, [R2+0x340] ;  /* 0x0003400002147984 */ /* 0x000e620000000c00 */
[----:B------:R-:W-:Y:S01]  /*1bf0*/  FADD.FTZ R24, R18, R27 ;  /* 0x0000001b12187221 */ /* 0x000fe20000010000 */
[----:B---3--:R-:W-:Y:S01]  /*1c00*/  FADD.FTZ R26, R16, R29 ;  /* 0x0000001d101a7221 */ /* 0x008fe20000010000 */
[----:B------:R-:W-:Y:S01]  /*1c10*/  FADD.FTZ R25, R17, R30 ;  /* 0x0000001e11197221 */ /* 0x000fe20000010000 */
[----:B------:R-:W-:Y:S01]  /*1c20*/  FADD.FTZ R65, R65, R28 ;  /* 0x0000001c41417221 */ /* 0x000fe20000010000 */
[----:B------:R-:W2:Y:S01]  /*1c30*/  LDS.128 R16, [R2+0x410] ;  /* 0x0004100002107984 */ /* 0x000ea20000000c00 */
[----:B------:R-:W-:-:S02]  /*1c40*/  FADD.FTZ R24, R24, R31 ;  /* 0x0000001f18187221 */ /* 0x000fc40000010000 */
        /* <DEDUP_REMOVED lines=8> */
[----:B------:R-:W-:-:S03]  /*1cd0*/  FADD.FTZ R28, R28, R19 ;  /* 0x000000131c1c7221 */ /* 0x000fc60000010000 */
[----:B------:R-:W2:Y:S01]  /*1ce0*/  LDS.128 R20, [R2+0x5b0] ;  /* 0x0005b00002147984 */ /* 0x000ea20000000c00 */
        /* <DEDUP_REMOVED lines=127> */
[----:B------:R-:W-:-:S07]  /*24e0*/  FADD.FTZ R19, R28, R27 ;  /* 0x0000001b1c137221 */ /* 0x000fce0000010000 */
.L_x_717:
[----:B------:R-:W-:Y:S05]  /*24f0*/  BSYNC B0 ;  /* 0x0000000000007941 */ /* 0x000fea0003800000 */
.L_x_716:
[----:B------:R-:W1:Y:S01]  /*2500*/  LDC.64 R22, c[0x0][0x268] ;  /* 0x00009a00ff167b82 */ /* 0x000e620000000a00 */
[----:B------:R-:W-:Y:S01]  /*2510*/  IMAD R59, R59, 0xd, R56 ;  /* 0x0000000d3b3b7824 */ /* 0x000fe200078e0238 */
[----:B------:R-:W-:Y:S01]  /*2520*/  BSSY B0, `(.L_x_718) ;  /* 0x000000f000007945 */ /* 0x000fe20003800000 */
[----:B------:R-:W-:Y:S02]  /*2530*/  ISETP.GE.U32.AND P0, PT, R36, 0x2, PT ;  /* 0x000000022400780c */ /* 0x000fe40003f06070 */
[----:B-1----:R-:W-:Y:S01]  /*2540*/  IMAD.WIDE R22, R59, 0x4, R22 ;  /* 0x000000043b167825 */ /* 0x002fe200078e0216 */
[----:B------:R-:W-:Y:S10]  /*2550*/  @P5 BRA `(.L_x_719) ;  /* 0x00000000002c5947 */ /* 0x000ff40003800000 */
[----:B------:R-:W1:Y:S01]  /*2560*/  LDC.64 R20, c[0x0][0x288] ;  /* 0x0000a200ff147b82 */ /* 0x000e620000000a00 */
[-C--:B------:R-:W-:Y:S01]  /*2570*/  LEA R26, P5, R4, R22.reuse, 0x2 ;  /* 0x00000016041a7211 */ /* 0x080fe200078a10ff */
[----:B------:R2:W-:Y:S01]  /*2580*/  REDG.E.ADD.F32.FTZ.RN.STRONG.GPU desc[UR8][R22.64], R16 ;  /* 0x00000010160079a6 */ /* 0x0005e2000c10f388 */
[----:B------:R-:W-:Y:S02]  /*2590*/  LEA R28, P6, R5, R22, 0x2 ;  /* 0x00000016051c7211 */ /* 0x000fe400078c10ff */
[C---:B------:R-:W-:Y:S02]  /*25a0*/  IADD3.X R27, R23.reuse, R6, RZ, P5, !PT ;  /* 0x00000006171b7210 */ /* 0x040fe40002ffe4ff */
[----:B------:R-:W-:-:S03]  /*25b0*/  IADD3.X R29, R23, R8, RZ, P6, !PT ;  /* 0x00000008171d7210 */ /* 0x000fc600037fe4ff */
[----:B------:R2:W-:Y:S01]  /*25c0*/  REDG.E.ADD.F32.FTZ.RN.STRONG.GPU desc[UR8][R26.64], R17 ;  /* 0x000000111a0079a6 */ /* 0x0005e2000c10f388 */
[----:B-1----:R-:W-:-:S04]  /*25d0*/  LEA R24, P5, R20, R22, 0x2 ;  /* 0x0000001614187211 */ /* 0x002fc800078a10ff */
[----:B------:R-:W-:-:S05]  /*25e0*/  LEA.HI.X R25, R20, R23, R21, 0x2, P5 ;  /* 0x0000001714197211 */ /* 0x000fca00028f1415 */
[----:B------:R2:W-:Y:S04]  /*25f0*/  REDG.E.ADD.F32.FTZ.RN.STRONG.GPU desc[UR8][R24.64], R18 ;  /* 0x00000012180079a6 */ /* 0x0005e8000c10f388 */
[----:B------:R2:W-:Y:S02]  /*2600*/  REDG.E.ADD.F32.FTZ.RN.STRONG.GPU desc[UR8][R28.64], R19 ;  /* 0x000000131c0079a6 */ /* 0x0005e4000c10f388 */
.L_x_719:
[----:B------:R-:W-:Y:S05]  /*2610*/  BSYNC B0 ;  /* 0x0000000000007941 */ /* 0x000fea0003800000 */
.L_x_718:
[----:B------:R-:W-:Y:S05]  /*2620*/  @!P0 BRA `(.L_x_720) ;  /* 0x00000010007c8947 */ /* 0x000fea0003800000 */
[----:B--2---:R-:W1:Y:S01]  /*2630*/  LDC.64 R16, c[0x0][0x258] ;  /* 0x00009600ff107b82 */ /* 0x004e620000000a00 */
        /* <DEDUP_REMOVED lines=14> */
[----:B------:R-:W-:Y:S01]  /*2720*/  LEA R18, P6, R54, R24, 0x3 ;  /* 0x0000001836127211 */ /* 0x000fe200078c18ff */
[----:B------:R-:W-:Y:S01]  /*2730*/  UPOPC UR5, UR5 ;  /* 0x00000005000572bf */ /* 0x000fe20008000000 */
[----:B------:R-:W-:Y:S02]  /*2740*/  SEL R23, R36, RZ, !P0 ;  /* 0x000000ff24177207 */ /* 0x000fe40004000000 */
[----:B------:R-:W-:Y:S02]  /*2750*/  LEA.HI.X R19, R54, R25, RZ, 0x3, P6 ;  /* 0x0000001936137211 */ /* 0x000fe400030f1cff */
[----:B------:R-:W-:-:S02]  /*2760*/  SEL R20, R20, 0xffffffff, !P0 ;  /* 0xffffffff14147807 */ /* 0x000fc40004000000 */
[----:B------:R-:W-:Y:S01]  /*2770*/  ISETP.NE.AND P0, PT, R23, -0x1, PT ;  /* 0xffffffff1700780c */ /* 0x000fe20003f05270 */
[----:B------:R2:W-:Y:S02]  /*2780*/  STG.E.64 desc[UR8][R18.64], R32 ;  /* 0x0000002012007986 */ /* 0x0005e4000c101b08 */
[----:B------:R-:W-:Y:S01]  /*2790*/  IMAD R21, R20, UR5, RZ ;  /* 0x0000000514157c24 */ /* 0x000fe2000f8e02ff */
[----:B-1----:R-:W-:-:S13]  /*27a0*/  ISETP.EQ.U32.AND P5, PT, R34, UR6, PT ;  /* 0x0000000622007c0c */ /* 0x002fda000bfa2070 */
[----:B------:R-:W-:Y:S06]  /*27b0*/  @P5 MEMBAR.ALL.GPU ;  /* 0x0000000000005992 */ /* 0x000fec000000a000 */
[----:B------:R-:W-:-:S00]  /*27c0*/  @P5 ERRBAR ;  /* 0x00000000000059ab */ /* 0x000fc00000000000 */
[----:B------:R-:W-:Y:S06]  /*27d0*/  @P5 CGAERRBAR ;  /* 0x00000000000055ab */ /* 0x000fec0000000000 */
[----:B------:R2:W-:Y:S01]  /*27e0*/  @P5 REDG.E.ADD.S32.STRONG.GPU desc[UR8][R16.64], R21 ;  /* 0x000000151000598e */ /* 0x0005e2000c10e388 */
[----:B------:R-:W-:Y:S05]  /*27f0*/  @!P0 BRA `(.L_x_721) ;  /* 0x0000000000148947 */ /* 0x000fea0003800000 */
.L_x_722:
[----:B--2---:R-:W2:Y:S04]  /*2800*/  LDG.E.STRONG.GPU R18, desc[UR8][R16.64] ;  /* 0x0000000810127981 */ /* 0x004ea8000c1ef900 */
[----:B--2---:R-:W-:Y:S01]  /*2810*/  CCTL.IVALL ;  /* 0x00000000ff00798f */ /* 0x004fe20002000000 */
[----:B------:R-:W-:Y:S05]  /*2820*/  YIELD ;  /* 0x0000000000007946 */ /* 0x000fea0003800000 */
[----:B------:R-:W-:-:S13]  /*2830*/  ISETP.NE.AND P0, PT, R18, R23, PT ;  /* 0x000000171200720c */ /* 0x000fda0003f05270 */
[----:B------:R-:W-:Y:S05]  /*2840*/  @P0 BRA `(.L_x_722) ;  /* 0xfffffffc00ec0947 */ /* 0x000fea000383ffff */
.L_x_721:
        /* <DEDUP_REMOVED lines=16> */
.L_x_726:
        /* <DEDUP_REMOVED lines=115> */
.L_x_725:
        /* <DEDUP_REMOVED lines=61> */
.L_x_727:
[----:B------:R-:W-:-:S13]  /*3450*/  ISETP.NE.OR P0, PT, R22, RZ, P0 ;  /* 0x000000ff1600720c */ /* 0x000fda0000705670 */
[----:B------:R-:W-:Y:S05]  /*3460*/  @!P0 BRA `(.L_x_723) ;  /* 0x00000000007c8947 */ /* 0x000fea0003800000 */
.L_x_724:
[----:B------:R-:W-:-:S13]  /*3470*/  ISETP.EQ.OR P6, PT, R23, UR10, P3 ;  /* 0x0000000a17007c0c */ /* 0x000fda0009fc2670 */
[----:B------:R-:W-:-:S04]  /*3480*/  @!P6 IMAD R17, R37, R23, R38 ;  /* 0x000000172511e224 */ /* 0x000fc800078e0226 */
[----:B------:R-:W-:-:S06]  /*3490*/  @!P6 IMAD.WIDE.U32 R16, R17, 0x8, R24 ;  /* 0x000000081110e825 */ /* 0x000fcc00078e0018 */
[----:B------:R-:W0:Y:S01]  /*34a0*/  @!P6 LDG.E.64 R16, desc[UR8][R16.64] ;  /* 0x000000081010e981 */ /* 0x000e22000c1e1b00 */
[C---:B------:R-:W-:Y:S02]  /*34b0*/  IADD3 R19, R23.reuse, 0x1, RZ ;  /* 0x0000000117137810 */ /* 0x040fe40007ffe0ff */
[----:B------:R-:W-:Y:S02]  /*34c0*/  IADD3 R21, R23, 0x2, RZ ;  /* 0x0000000217157810 */ /* 0x000fe40007ffe0ff */
[----:B------:R-:W-:Y:S02]  /*34d0*/  ISETP.EQ.OR P0, PT, R19, UR10, P3 ;  /* 0x0000000a13007c0c */ /* 0x000fe40009f02670 */
[----:B------:R-:W-:Y:S02]  /*34e0*/  IADD3 R27, R23, 0x3, RZ ;  /* 0x00000003171b7810 */ /* 0x000fe40007ffe0ff */
[----:B------:R-:W-:-:S09]  /*34f0*/  ISETP.EQ.OR P5, PT, R21, UR10, P3 ;  /* 0x0000000a15007c0c */ /* 0x000fd20009fa2670 */
[----:B------:R-:W-:-:S04]  /*3500*/  @!P0 IMAD R19, R37, R19, R38 ;  /* 0x0000001325138224 */ /* 0x000fc800078e0226 */
        /* <DEDUP_REMOVED lines=21> */
.L_x_723:
        /* <DEDUP_REMOVED lines=11> */
.L_x_729:
[----:B------:R-:W-:Y:S05]  /*3710*/  BSYNC B0 ;  /* 0x0000000000007941 */ /* 0x000fea0003800000 */
.L_x_728:
        /* <DEDUP_REMOVED lines=16> */
.L_x_720:
[----:B------:R-:W1:Y:S01]  /*3820*/  S2UR UR6, SR_CgaCtaId ;  /* 0x00000000000679c3 */ /* 0x000e620000008800 */
[----:B------:R-:W-:Y:S01]  /*3830*/  UMOV UR5, 0x400 ;  /* 0x0000040000057882 */ /* 0x000fe20000000000 */
[----:B--2---:R-:W-:Y:S01]  /*3840*/  IMAD.WIDE.U32 R16, R56, 0x4ec4ec4f, RZ ;  /* 0x4ec4ec4f38107825 */ /* 0x004fe200078e00ff */
[----:B------:R-:W-:-:S03]  /*3850*/  ULDC.64 UR12, c[0x0][0x290] ;  /* 0x0000a400000c7ab9 */ /* 0x000fc60000000a00 */
[--C-:B------:R-:W-:Y:S01]  /*3860*/  HADD2.F32 R21, -RZ, R46.reuse.H0_H0 ;  /* 0x2000002eff157230 */ /* 0x100fe20000004100 */
[----:B------:R-:W-:Y:S01]  /*3870*/  SHF.R.U32.HI R18, RZ, 0x2, R17 ;  /* 0x00000002ff127819 */ /* 0x000fe20000011611 */
[----:B------:R-:W2:Y:S01]  /*3880*/  LDC R19, c[0x0][0x2ac] ;  /* 0x0000ab00ff137b82 */ /* 0x000ea20000000800 */
[--C-:B------:R-:W-:Y:S02]  /*3890*/  HADD2.F32 R25, -RZ, R41.reuse.H0_H0 ;  /* 0x20000029ff197230 */ /* 0x100fe40000004100 */
[----:B------:R-:W-:Y:S02]  /*38a0*/  HADD2.F32 R23, -RZ, R46.H1_H1 ;  /* 0x3000002eff177230 */ /* 0x000fe40000004100 */
[C---:B------:R-:W-:Y:S01]  /*38b0*/  FADD.FTZ R28, -R10.reuse, R21 ;  /* 0x000000150a1c7221 */ /* 0x040fe20000010100 */
[----:B------:R-:W-:Y:S02]  /*38c0*/  HADD2.F32 R41, -RZ, R41.H1_H1 ;  /* 0x30000029ff297230 */ /* 0x000fe40000004100 */
[----:B------:R-:W-:Y:S01]  /*38d0*/  FADD.FTZ R24, -R10, R25 ;  /* 0x000000190a187221 */ /* 0x000fe20000010100 */
[----:B------:R-:W-:-:S02]  /*38e0*/  HADD2.F32 R27, -RZ, R42.H0_H0 ;  /* 0x2000002aff1b7230 */ /* 0x000fc40000004100 */
[C---:B------:R-:W-:Y:S01]  /*38f0*/  FADD.FTZ R30, -R10.reuse, R23 ;  /* 0x000000170a1e7221 */ /* 0x040fe20000010100 */
[----:B------:R-:W-:Y:S02]  /*3900*/  HADD2.F32 R29, -RZ, R42.H1_H1 ;  /* 0x3000002aff1d7230 */ /* 0x000fe40000004100 */
[C---:B------:R-:W-:Y:S01]  /*3910*/  FADD.FTZ R26, -R10.reuse, R41 ;  /* 0x000000290a1a7221 */ /* 0x040fe20000010100 */
[----:B------:R-:W-:Y:S01]  /*3920*/  FADD.FTZ R20, -R10, R27 ;  /* 0x0000001b0a147221 */ /* 0x000fe20000010100 */
[----:B-1----:R-:W-:Y:S01]  /*3930*/  ULEA UR5, UR6, UR5, 0x18 ;  /* 0x0000000506057291 */ /* 0x002fe2000f8ec03f */
[----:B--2---:R-:W-:-:S08]  /*3940*/  IMAD R18, R19, UR10, R18 ;  /* 0x0000000a13127c24 */ /* 0x004fd0000f8e0212 */
[----:B------:R0:W-:Y:S01]  /*3950*/  @!P3 STS.64 [UR5+0x80], R32 ;  /* 0x00008020ff00b988 */ /* 0x0001e20008000a05 */
[----:B------:R-:W-:Y:S01]  /*3960*/  BAR.SYNC.DEFER_BLOCKING 0x0 ;  /* 0x0000000000007b1d */ /* 0x000fe20000010000 */
[C---:B------:R-:W-:Y:S02]  /*3970*/  IADD3 R19, R18.reuse, 0x40, RZ ;  /* 0x0000004012137810 */ /* 0x040fe40007ffe0ff */
[----:B------:R-:W-:Y:S02]  /*3980*/  IADD3 R18, R18, 0x60, RZ ;  /* 0x0000006012127810 */ /* 0x000fe40007ffe0ff */
[----:B------:R-:W-:Y:S02]  /*3990*/  ISETP.GE.U32.AND P0, PT, R19, UR12, PT ;  /* 0x0000000c13007c0c */ /* 0x000fe4000bf06070 */
[----:B------:R-:W-:Y:S02]  /*39a0*/  SHF.R.S32.HI R19, RZ, 0x1f, R19 ;  /* 0x0000001fff137819 */ /* 0x000fe40000011413 */
[----:B------:R-:W-:-:S02]  /*39b0*/  ISETP.GE.U32.AND P3, PT, R18, UR12, PT ;  /* 0x0000000c12007c0c */ /* 0x000fc4000bf66070 */
[----:B------:R-:W-:Y:S01]  /*39c0*/  ISETP.GE.AND.EX P0, PT, R19, UR13, PT, P0 ;  /* 0x0000000d13007c0c */ /* 0x000fe2000bf06300 */
[--C-:B------:R-:W-:Y:S01]  /*39d0*/  HADD2.F32 R19, -RZ, R45.reuse.H0_H0 ;  /* 0x2000002dff137230 */ /* 0x100fe20000004100 */
[----:B------:R-:W-:Y:S01]  /*39e0*/  SHF.R.S32.HI R18, RZ, 0x1f, R18 ;  /* 0x0000001fff127819 */ /* 0x000fe20000011412 */
[----:B------:R-:W-:Y:S01]  /*39f0*/  HADD2.F32 R45, -RZ, R45.H1_H1 ;  /* 0x3000002dff2d7230 */ /* 0x000fe20000004100 */
[----:B------:R-:W-:Y:S02]  /*3a00*/  ISETP.LT.U32.AND P0, PT, R56, 0x1a0, !P0 ;  /* 0x000001a03800780c */ /* 0x000fe40004701070 */
[----:B------:R-:W-:Y:S01]  /*3a10*/  ISETP.GE.AND.EX P3, PT, R18, UR13, PT, P3 ;  /* 0x0000000d12007c0c */ /* 0x000fe2000bf66330 */
[C---:B------:R-:W-:Y:S01]  /*3a20*/  FADD.FTZ R18, -R10.reuse, R19 ;  /* 0x000000130a127221 */ /* 0x040fe20000010100 */
[C---:B0-----:R-:W-:Y:S01]  /*3a30*/  FADD.FTZ R32, -R10.reuse, R45 ;  /* 0x0000002d0a207221 */ /* 0x041fe20000010100 */
[----:B------:R-:W-:Y:S01]  /*3a40*/  FADD.FTZ R10, -R10, R29 ;  /* 0x0000001d0a0a7221 */ /* 0x000fe20000010100 */
[----:B------:R-:W-:Y:S01]  /*3a50*/  ISETP.LT.U32.AND P3, PT, R56, 0x1a0, !P3 ;  /* 0x000001a03800780c */ /* 0x000fe20005f61070 */
[-C--:B------:R-:W-:Y:S01]  /*3a60*/  FMUL.FTZ R33, R18, R11.reuse ;  /* 0x0000000b12217220 */ /* 0x080fe20000410000 */
[----:B------:R-:W-:Y:S01]  /*3a70*/  FMUL.FTZ R42, R32, R11 ;  /* 0x0000000b202a7220 */ /* 0x000fe20000410000 */
[----:B------:R-:W0:Y:S01]  /*3a80*/  LDS.64 R16, [UR5+0x80] ;  /* 0x00008005ff107984 */ /* 0x000e220008000a00 */
[----:B------:R-:W-:-:S02]  /*3a90*/  ULDC UR5, c[0x0][0x2bc] ;  /* 0x0000af0000057ab9 */ /* 0x000fc40000000800 */
[----:B0-----:R-:W-:Y:S01]  /*3aa0*/  FMUL.FTZ R21, R16, UR5 ;  /* 0x0000000510157c20 */ /* 0x001fe20008410000 */
[----:B------:R-:W-:Y:S01]  /*3ab0*/  FMUL.FTZ R22, R17, UR5 ;  /* 0x0000000511167c20 */ /* 0x000fe20008410000 */
[--C-:B------:R-:W-:Y:S02]  /*3ac0*/  HADD2.F32 R17, -RZ, R44.reuse.H0_H0 ;  /* 0x2000002cff117230 */ /* 0x100fe40000004100 */
        /* <DEDUP_REMOVED lines=20> */
.L_x_730:
        /* <DEDUP_REMOVED lines=11> */
[-C--:B------:R-:W-:Y:S01]  /*3cc0*/  FMUL.FTZ R32, R18, R11.reuse ;  /* 0x0000000b12207220 */ /* 0x080fe20000410000 */
[----:B------:R-:W-:Y:S01]  /*3cd0*/  FMUL.FTZ R23, R44, R11 ;  /* 0x0000000b2c177220 */ /* 0x000fe20000410000 */
[----:B------:R-:W-:Y:S01]  /*3ce0*/  IMAD.WIDE.U32 R16, R55, UR12, R16 ;  /* 0x0000000c37107c25 */ /* 0x000fe2000f8e0010 */
[----:B------:R-:W-:-:S03]  /*3cf0*/  ULDC.64 UR12, c[0x0][0x210] ;  /* 0x00008400000c7ab9 */ /* 0x000fc60000000a00 */
[----:B------:R-:W-:Y:S02]  /*3d00*/  F2FP.F16.F32.PACK_AB R23, R23, R32 ;  /* 0x000000201717723e */ /* 0x000fe400000000ff */
[----:B------:R-:W-:Y:S02]  /*3d10*/  LEA R18, P5, R16, UR12, 0x1 ;  /* 0x0000000c10127c11 */ /* 0x000fe4000f8a08ff */
[----:B------:R-:W-:-:S04]  /*3d20*/  IADD3 R19, R17, R19, RZ ;  /* 0x0000001311137210 */ /* 0x000fc80007ffe0ff */
[----:B------:R-:W-:-:S05]  /*3d30*/  LEA.HI.X R19, R16, UR13, R19, 0x1, P5 ;  /* 0x0000000d10137c11 */ /* 0x000fca000a8f0c13 */
[----:B------:R0:W-:Y:S02]  /*3d40*/  STG.E desc[UR8][R18.64], R23 ;  /* 0x0000001712007986 */ /* 0x0001e4000c101908 */
.L_x_732:
[----:B------:R-:W-:Y:S05]  /*3d50*/  BSYNC B0 ;  /* 0x0000000000007941 */ /* 0x000fea0003800000 */
.L_x_731:
[--C-:B------:R-:W-:Y:S02]  /*3d60*/  HADD2.F32 R17, -RZ, R43.reuse.H0_H0 ;  /* 0x2000002bff117230 */ /* 0x100fe40000004100 */
[-C--:B------:R-:W-:Y:S01]  /*3d70*/  FMUL.FTZ R33, R28, R11.reuse ;  /* 0x0000000b1c217220 */ /* 0x080fe20000410000 */
[----:B------:R-:W-:Y:S02]  /*3d80*/  HADD2.F32 R16, -RZ, R43.H1_H1 ;  /* 0x3000002bff107230 */ /* 0x000fe40000004100 */
[----:B------:R-:W-:Y:S01]  /*3d90*/  FMUL.FTZ R32, R30, R11 ;  /* 0x0000000b1e207220 */ /* 0x000fe20000410000 */
        /* <DEDUP_REMOVED lines=19> */
.L_x_733:
        /* <DEDUP_REMOVED lines=10> */
[----:B------:R-:W-:Y:S02]  /*3f70*/  FMUL.FTZ R23, R30, R11 ;  /* 0x0000000b1e177220 */ /* 0x000fe40000410000 */
[----:B------:R-:W-:-:S02]  /*3f80*/  IMAD R19, R53, UR13, R28 ;  /* 0x0000000d35137c24 */ /* 0x000fc4000f8e021c */
        /* <DEDUP_REMOVED lines=8> */
.L_x_735:
[----:B------:R-:W-:Y:S05]  /*4010*/  BSYNC B0 ;  /* 0x0000000000007941 */ /* 0x000fea0003800000 */
.L_x_734:
[--C-:B------:R-:W-:Y:S02]  /*4020*/  HADD2.F32 R17, -RZ, R40.reuse.H0_H0 ;  /* 0x20000028ff117230 */ /* 0x100fe40000004100 */
[-C--:B------:R-:W-:Y:S01]  /*4030*/  FMUL.FTZ R33, R24, R11.reuse ;  /* 0x0000000b18217220 */ /* 0x080fe20000410000 */
[----:B------:R-:W-:Y:S02]  /*4040*/  HADD2.F32 R40, -RZ, R40.H1_H1 ;  /* 0x30000028ff287230 */ /* 0x000fe40000004100 */
[----:B------:R-:W-:Y:S01]  /*4050*/  FMUL.FTZ R28, R26, R11 ;  /* 0x0000000b1a1c7220 */ /* 0x000fe20000410000 */
        /* <DEDUP_REMOVED lines=19> */
.L_x_736:
[----:B------:R-:W-:Y:S04]  /*4190*/  BSSY B0, `(.L_x_737) ;  /* 0x0000014000007945 */ /* 0x000fe80003800000 */
[----:B------:R-:W-:Y:S05]  /*41a0*/  @!P0 BRA `(.L_x_738) ;  /* 0x0000000000488947 */ /* 0x000fea0003800000 */
[C-C-:B------:R-:W-:Y:S01]  /*41b0*/  FFMA.FTZ R16, R21.reuse, R33, R22.reuse ;  /* 0x0000002115107223 */ /* 0x140fe20000010016 */
[----:B------:R-:W-:Y:S01]  /*41c0*/  ULDC.64 UR12, c[0x0][0x288] ;  /* 0x0000a200000c7ab9 */ /* 0x000fe20000000a00 */
[----:B01----:R-:W-:Y:S01]  /*41d0*/  FFMA.FTZ R19, R21, R28, R22 ;  /* 0x0000001c15137223 */ /* 0x003fe20000010016 */
[----:B------:R-:W-:Y:S02]  /*41e0*/  IMAD R23, R7, UR12, RZ ;  /* 0x0000000c07177c24 */ /* 0x000fe4000f8e02ff */
[----:B------:R-:W-:Y:S01]  /*41f0*/  FFMA.FTZ R18, R17, R12, -R16 ;  /* 0x0000000c11127223 */ /* 0x000fe20000010810 */
[----:B------:R-:W-:Y:S01]  /*4200*/  MOV R16, R60 ;  /* 0x0000003c00107202 */ /* 0x000fe20000000f00 */
[----:B------:R-:W-:Y:S01]  /*4210*/  FFMA.FTZ R40, R40, R13, -R19 ;  /* 0x0000000d28287223 */ /* 0x000fe20000010813 */
[----:B------:R-:W-:Y:S01]  /*4220*/  MOV R17, R63 ;  /* 0x0000003f00117202 */ /* 0x000fe20000000f00 */
[----:B------:R-:W-:Y:S02]  /*4230*/  IMAD R19, R52, UR13, R23 ;  /* 0x0000000d34137c24 */ /* 0x000fe4000f8e0217 */
        /* <DEDUP_REMOVED lines=9> */
.L_x_738:
[----:B------:R-:W-:Y:S05]  /*42d0*/  BSYNC B0 ;  /* 0x0000000000007941 */ /* 0x000fea0003800000 */
.L_x_737:
[--C-:B------:R-:W-:Y:S02]  /*42e0*/  HADD2.F32 R17, -RZ, R39.reuse.H0_H0 ;  /* 0x20000027ff117230 */ /* 0x100fe40000004100 */
[-C--:B------:R-:W-:Y:S01]  /*42f0*/  FMUL.FTZ R27, R20, R11.reuse ;  /* 0x0000000b141b7220 */ /* 0x080fe20000410000 */
[----:B------:R-:W-:Y:S02]  /*4300*/  HADD2.F32 R16, -RZ, R39.H1_H1 ;  /* 0x30000027ff107230 */ /* 0x000fe40000004100 */
[----:B------:R-:W-:Y:S01]  /*4310*/  FMUL.FTZ R26, R10, R11 ;  /* 0x0000000b0a1a7220 */ /* 0x000fe20000410000 */
        /* <DEDUP_REMOVED lines=19> */
.L_x_739:
        /* <DEDUP_REMOVED lines=10> */
[-C--:B------:R-:W-:Y:S01]  /*44f0*/  FMUL.FTZ R13, R10, R11.reuse ;  /* 0x0000000b0a0d7220 */ /* 0x080fe20000410000 */
[----:B------:R-:W-:Y:S01]  /*4500*/  FMUL.FTZ R16, R16, R11 ;  /* 0x0000000b10107220 */ /* 0x000fe20000410000 */
[----:B------:R-:W-:Y:S01]  /*4510*/  IMAD R15, R50, UR13, R15 ;  /* 0x0000000d320f7c24 */ /* 0x000fe2000f8e020f */
[----:B------:R-:W-:Y:S02]  /*4520*/  ULDC.64 UR12, c[0x0][0x210] ;  /* 0x00008400000c7ab9 */ /* 0x000fe40000000a00 */
[----:B------:R-:W-:Y:S02]  /*4530*/  LEA R10, P0, R60, UR12, 0x1 ;  /* 0x0000000c3c0a7c11 */ /* 0x000fe4000f8008ff */
[----:B------:R-:W-:Y:S02]  /*4540*/  IADD3 R15, R61, R15, RZ ;  /* 0x0000000f3d0f7210 */ /* 0x000fe40007ffe0ff */
[----:B------:R-:W-:Y:S02]  /*4550*/  F2FP.F16.F32.PACK_AB R13, R16, R13 ;  /* 0x0000000d100d723e */ /* 0x000fe400000000ff */
[----:B------:R-:W-:-:S05]  /*4560*/  LEA.HI.X R11, R60, UR13, R15, 0x1, P0 ;  /* 0x0000000d3c0b7c11 */ /* 0x000fca00080f0c0f */
[----:B------:R3:W-:Y:S02]  /*4570*/  STG.E desc[UR8][R10.64], R13 ;  /* 0x0000000d0a007986 */ /* 0x0007e4000c101908 */
.L_x_741:
[----:B------:R-:W-:Y:S05]  /*4580*/  BSYNC B0 ;  /* 0x0000000000007941 */ /* 0x000fea0003800000 */
.L_x_740:
[----:B------:R-:W-:Y:S02]  /*4590*/  IADD3 R48, R37, R48, RZ ;  /* 0x0000003025307210 */ /* 0x000fe40007ffe0ff */
[----:B------:R-:W-:Y:S02]  /*45a0*/  IADD3 R47, R47, 0x1, RZ ;  /* 0x000000012f2f7810 */ /* 0x000fe40007ffe0ff */
[----:B------:R-:W-:-:S13]  /*45b0*/  ISETP.GE.AND P0, PT, R48, UR4, PT ;  /* 0x0000000430007c0c */ /* 0x000fda000bf06270 */
[----:B------:R-:W-:Y:S05]  /*45c0*/  @!P0 BRA `(.L_x_742) ;  /* 0xffffffbc00848947 */ /* 0x000fea000383ffff */
.L_x_707:
        /* <DEDUP_REMOVED lines=23> */
.L_x_744:
[----:B------:R-:W-:Y:S05]  /*4740*/  BSYNC B0 ;  /* 0x0000000000007941 */ /* 0x000fea0003800000 */
.L_x_743:
[----:B------:R-:W-:Y:S05]  /*4750*/  @P0 EXIT ;  /* 0x000000000000094d */ /* 0x000fea0003800000 */
[----:B------:R-:W-:Y:S05]  /*4760*/  @P2 BRA `(.L_x_745) ;  /* 0x0000000000202947 */ /* 0x000fea0003800000 */
[----:B------:R-:W-:-:S05]  /*4770*/  IMAD R0, R4, R7, RZ ;  /* 0x0000000704007224 */ /* 0x000fca00078e02ff */
[----:B------:R-:W-:-:S13]  /*4780*/  ISETP.NE.AND P0, PT, R0, -0x1, PT ;  /* 0xffffffff0000780c */ /* 0x000fda0003f05270 */
[----:B------:R-:W-:Y:S05]  /*4790*/  @!P0 BRA `(.L_x_745) ;  /* 0x0000000000148947 */ /* 0x000fea0003800000 */
.L_x_746:
[----:B0-----:R-:W4:Y:S04]  /*47a0*/  LDG.E.STRONG.GPU R5, desc[UR8][R2.64] ;  /* 0x0000000802057981 */ /* 0x001f28000c1ef900 */
[----:B----4-:R-:W-:Y:S01]  /*47b0*/  CCTL.IVALL ;  /* 0x00000000ff00798f */ /* 0x010fe20002000000 */
[----:B------:R-:W-:Y:S05]  /*47c0*/  YIELD ;  /* 0x0000000000007946 */ /* 0x000fea0003800000 */
[----:B------:R-:W-:-:S13]  /*47d0*/  ISETP.NE.AND P0, PT, R5, R0, PT ;  /* 0x000000000500720c */ /* 0x000fda0003f05270 */
[----:B------:R-:W-:Y:S05]  /*47e0*/  @P0 BRA `(.L_x_746) ;  /* 0xfffffffc00ec0947 */ /* 0x000fea000383ffff */
.L_x_745:
[----:B------:R-:W-:Y:S05]  /*47f0*/  WARPSYNC.ALL ;  /* 0x0000000000007948 */ /* 0x000fea0003800000 */
[----:B-12---:R-:W1:Y:S08]  /*4800*/  LDC.64 R22, c[0x0][0x288] ;  /* 0x0000a200ff167b82 */ /* 0x006e700000000a00 */
[----:B------:R-:W-:Y:S01]  /*4810*/  BAR.SYNC.DEFER_BLOCKING 0x0 ;  /* 0x0000000000007b1d */ /* 0x000fe20000010000 */
[----:B-1----:R-:W-:-:S04]  /*4820*/  LEA.HI R0, P0, R23, R22, RZ, 0x1 ;  /* 0x0000001617007211 */ /* 0x002fc800078108ff */
[----:B0-----:R-:W-:-:S04]  /*4830*/  IADD3.X R3, RZ, R23, RZ, P0, !PT ;  /* 0x00000017ff037210 */ /* 0x001fc800007fe4ff */
        /* <DEDUP_REMOVED lines=19> */
.L_x_747:
[----:B------:R-:W-:-:S04]  /*4970*/  LEA R6, P0, R56, UR4, 0x2 ;  /* 0x0000000438067c11 */ /* 0x000fc8000f8010ff */
[----:B------:R-:W-:Y:S02]  /*4980*/  LEA.HI.X R7, R56, UR5, R0, 0x2, P0 ;  /* 0x0000000538077c11 */ /* 0x000fe400080f1400 */
[-C--:B------:R-:W-:Y:S02]  /*4990*/  LEA R8, P0, R25, R6.reuse, 0x2 ;  /* 0x0000000619087211 */ /* 0x080fe400078010ff */
[-C--:B------:R-:W-:Y:S01]  /*49a0*/  LEA R12, P1, R22, R6.reuse, 0x2 ;  /* 0x00000006160c7211 */ /* 0x080fe200078210ff */
[----:B--2---:R-:W2:Y:S01]  /*49b0*/  LDG.E R18, desc[UR8][R6.64] ;  /* 0x0000000806127981 */ /* 0x004ea2000c1e1900 */
[----:B---3--:R-:W-:Y:S02]  /*49c0*/  LEA R10, P2, R29, R6, 0x2 ;  /* 0x000000061d0a7211 */ /* 0x008fe400078410ff */
        /* <DEDUP_REMOVED lines=17> */
.L_x_748:
        /* <DEDUP_REMOVED lines=10> */
.L_x_3237:


//--------------------- .text._Z35group_norm_nhwc_bwd_one_pass_kernelI11Fp16IOFp32WLi256ELi26ELi416EEv26Group_norm_nhwc_bwd_params --------------------------
	.section	.text._Z35group_norm_nhwc_bwd_one_pass_kernelI11Fp16IOFp32WLi256ELi26ELi416EEv26Group_norm_nhwc_bwd_params,"ax",@progbits
	.align	128
        .global         _Z35group_norm_nhwc_bwd_one_pass_kernelI11Fp16IOFp32WLi256ELi26ELi416EEv26Group_norm_nhwc_bwd_params
        .type           _Z35group_norm_nhwc_bwd_one_pass_kernelI11Fp16IOFp32WLi256ELi26ELi416EEv26Group_norm_nhwc_bwd_params,@function
        .size           _Z35group_norm_nhwc_bwd_one_pass_kernelI11Fp16IOFp32WLi256ELi26ELi416EEv26Group_norm_nhwc_bwd_params,(.L_x_3238 - _Z35group_norm_nhwc_bwd_one_pass_kernelI11Fp16IOFp32WLi256ELi26ELi416EEv26Group_norm_nhwc_bwd_params)
        .other          _Z35group_norm_nhwc_bwd_one_pass_kernelI11Fp16IOFp32WLi256ELi26ELi416EEv26Group_norm_nhwc_bwd_params,@"STO_CUDA_ENTRY STV_DEFAULT"
_Z35group_norm_nhwc_bwd_one_pass_kernelI11Fp16IOFp32WLi256ELi26ELi416EEv26Group_norm_nhwc_bwd_params:
.text._Z35group_norm_nhwc_bwd_one_pass_kernelI11Fp16IOFp32WLi256ELi26ELi416EEv26Group_norm_nhwc_bwd_params:
        /* <DEDUP_REMOVED lines=11> */
[----:B------:R-:W0:Y:S01]  /*00b0*/  LDC.64 R8, c[0x0][0x288] ;  /* 0x0000a200ff087b82 */ /* 0x000e220000000a00 */
[C---:B------:R-:W-:Y:S01]  /*00c0*/  IMAD.WIDE.U32 R6, R2.reuse, 0x4ec4ec4f, RZ ;  /* 0x4ec4ec4f02067825 */ /* 0x040fe200078e00ff */
[----:B------:R-:W-:Y:S01]  /*00d0*/  ULDC.64 UR10, c[0x0][0x290] ;  /* 0x0000a400000a7ab9 */ /* 0x000fe20000000a00 */
[----:B------:R-:W-:Y:S01]  /*00e0*/  ISETP.GE.U32.AND P1, PT, R2, 0x1a0, PT ;  /* 0x000001a00200780c */ /* 0x000fe20003f26070 */
[----:B------:R-:W1:Y:S01]  /*00f0*/  S2R R67, SR_LANEID ;  /* 0x0000000000437919 */ /* 0x000e620000000000 */
[----:B------:R-:W-:Y:S01]  /*0100*/  LOP3.LUT R5, R5, 0xfffffffd, RZ, 0xc0, !PT ;  /* 0xfffffffd05057812 */ /* 0x000fe200078ec0ff */
[----:B------:R-:W-:Y:S01]  /*0110*/  UMOV UR5, 0x400 ;  /* 0x0000040000057882 */ /* 0x000fe20000000000 */
[----:B------:R-:W-:Y:S01]  /*0120*/  SHF.R.U32.HI R55, RZ, 0x2, R7 ;  /* 0x00000002ff377819 */ /* 0x000fe20000011607 */
[----:B------:R-:W2:Y:S01]  /*0130*/  LDC R4, c[0x0][0x2ac] ;  /* 0x0000ab00ff047b82 */ /* 0x000ea20000000800 */
[----:B------:R-:W-:Y:S01]  /*0140*/  HFMA2.MMA R54, -RZ, RZ, 0, 0 ;  /* 0x00000000ff367435 */ /* 0x000fe200000001ff */
[----:B------:R-:W-:-:S06]  /*0150*/  MOV R36, R0 ;  /* 0x0000000000247202 */ /* 0x000fcc0000000f00 */
[----:B------:R-:W3:Y:S01]  /*0160*/  S2UR UR6, SR_CgaCtaId ;  /* 0x00000000000679c3 */ /* 0x000ee20000008800 */
[----:B0-----:R-:W-:Y:S01]  /*0170*/  IMAD.WIDE.U32 R6, R8, 0x3, RZ ;  /* 0x0000000308067825 */ /* 0x001fe200078e00ff */
[----:B------:R-:W-:-:S04]  /*0180*/  LEA R61, R9, R9, 0x1 ;  /* 0x00000009093d7211 */ /* 0x000fc800078e08ff */
[----:B------:R-:W-:Y:S01]  /*0190*/  IADD3 R61, R7, R61, RZ ;  /* 0x0000003d073d7210 */ /* 0x000fe20007ffe0ff */
[----:B--2---:R-:W-:-:S03]  /*01a0*/  IMAD R3, R4, UR7, R55 ;  /* 0x0000000704037c24 */ /* 0x004fc6000f8e0237 */
[----:B------:R-:W-:Y:S01]  /*01b0*/  LEA.HI R58, P0, R61, R6, RZ, 0x1 ;  /* 0x000000063d3a7211 */ /* 0x000fe200078108ff */
[----:B------:R-:W-:Y:S01]  /*01c0*/  IMAD R55, R55, -0xd, R2 ;  /* 0xfffffff337377824 */ /* 0x000fe200078e0202 */
[C---:B------:R-:W-:Y:S02]  /*01d0*/  ISETP.LT.U32.AND P2, PT, R3.reuse, UR10, PT ;  /* 0x0000000a03007c0c */ /* 0x040fe4000bf41070 */
[----:B------:R-:W-:Y:S01]  /*01e0*/  SHF.R.S32.HI R7, RZ, 0x1f, R3 ;  /* 0x0000001fff077819 */ /* 0x000fe20000011403 */
[----:B---3--:R-:W-:Y:S01]  /*01f0*/  ULEA UR5, UR6, UR5, 0x18 ;  /* 0x0000000506057291 */ /* 0x008fe2000f8ec03f */
[----:B------:R-:W-:Y:S02]  /*0200*/  IADD3 R4, R3, 0x20, RZ ;  /* 0x0000002003047810 */ /* 0x000fe40007ffe0ff */
[----:B------:R-:W-:Y:S02]  /*0210*/  ISETP.LT.AND.EX P2, PT, R7, UR11, !P1, P2 ;  /* 0x0000000b07007c0c */ /* 0x000fe4000cf41320 */
[----:B------:R-:W-:-:S02]  /*0220*/  ISETP.LT.U32.AND P5, PT, R4, UR10, PT ;  /* 0x0000000a04007c0c */ /* 0x000fc4000bfa1070 */
[----:B------:R-:W-:Y:S02]  /*0230*/  SHF.R.S32.HI R6, RZ, 0x1f, R4 ;  /* 0x0000001fff067819 */ /* 0x000fe40000011404 */
[C---:B------:R-:W-:Y:S02]  /*0240*/  IADD3 R4, R3.reuse, 0x40, RZ ;  /* 0x0000004003047810 */ /* 0x040fe40007ffe0ff */
[----:B------:R-:W-:Y:S02]  /*0250*/  IADD3 R63, R3, 0x80, RZ ;  /* 0x00000080033f7810 */ /* 0x000fe40007ffe0ff */
[----:B------:R-:W-:Y:S02]  /*0260*/  ISETP.LT.U32.AND P4, PT, R4, UR10, PT ;  /* 0x0000000a04007c0c */ /* 0x000fe4000bf81070 */
[----:B------:R-:W-:Y:S02]  /*0270*/  SHF.R.S32.HI R4, RZ, 0x1f, R4 ;  /* 0x0000001fff047819 */ /* 0x000fe40000011404 */
[----:B------:R-:W-:-:S02]  /*0280*/  @P2 LOP3.LUT R5, R5, 0x2, RZ, 0xfc, !PT ;  /* 0x0000000205052812 */ /* 0x000fc400078efcff */
[----:B------:R-:W-:Y:S02]  /*0290*/  ISETP.LT.AND.EX P4, PT, R4, UR11, !P1, P4 ;  /* 0x0000000b04007c0c */ /* 0x000fe4000cf81340 */
[----:B------:R-:W-:Y:S02]  /*02a0*/  SHF.R.S32.HI R4, RZ, 0x1f, R63 ;  /* 0x0000001fff047819 */ /* 0x000fe4000001143f */
[----:B------:R-:W-:Y:S02]  /*02b0*/  ISETP.LT.U32.AND P2, PT, R63, UR10, PT ;  /* 0x0000000a3f007c0c */ /* 0x000fe4000bf41070 */
[----:B------:R-:W-:Y:S02]  /*02c0*/  IADD3.X R61, RZ, R61, RZ, P0, !PT ;  /* 0x0000003dff3d7210 */ /* 0x000fe400007fe4ff */
[----:B------:R-:W-:Y:S02]  /*02d0*/  ISETP.LT.AND.EX P2, PT, R4, UR11, !P1, P2 ;  /* 0x0000000b04007c0c */ /* 0x000fe4000cf41320 */
[----:B------:R-:W0:Y:S01]  /*02e0*/  LDC R4, c[0x0][0x10] ;  /* 0x00000400ff047b82 */ /* 0x000e220000000800 */
[----:B------:R-:W-:-:S02]  /*02f0*/  LEA.HI R57, P0, R9, R8, RZ, 0x1 ;  /* 0x0000000809397211 */ /* 0x000fc400078108ff */
[----:B------:R-:W-:Y:S02]  /*0300*/  SHF.R.S32.HI R7, RZ, 0x1f, R2 ;  /* 0x0000001fff077819 */ /* 0x000fe40000011402 */
[----:B------:R-:W-:Y:S02]  /*0310*/  ISETP.LT.AND.EX P5, PT, R6, UR11, !P1, P5 ;  /* 0x0000000b06007c0c */ /* 0x000fe4000cfa1350 */
[C---:B------:R-:W-:Y:S02]  /*0320*/  IADD3 R6, R3.reuse, 0x60, RZ ;  /* 0x0000006003067810 */ /* 0x040fe40007ffe0ff */
[----:B------:R-:W-:Y:S02]  /*0330*/  IADD3.X R60, RZ, R9, RZ, P0, !PT ;  /* 0x00000009ff3c7210 */ /* 0x000fe400007fe4ff */
[----:B------:R-:W-:Y:S02]  /*0340*/  IADD3 R64, R3, 0xa0, RZ ;  /* 0x000000a003407810 */ /* 0x000fe40007ffe0ff */
[----:B------:R-:W-:-:S02]  /*0350*/  LEA.HI R7, R7, R2, RZ, 0x5 ;  /* 0x0000000207077211 */ /* 0x000fc400078f28ff */
[----:B------:R-:W-:Y:S02]  /*0360*/  ISETP.LT.U32.AND P3, PT, R6, UR10, PT ;  /* 0x0000000a06007c0c */ /* 0x000fe4000bf61070 */
[----:B------:R-:W-:Y:S02]  /*0370*/  SHF.R.S32.HI R6, RZ, 0x1f, R6 ;  /* 0x0000001fff067819 */ /* 0x000fe40000011406 */
[----:B------:R-:W-:Y:S02]  /*0380*/  SHF.R.S64 R57, R57, 0x1, R60 ;  /* 0x0000000139397819 */ /* 0x000fe4000000103c */
[----:B------:R-:W-:Y:S02]  /*0390*/  SHF.R.S64 R58, R58, 0x1, R61 ;  /* 0x000000013a3a7819 */ /* 0x000fe4000000103d */
[----:B------:R-:W-:Y:S01]  /*03a0*/  ISETP.LT.U32.AND P0, PT, R64, UR10, PT ;  /* 0x0000000a40007c0c */ /* 0x000fe2000bf01070 */
[----:B------:R-:W-:Y:S01]  /*03b0*/  ULDC.U8 UR10, c[0x0][0x2a4] ;  /* 0x0000a900000a7ab9 */ /* 0x000fe20000000000 */
[----:B------:R-:W-:-:S02]  /*03c0*/  SHF.R.S32.HI R65, RZ, 0x1f, R64 ;  /* 0x0000001fff417819 */ /* 0x000fc40000011440 */
[----:B------:R-:W-:Y:S02]  /*03d0*/  SHF.R.S32.HI R7, RZ, 0x5, R7 ;  /* 0x00000005ff077819 */ /* 0x000fe40000011407 */
[----:B------:R-:W-:Y:S02]  /*03e0*/  SHF.R.S32.HI R60, RZ, 0x1, R60 ;  /* 0x00000001ff3c7819 */ /* 0x000fe4000001143c */
[C---:B------:R-:W-:Y:S02]  /*03f0*/  IADD3 R62, R3.reuse, 0xc0, RZ ;  /* 0x000000c0033e7810 */ /* 0x040fe40007ffe0ff */
[----:B------:R-:W-:Y:S02]  /*0400*/  IADD3 R56, R3, 0xe0, RZ ;  /* 0x000000e003387810 */ /* 0x000fe40007ffe0ff */
[----:B------:R-:W-:Y:S02]  /*0410*/  SHF.R.S32.HI R61, RZ, 0x1, R61 ;  /* 0x00000001ff3d7819 */ /* 0x000fe4000001143d */
[----:B------:R-:W-:-:S02]  /*0420*/  ISETP.LT.AND.EX P3, PT, R6, UR11, !P1, P3 ;  /* 0x0000000b06007c0c */ /* 0x000fc4000cf61330 */
[----:B------:R-:W-:Y:S02]  /*0430*/  ISETP.LT.AND.EX P1, PT, R65, UR11, !P1, P0 ;  /* 0x0000000b41007c0c */ /* 0x000fe4000cf21300 */
[----:B------:R-:W-:Y:S02]  /*0440*/  SHF.L.U32 R55, R55, 0x1, RZ ;  /* 0x0000000137377819 */ /* 0x000fe400000006ff */
[----:B------:R-:W-:Y:S02]  /*0450*/  LEA R59, R7, UR5, 0x3 ;  /* 0x00000005073b7c11 */ /* 0x000fe4000f8e18ff */
[----:B------:R-:W-:Y:S02]  /*0460*/  SHF.L.U64.HI R60, R57, 0x2, R60 ;  /* 0x00000002393c7819 */ /* 0x000fe4000001023c */
[----:B------:R-:W-:Y:S02]  /*0470*/  SHF.R.S32.HI R69, RZ, 0x1f, R62 ;  /* 0x0000001fff457819 */ /* 0x000fe4000001143e */
[----:B------:R-:W-:-:S02]  /*0480*/  SHF.R.S32.HI R66, RZ, 0x1f, R56 ;  /* 0x0000001fff427819 */ /* 0x000fc40000011438 */
[----:B01----:R-:W-:-:S07]  /*0490*/  SHF.L.U64.HI R61, R58, 0x2, R61 ;  /* 0x000000023a3d7819 */ /* 0x003fce000001023d */
.L_x_800:
[----:B0-----:R-:W0:Y:S01]  /*04a0*/  LDC R13, c[0x0][0x2a0] ;  /* 0x0000a800ff0d7b82 */ /* 0x001e220000000800 */
[----:B------:R-:W-:Y:S01]  /*04b0*/  LOP3.LUT P6, RZ, R5, 0x2, RZ, 0xc0, !PT ;  /* 0x0000000205ff7812 */ /* 0x000fe200078cc0ff */
[----:B------:R-:W-:Y:S01]  /*04c0*/  ULDC.64 UR12, c[0x0][0x298] ;  /* 0x0000a600000c7ab9 */ /* 0x000fe20000000a00 */
[----:B------:R-:W-:Y:S02]  /*04d0*/  SHF.R.S32.HI R15, RZ, 0x1f, R3 ;  /* 0x0000001fff0f7819 */ /* 0x000fe40000011403 */
[----:B------:R-:W-:Y:S02]  /*04e0*/  CS2R R46, SRZ ;  /* 0x00000000002e7805 */ /* 0x000fe4000001ff00 */
[----:B------:R-:W-:Y:S01]  /*04f0*/  IADD3 R19, R3, 0x20, RZ ;  /* 0x0000002003137810 */ /* 0x000fe20007ffe0ff */
[----:B------:R-:W1:Y:S03]  /*0500*/  @P5 LDC.64 R38, c[0x0][0x230] ;  /* 0x00008c00ff265b82 */ /* 0x000e660000000a00 */
[----:B------:R-:W-:-:S05]  /*0510*/  SHF.R.S32.HI R21, RZ, 0x1f, R19 ;  /* 0x0000001fff157819 */ /* 0x000fca0000011413 */
        /* <DEDUP_REMOVED lines=12> */
[----:B---3--:R-:W-:-:S07]  /*05e0*/  MOV R6, RZ ;  /* 0x000000ff00067202 */ /* 0x008fce0000000f00 */
[----:B------:R-:W3:Y:S01]  /*05f0*/  @P2 LDC.64 R24, c[0x0][0x230] ;  /* 0x00008c00ff182b82 */ /* 0x000ee20000000a00 */
[----:B-1----:R-:W-:-:S07]  /*0600*/  IADD3 R10, RZ, -R7, RZ ;  /* 0x80000007ff0a7210 */ /* 0x002fce0007ffe0ff */
[----:B------:R-:W1:Y:S01]  /*0610*/  @P2 LDC.64 R22, c[0x0][0x228] ;  /* 0x00008a00ff162b82 */ /* 0x000e620000000a00 */
[----:B------:R-:W-:Y:S01]  /*0620*/  IMAD R9, R10, R11, RZ ;  /* 0x0000000b0a097224 */ /* 0x000fe200078e02ff */
[----:B------:R-:W-:-:S03]  /*0630*/  IABS R10, R36 ;  /* 0x00000024000a7213 */ /* 0x000fc60000000000 */
[----:B------:R-:W-:Y:S01]  /*0640*/  IMAD.HI.U32 R7, R7, R9, R6 ;  /* 0x0000000907077227 */ /* 0x000fe200078e0006 */
[----:B------:R-:W-:-:S05]  /*0650*/  LOP3.LUT R6, R36, R13, RZ, 0x3c, !PT ;  /* 0x0000000d24067212 */ /* 0x000fca00078e3cff */
        /* <DEDUP_REMOVED lines=9> */
[----:B------:R-:W-:-:S13]  /*06f0*/  ISETP.GE.U32.AND P0, PT, R8, R11, PT ;  /* 0x0000000b0800720c */ /* 0x000fda0003f06070 */
[----:B------:R-:W-:Y:S02]  /*0700*/  @P0 IADD3 R7, R7, 0x1, RZ ;  /* 0x0000000107070810 */ /* 0x000fe40007ffe0ff */
[----:B------:R-:W-:-:S13]  /*0710*/  ISETP.GE.AND P0, PT, R36, RZ, PT ;  /* 0x000000ff2400720c */ /* 0x000fda0003f06270 */
[----:B------:R-:W-:Y:S02]  /*0720*/  @!P0 IADD3 R9, -R9, RZ, RZ ;  /* 0x000000ff09098210 */ /* 0x000fe40007ffe1ff */
[----:B------:R-:W-:Y:S02]  /*0730*/  ISETP.GE.AND P0, PT, R6, RZ, PT ;  /* 0x000000ff0600720c */ /* 0x000fe40003f06270 */
[----:B------:R-:W-:-:S11]  /*0740*/  LOP3.LUT R6, RZ, R13, RZ, 0x33, !PT ;  /* 0x0000000dff067212 */ /* 0x000fd600078e33ff */
[----:B------:R-:W-:Y:S02]  /*0750*/  @!P0 IADD3 R7, -R7, RZ, RZ ;  /* 0x000000ff07078210 */ /* 0x000fe40007ffe1ff */
[----:B------:R-:W-:Y:S02]  /*0760*/  ISETP.NE.AND P0, PT, R13, RZ, PT ;  /* 0x000000ff0d00720c */ /* 0x000fe40003f05270 */
[----:B------:R-:W2:Y:S02]  /*0770*/  @P6 LDC.64 R12, c[0x0][0x288] ;  /* 0x0000a200ff0c6b82 */ /* 0x000ea40000000a00 */
[C---:B------:R-:W-:Y:S02]  /*0780*/  SEL R53, R6.reuse, R9, !P0 ;  /* 0x0000000906357207 */ /* 0x040fe40004000000 */
[----:B------:R-:W-:Y:S02]  /*0790*/  SEL R7, R6, R7, !P0 ;  /* 0x0000000706077207 */ /* 0x000fe40004000000 */
[----:B------:R-:W-:Y:S01]  /*07a0*/  SHF.R.S32.HI R9, RZ, 0x1f, R55 ;  /* 0x0000001fff097819 */ /* 0x000fe20000011437 */
[----:B------:R-:W-:Y:S01]  /*07b0*/  IMAD R20, R53, 0x1a, RZ ;  /* 0x0000001a35147824 */ /* 0x000fe200078e02ff */
[----:B------:R-:W-:-:S04]  /*07c0*/  SHF.R.S32.HI R6, RZ, 0x1f, R7 ;  /* 0x0000001fff067819 */ /* 0x000fc80000011407 */
[----:B------:R-:W-:Y:S01]  /*07d0*/  IADD3 R8, P0, R55, R20, RZ ;  /* 0x0000001437087210 */ /* 0x000fe20007f1e0ff */
[----:B------:R-:W-:-:S03]  /*07e0*/  IMAD R6, R6, UR12, RZ ;  /* 0x0000000c06067c24 */ /* 0x000fc6000f8e02ff */
[----:B------:R-:W-:Y:S01]  /*07f0*/  LEA.HI.X.SX32 R9, R20, R9, 0x1, P0 ;  /* 0x0000000914097211 */ /* 0x000fe200000f0eff */
[C---:B------:R-:W-:Y:S02]  /*0800*/  IMAD R11, R7.reuse, UR13, R6 ;  /* 0x0000000d070b7c24 */ /* 0x040fe4000f8e0206 */
[----:B------:R-:W-:Y:S01]  /*0810*/  IMAD.WIDE.U32 R8, R7, UR12, R8 ;  /* 0x0000000c07087c25 */ /* 0x000fe2000f8e0008 */
[----:B------:R-:W-:Y:S01]  /*0820*/  ULDC.64 UR12, c[0x0][0x290] ;  /* 0x0000a400000c7ab9 */ /* 0x000fe20000000a00 */
[----:B------:R-:W0:Y:S02]  /*0830*/  @P5 LDC.64 R6, c[0x0][0x288] ;  /* 0x0000a200ff065b82 */ /* 0x000e240000000a00 */
[----:B--2---:R-:W-:Y:S01]  /*0840*/  @P6 IMAD R10, R15, R12, RZ ;  /* 0x0000000c0f0a6224 */ /* 0x004fe200078e02ff */
[----:B------:R-:W-:-:S03]  /*0850*/  IADD3 R11, R9, R11, RZ ;  /* 0x0000000b090b7210 */ /* 0x000fc60007ffe0ff */
[----:B------:R-:W-:Y:S01]  /*0860*/  @P6 IMAD R13, R3, R13, R10 ;  /* 0x0000000d030d6224 */ /* 0x000fe200078e020a */
[----:B------:R-:W-:-:S05]  /*0870*/  @P6 MOV R10, R8 ;  /* 0x00000008000a6202 */ /* 0x000fca0000000f00 */
[----:B------:R-:W-:-:S05]  /*0880*/  @P6 IMAD.WIDE.U32 R14, R3, R12, R10 ;  /* 0x0000000c030e6225 */ /* 0x000fca00078e000a */
[----:B------:R-:W-:Y:S02]  /*0890*/  @P6 IADD3 R17, R15, R13, RZ ;  /* 0x0000000d0f116210 */ /* 0x000fe40007ffe0ff */
[C---:B------:R-:W-:Y:S01]  /*08a0*/  @P6 SHF.L.U32 R15, R14.reuse, 0x1, RZ ;  /* 0x000000010e0f6819 */ /* 0x040fe200000006ff */
[----:B------:R-:W2:Y:S01]  /*08b0*/  @P4 LDC.64 R12, c[0x0][0x288] ;  /* 0x0000a200ff0c4b82 */ /* 0x000ea20000000a00 */
[----:B------:R-:W-:Y:S02]  /*08c0*/  @P6 SHF.L.U64.HI R16, R14, 0x1, R17 ;  /* 0x000000010e106819 */ /* 0x000fe40000010211 */
[----:B------:R-:W-:Y:S01]  /*08d0*/  @P6 IADD3 R44, P0, R15, R44, RZ ;  /* 0x0000002c0f2c6210 */ /* 0x000fe20007f1e0ff */
[----:B0-----:R-:W-:-:S03]  /*08e0*/  @P5 IMAD R14, R21, R6, RZ ;  /* 0x00000006150e5224 */ /* 0x001fc600078e02ff */
[C---:B------:R-:W-:Y:S01]  /*08f0*/  @P6 IADD3.X R45, R16.reuse, R45, RZ, P0, !PT ;  /* 0x0000002d102d6210 */ /* 0x040fe200007fe4ff */
[----:B------:R-:W-:Y:S01]  /*0900*/  @P5 IMAD R7, R19, R7, R14 ;  /* 0x0000000713075224 */ /* 0x000fe200078e020e */
[----:B------:R-:W-:Y:S02]  /*0910*/  @P6 IADD3 R40, P0, R15, R40, RZ ;  /* 0x000000280f286210 */ /* 0x000fe40007f1e0ff */
[----:B------:R-:W-:Y:S02]  /*0920*/  @P5 MOV R14, R8 ;  /* 0x00000008000e5202 */ /* 0x000fe40000000f00 */
[----:B------:R-:W-:Y:S02]  /*0930*/  @P5 MOV R15, R11 ;  /* 0x0000000b000f5202 */ /* 0x000fe40000000f00 */
[----:B------:R-:W-:Y:S01]  /*0940*/  @P6 IADD3.X R41, R16, R41, RZ, P0, !PT ;  /* 0x0000002910296210 */ /* 0x000fe200007fe4ff */
[----:B------:R-:W-:Y:S01]  /*0950*/  @P5 IMAD.WIDE.U32 R14, R19, R6, R14 ;  /* 0x00000006130e5225 */ /* 0x000fe200078e000e */
[----:B------:R-:W-:-:S04]  /*0960*/  IADD3 R19, R3, 0x40, RZ ;  /* 0x0000004003137810 */ /* 0x000fc80007ffe0ff */
[----:B------:R-:W-:Y:S02]  /*0970*/  @P5 IADD3 R17, R15, R7, RZ ;  /* 0x000000070f115210 */ /* 0x000fe40007ffe0ff */
[C---:B------:R-:W-:Y:S01]  /*0980*/  @P5 SHF.L.U32 R15, R14.reuse, 0x1, RZ ;  /* 0x000000010e0f5819 */ /* 0x040fe200000006ff */
[----:B------:R-:W0:Y:S01]  /*0990*/  @P3 LDC.64 R6, c[0x0][0x288] ;  /* 0x0000a200ff063b82 */ /* 0x000e220000000a00 */
[----:B------:R-:W-:Y:S02]  /*09a0*/  SHF.R.S32.HI R21, RZ, 0x1f, R19 ;  /* 0x0000001fff157819 */ /* 0x000fe40000011413 */
[----:B------:R-:W-:Y:S02]  /*09b0*/  @P5 SHF.L.U64.HI R16, R14, 0x1, R17 ;  /* 0x000000010e105819 */ /* 0x000fe40000010211 */
[----:B------:R-:W-:Y:S01]  /*09c0*/  @P5 IADD3 R38, P0, R15, R38, RZ ;  /* 0x000000260f265210 */ /* 0x000fe20007f1e0ff */
[----:B--2---:R-:W-:Y:S01]  /*09d0*/  @P4 IMAD R14, R21, R12, RZ ;  /* 0x0000000c150e4224 */ /* 0x004fe200078e02ff */
[----:B------:R-:W-:-:S02]  /*09e0*/  IADD3 R21, R3, 0x60, RZ ;  /* 0x0000006003157810 */ /* 0x000fc40007ffe0ff */
[C---:B------:R-:W-:Y:S01]  /*09f0*/  @P5 IADD3.X R39, R16.reuse, R39, RZ, P0, !PT ;  /* 0x0000002710275210 */ /* 0x040fe200007fe4ff */
[----:B------:R-:W-:Y:S01]  /*0a00*/  @P4 IMAD R17, R19, R13, R14 ;  /* 0x0000000d13114224 */ /* 0x000fe200078e020e */
[----:B----4-:R-:W-:Y:S02]  /*0a10*/  @P5 IADD3 R34, P0, R15, R34, RZ ;  /* 0x000000220f225210 */ /* 0x010fe40007f1e0ff */
[----:B------:R-:W-:Y:S02]  /*0a20*/  @P4 MOV R14, R8 ;  /* 0x00000008000e4202 */ /* 0x000fe40000000f00 */
[----:B------:R-:W-:Y:S02]  /*0a30*/  @P4 MOV R15, R11 ;  /* 0x0000000b000f4202 */ /* 0x000fe40000000f00 */
[----:B------:R-:W-:Y:S01]  /*0a40*/  @P5 IADD3.X R35, R16, R35, RZ, P0, !PT ;  /* 0x0000002310235210 */ /* 0x000fe200007fe4ff */
[----:B------:R-:W-:Y:S01]  /*0a50*/  @P4 IMAD.WIDE.U32 R12, R19, R12, R14 ;  /* 0x0000000c130c4225 */ /* 0x000fe200078e000e */
[----:B------:R-:W-:-:S02]  /*0a60*/  SHF.R.S32.HI R19, RZ, 0x1f, R21 ;  /* 0x0000001fff137819 */ /* 0x000fc40000011415 */
[----:B------:R-:W2:Y:S02]  /*0a70*/  @P2 LDC.64 R14, c[0x0][0x288] ;  /* 0x0000a200ff0e2b82 */ /* 0x000ea40000000a00 */
[----:B------:R-:W-:Y:S01]  /*0a80*/  @P4 IADD3 R13, R13, R17, RZ ;  /* 0x000000110d0d4210 */ /* 0x000fe20007ffe0ff */
[----:B0-----:R-:W-:Y:S01]  /*0a90*/  @P3 IMAD R16, R19, R6, RZ ;  /* 0x0000000613103224 */ /* 0x001fe200078e02ff */
[C---:B------:R-:W-:Y:S02]  /*0aa0*/  @P4 SHF.L.U32 R17, R12.reuse, 0x1, RZ ;  /* 0x000000010c114819 */ /* 0x040fe400000006ff */
[----:B------:R-:W-:Y:S01]  /*0ab0*/  @P4 SHF.L.U64.HI R18, R12, 0x1, R13 ;  /* 0x000000010c124819 */ /* 0x000fe2000001020d */
[----:B------:R-:W-:Y:S01]  /*0ac0*/  @P3 IMAD R19, R21, R7, R16 ;  /* 0x0000000715133224 */ /* 0x000fe200078e0210 */
[----:B------:R-:W-:Y:S01]  /*0ad0*/  @P4 IADD3 R32, P0, R17, R32, RZ ;  /* 0x0000002011204210 */ /* 0x000fe20007f1e0ff */
[----:B------:R-:W0:Y:S01]  /*0ae0*/  @P1 LDC.64 R12, c[0x0][0x288] ;  /* 0x0000a200ff0c1b82 */ /* 0x000e220000000a00 */
[----:B------:R-:W-:-:S02]  /*0af0*/  @P3 MOV R16, R8 ;  /* 0x0000000800103202 */ /* 0x000fc40000000f00 */
[C---:B------:R-:W-:Y:S02]  /*0b00*/  @P4 IADD3.X R33, R18.reuse, R33, RZ, P0, !PT ;  /* 0x0000002112214210 */ /* 0x040fe400007fe4ff */
[----:B------:R-:W-:Y:S02]  /*0b10*/  @P4 IADD3 R30, P0, R17, R30, RZ ;  /* 0x0000001e111e4210 */ /* 0x000fe40007f1e0ff */
[----:B------:R-:W-:Y:S02]  /*0b20*/  @P3 MOV R17, R11 ;  /* 0x0000000b00113202 */ /* 0x000fe40000000f00 */
[----:B------:R-:W-:Y:S01]  /*0b30*/  @P4 IADD3.X R31, R18, R31, RZ, P0, !PT ;  /* 0x0000001f121f4210 */ /* 0x000fe200007fe4ff */
[----:B------:R-:W-:Y:S01]  /*0b40*/  @P3 IMAD.WIDE.U32 R6, R21, R6, R16 ;  /* 0x0000000615063225 */ /* 0x000fe200078e0010 */
[----:B------:R-:W-:Y:S01]  /*0b50*/  SHF.R.S32.HI R17, RZ, 0x1f, R63 ;  /* 0x0000001fff117819 */ /* 0x000fe2000001143f */
[----:B------:R-:W4:Y:S03]  /*0b60*/  LDC R21, c[0x0][0x2ac] ;  /* 0x0000ab00ff157b82 */ /* 0x000f260000000800 */
[----:B------:R-:W-:Y:S01]  /*0b70*/  @P3 IADD3 R7, R7, R19, RZ ;  /* 0x0000001307073210 */ /* 0x000fe20007ffe0ff */
[----:B--2---:R-:W-:Y:S01]  /*0b80*/  @P2 IMAD R18, R17, R14, RZ ;  /* 0x0000000e11122224 */ /* 0x004fe200078e02ff */
[----:B------:R-:W-:-:S02]  /*0b90*/  @P3 SHF.L.U32 R17, R6, 0x1, RZ ;  /* 0x0000000106113819 */ /* 0x000fc400000006ff */
[----:B------:R-:W-:Y:S01]  /*0ba0*/  @P3 SHF.L.U64.HI R16, R6, 0x1, R7 ;  /* 0x0000000106103819 */ /* 0x000fe20000010207 */
[----:B------:R-:W-:Y:S01]  /*0bb0*/  @P2 IMAD R37, R63, R15, R18 ;  /* 0x0000000f3f252224 */ /* 0x000fe200078e0212 */
[----:B------:R-:W-:Y:S01]  /*0bc0*/  @P2 MOV R6, R8 ;  /* 0x0000000800062202 */ /* 0x000fe20000000f00 */
[----:B------:R-:W2:Y:S01]  /*0bd0*/  @P1 LDC.64 R18, c[0x0][0x230] ;  /* 0x00008c00ff121b82 */ /* 0x000ea20000000a00 */
[----:B------:R-:W-:Y:S02]  /*0be0*/  @P2 MOV R7, R11 ;  /* 0x0000000b00072202 */ /* 0x000fe40000000f00 */
[----:B------:R-:W-:Y:S01]  /*0bf0*/  @P3 IADD3 R28, P0, R17, R28, RZ ;  /* 0x0000001c111c3210 */ /* 0x000fe20007f1e0ff */
[----:B------:R-:W-:-:S03]  /*0c00*/  @P2 IMAD.WIDE.U32 R14, R63, R14, R6 ;  /* 0x0000000e3f0e2225 */ /* 0x000fc600078e0006 */
[----:B------:R-:W-:Y:S01]  /*0c10*/  @P3 IADD3.X R29, R16, R29, RZ, P0, !PT ;  /* 0x0000001d101d3210 */ /* 0x000fe200007fe4ff */
[----:B------:R-:W2:Y:S01]  /*0c20*/  @P1 LDC.64 R6, c[0x0][0x228] ;  /* 0x00008a00ff061b82 */ /* 0x000ea20000000a00 */
[----:B------:R-:W-:Y:S01]  /*0c30*/  @P3 IADD3 R26, P0, R17, R26, RZ ;  /* 0x0000001a111a3210 */ /* 0x000fe20007f1e0ff */
[----:B0-----:R-:W-:Y:S01]  /*0c40*/  @P1 IMAD R17, R65, R12, RZ ;  /* 0x0000000c41111224 */ /* 0x001fe200078e02ff */
[----:B------:R-:W-:Y:S02]  /*0c50*/  @P2 IADD3 R15, R15, R37, RZ ;  /* 0x000000250f0f2210 */ /* 0x000fe40007ffe0ff */
[----:B------:R-:W-:Y:S01]  /*0c60*/  @P2 SHF.L.U32 R37, R14, 0x1, RZ ;  /* 0x000000010e252819 */ /* 0x000fe200000006ff */
[----:B------:R-:W-:Y:S01]  /*0c70*/  @P1 IMAD R13, R64, R13, R17 ;  /* 0x0000000d400d1224 */ /* 0x000fe200078e0211 */
[----:B------:R-:W-:Y:S02]  /*0c80*/  @P2 SHF.L.U64.HI R42, R14, 0x1, R15 ;  /* 0x000000010e2a2819 */ /* 0x000fe4000001020f */
[----:B------:R-:W-:-:S02]  /*0c90*/  @P1 MOV R14, R8 ;  /* 0x00000008000e1202 */ /* 0x000fc40000000f00 */
[----:B------:R-:W-:Y:S02]  /*0ca0*/  @P1 MOV R15, R11 ;  /* 0x0000000b000f1202 */ /* 0x000fe40000000f00 */
[----:B------:R-:W-:Y:S01]  /*0cb0*/  @P3 IADD3.X R27, R16, R27, RZ, P0, !PT ;  /* 0x0000001b101b3210 */ /* 0x000fe200007fe4ff */
[----:B------:R-:W-:Y:S01]  /*0cc0*/  IMAD.WIDE.U32 R16, R2, 0x4ec4ec4f, RZ ;  /* 0x4ec4ec4f02107825 */ /* 0x000fe200078e00ff */
[----:B---3--:R-:W-:-:S03]  /*0cd0*/  @P2 IADD3 R24, P0, R37, R24, RZ ;  /* 0x0000001825182210 */ /* 0x008fc60007f1e0ff */
[----:B------:R-:W-:Y:S01]  /*0ce0*/  @P1 IMAD.WIDE.U32 R14, R64, R12, R14 ;  /* 0x0000000c400e1225 */ /* 0x000fe200078e000e */
[----:B------:R-:W-:Y:S02]  /*0cf0*/  @P2 IADD3.X R25, R42, R25, RZ, P0, !PT ;  /* 0x000000192a192210 */ /* 0x000fe400007fe4ff */
[----:B-1----:R-:W-:Y:S02]  /*0d00*/  @P2 IADD3 R22, P0, R37, R22, RZ ;  /* 0x0000001625162210 */ /* 0x002fe40007f1e0ff */
[----:B------:R-:W-:Y:S02]  /*0d10*/  @P1 IADD3 R15, R15, R13, RZ ;  /* 0x0000000d0f0f1210 */ /* 0x000fe40007ffe0ff */
[----:B------:R-:W-:Y:S02]  /*0d20*/  SHF.R.U32.HI R16, RZ, 0x2, R17 ;  /* 0x00000002ff107819 */ /* 0x000fe40000011611 */
[----:B------:R-:W-:Y:S02]  /*0d30*/  @P1 SHF.L.U32 R13, R14, 0x1, RZ ;  /* 0x000000010e0d1819 */ /* 0x000fe400000006ff */
[----:B------:R-:W-:Y:S01]  /*0d40*/  @P2 IADD3.X R23, R42, R23, RZ, P0, !PT ;  /* 0x000000172a172210 */ /* 0x000fe200007fe4ff */
[----:B----4-:R-:W-:Y:S01]  /*0d50*/  IMAD R21, R21, UR7, R16 ;  /* 0x0000000715157c24 */ /* 0x010fe2000f8e0210 */
[----:B------:R-:W-:-:S02]  /*0d60*/  @P1 SHF.L.U64.HI R14, R14, 0x1, R15 ;  /* 0x000000010e0e1819 */ /* 0x000fc4000001020f */
[----:B--2---:R-:W-:Y:S02]  /*0d70*/  @P1 IADD3 R18, P0, R13, R18, RZ ;  /* 0x000000120d121210 */ /* 0x004fe40007f1e0ff */
[----:B------:R-:W-:Y:S02]  /*0d80*/  IADD3 R21, R21, 0xc0, RZ ;  /* 0x000000c015157810 */ /* 0x000fe40007ffe0ff */
[C---:B------:R-:W-:Y:S02]  /*0d90*/  @P1 IADD3.X R19, R14.reuse, R19, RZ, P0, !PT ;  /* 0x000000130e131210 */ /* 0x040fe400007fe4ff */
[----:B------:R-:W-:Y:S02]  /*0da0*/  @P1 IADD3 R6, P0, R13, R6, RZ ;  /* 0x000000060d061210 */ /* 0x000fe40007f1e0ff */
[----:B------:R-:W-:Y:S02]  /*0db0*/  MOV R37, RZ ;  /* 0x000000ff00257202 */ /* 0x000fe40000000f00 */
[----:B------:R-:W-:-:S02]  /*0dc0*/  @P1 IADD3.X R7, R14, R7, RZ, P0, !PT ;  /* 0x000000070e071210 */ /* 0x000fc400007fe4ff */
[----:B------:R-:W-:Y:S02]  /*0dd0*/  ISETP.GE.U32.AND P0, PT, R21, UR12, PT ;  /* 0x0000000c15007c0c */ /* 0x000fe4000bf06070 */
[----:B------:R-:W-:Y:S02]  /*0de0*/  SHF.R.S32.HI R21, RZ, 0x1f, R21 ;  /* 0x0000001fff157819 */ /* 0x000fe40000011415 */
[----:B------:R-:W-:Y:S02]  /*0df0*/  CS2R R42, SRZ ;  /* 0x00000000002a7805 */ /* 0x000fe4000001ff00 */
[----:B------:R-:W-:Y:S02]  /*0e00*/  MOV R52, RZ ;  /* 0x000000ff00347202 */ /* 0x000fe40000000f00 */
[----:B------:R-:W-:Y:S02]  /*0e10*/  CS2R R50, SRZ ;  /* 0x0000000000327805 */ /* 0x000fe4000001ff00 */
[----:B------:R-:W-:-:S02]  /*0e20*/  ISETP.GE.AND.EX P0, PT, R21, UR13, PT, P0 ;  /* 0x0000000d15007c0c */ /* 0x000fc4000bf06300 */
[----:B------:R-:W-:Y:S01]  /*0e30*/  CS2R R48, SRZ ;  /* 0x0000000000307805 */ /* 0x000fe2000001ff00 */
[----:B------:R-:W5:Y:S01]  /*0e40*/  @P1 LDG.E R47, desc[UR8][R6.64] ;  /* 0x00000008062f1981 */ /* 0x000f62000c1e1900 */
[----:B------:R-:W-:-:S03]  /*0e50*/  ISETP.LT.U32.AND P0, PT, R2, 0x1a0, !P0 ;  /* 0x000001a00200780c */ /* 0x000fc60004701070 */
[----:B------:R-:W5:Y:S04]  /*0e60*/  @P5 LDG.E R43, desc[UR8][R38.64] ;  /* 0x00000008262b5981 */ /* 0x000f68000c1e1900 */
[----:B------:R-:W5:Y:S04]  /*0e70*/  @P5 LDG.E R51, desc[UR8][R34.64] ;  /* 0x0000000822335981 */ /* 0x000f68000c1e1900 */
[----:B------:R-:W5:Y:S02]  /*0e80*/  @P4 LDG.E R50, desc[UR8][R30.64] ;  /* 0x000000081e324981 */ /* 0x000f64000c1e1900 */
[----:B------:R-:W0:Y:S01]  /*0e90*/  @P0 LDC.64 R14, c[0x0][0x288] ;  /* 0x0000a200ff0e0b82 */ /* 0x000e220000000a00 */
[----:B------:R-:W-:Y:S01]  /*0ea0*/  @P0 MOV R17, R11 ;  /* 0x0000000b00110202 */ /* 0x000fe20000000f00 */
[----:B------:R-:W5:Y:S04]  /*0eb0*/  @P2 LDG.E R48, desc[UR8][R22.64] ;  /* 0x0000000816302981 */ /* 0x000f68000c1e1900 */
[----:B------:R-:W5:Y:S02]  /*0ec0*/  @P3 LDG.E R49, desc[UR8][R26.64] ;  /* 0x000000081a313981 */ /* 0x000f64000c1e1900 */
[----:B------:R-:W1:Y:S01]  /*0ed0*/  @P0 LDC.64 R12, c[0x0][0x230] ;  /* 0x00008c00ff0c0b82 */ /* 0x000e620000000a00 */
[----:B0-----:R-:W-:-:S04]  /*0ee0*/  @P0 IMAD R16, R69, R14, RZ ;  /* 0x0000000e45100224 */ /* 0x001fc800078e02ff */
[----:B------:R-:W-:Y:S01]  /*0ef0*/  @P0 IMAD R15, R62, R15, R16 ;  /* 0x0000000f3e0f0224 */ /* 0x000fe200078e0210 */
[----:B------:R-:W-:-:S05]  /*0f00*/  @P0 MOV R16, R8 ;  /* 0x0000000800100202 */ /* 0x000fca0000000f00 */
[----:B------:R-:W-:-:S05]  /*0f10*/  @P0 IMAD.WIDE.U32 R16, R62, R14, R16 ;  /* 0x0000000e3e100225 */ /* 0x000fca00078e0010 */
[----:B------:R-:W-:Y:S02]  /*0f20*/  @P0 IADD3 R15, R17, R15, RZ ;  /* 0x0000000f110f0210 */ /* 0x000fe40007ffe0ff */
[C---:B------:R-:W-:Y:S02]  /*0f30*/  @P0 SHF.L.U32 R17, R16.reuse, 0x1, RZ ;  /* 0x0000000110110819 */ /* 0x040fe400000006ff */
[----:B------:R-:W-:Y:S02]  /*0f40*/  @P0 SHF.L.U64.HI R16, R16, 0x1, R15 ;  /* 0x0000000110100819 */ /* 0x000fe4000001020f */
[----:B------:R-:W0:Y:S01]  /*0f50*/  @P0 LDC.64 R14, c[0x0][0x228] ;  /* 0x00008a00ff0e0b82 */ /* 0x000e220000000a00 */
[----:B-1----:R-:W-:-:S04]  /*0f60*/  @P0 IADD3 R12, P6, R17, R12, RZ ;  /* 0x0000000c110c0210 */ /* 0x002fc80007fde0ff */
[----:B------:R-:W-:-:S05]  /*0f70*/  @P0 IADD3.X R13, R16, R13, RZ, P6, !PT ;  /* 0x0000000d100d0210 */ /* 0x000fca00037fe4ff */
[----:B------:R1:W5:Y:S01]  /*0f80*/  @P0 LDG.E R37, desc[UR8][R12.64] ;  /* 0x000000080c250981 */ /* 0x000362000c1e1900 */
[----:B0-----:R-:W-:-:S04]  /*0f90*/  @P0 IADD3 R14, P6, R17, R14, RZ ;  /* 0x0000000e110e0210 */ /* 0x001fc80007fde0ff */
[----:B------:R-:W-:-:S05]  /*0fa0*/  @P0 IADD3.X R15, R16, R15, RZ, P6, !PT ;  /* 0x0000000f100f0210 */ /* 0x000fca00037fe4ff */
[----:B------:R0:W5:Y:S01]  /*0fb0*/  @P0 LDG.E R46, desc[UR8][R14.64] ;  /* 0x000000080e2e0981 */ /* 0x000162000c1e1900 */
[----:B------:R-:W-:-:S04]  /*0fc0*/  ISETP.GE.U32.AND P0, PT, R56, UR12, PT ;  /* 0x0000000c38007c0c */ /* 0x000fc8000bf06070 */
[----:B------:R-:W-:-:S04]  /*0fd0*/  ISETP.GE.AND.EX P0, PT, R66, UR13, PT, P0 ;  /* 0x0000000d42007c0c */ /* 0x000fc8000bf06300 */
[----:B------:R-:W-:-:S13]  /*0fe0*/  ISETP.LT.U32.AND P0, PT, R2, 0x1a0, !P0 ;  /* 0x000001a00200780c */ /* 0x000fda0004701070 */
[----:B-1----:R-:W1:Y:S01]  /*0ff0*/  @P0 LDC.64 R12, c[0x0][0x288] ;  /* 0x0000a200ff0c0b82 */ /* 0x002e620000000a00 */
[----:B------:R-:W-:-:S07]  /*1000*/  @P0 MOV R17, R11 ;  /* 0x0000000b00110202 */ /* 0x000fce0000000f00 */
[----:B0-----:R-:W0:Y:S01]  /*1010*/  @P0 LDC.64 R14, c[0x0][0x230] ;  /* 0x00008c00ff0e0b82 */ /* 0x001e220000000a00 */
[----:B-1----:R-:W-:-:S04]  /*1020*/  @P0 IMAD R16, R66, R12, RZ ;  /* 0x0000000c42100224 */ /* 0x002fc800078e02ff */
[----:B------:R-:W-:Y:S01]  /*1030*/  @P0 IMAD R21, R56, R13, R16 ;  /* 0x0000000d38150224 */ /* 0x000fe200078e0210 */
[----:B------:R-:W-:-:S05]  /*1040*/  @P0 MOV R16, R8 ;  /* 0x0000000800100202 */ /* 0x000fca0000000f00 */
[----:B------:R-:W-:-:S05]  /*1050*/  @P0 IMAD.WIDE.U32 R16, R56, R12, R16 ;  /* 0x0000000c38100225 */ /* 0x000fca00078e0010 */
[----:B------:R-:W-:Y:S02]  /*1060*/  @P0 IADD3 R17, R17, R21, RZ ;  /* 0x0000001511110210 */ /* 0x000fe40007ffe0ff */
[C---:B------:R-:W-:Y:S02]  /*1070*/  @P0 SHF.L.U32 R13, R16.reuse, 0x1, RZ ;  /* 0x00000001100d0819 */ /* 0x040fe400000006ff */
[----:B------:R-:W-:Y:S02]  /*1080*/  @P0 SHF.L.U64.HI R12, R16, 0x1, R17 ;  /* 0x00000001100c0819 */ /* 0x000fe40000010211 */
[----:B------:R-:W1:Y:S01]  /*1090*/  @P0 LDC.64 R16, c[0x0][0x228] ;  /* 0x00008a00ff100b82 */ /* 0x000e620000000a00 */
[----:B0-----:R-:W-:-:S04]  /*10a0*/  @P0 IADD3 R14, P6, R13, R14, RZ ;  /* 0x0000000e0d0e0210 */ /* 0x001fc80007fde0ff */
[----:B------:R-:W-:Y:S02]  /*10b0*/  @P0 IADD3.X R15, R12, R15, RZ, P6, !PT ;  /* 0x0000000f0c0f0210 */ /* 0x000fe400037fe4ff */
[----:B-1----:R-:W-:-:S04]  /*10c0*/  @P0 IADD3 R16, P6, R13, R16, RZ ;  /* 0x000000100d100210 */ /* 0x002fc80007fde0ff */
[----:B------:R-:W-:Y:S02]  /*10d0*/  @P0 IADD3.X R17, R12, R17, RZ, P6, !PT ;  /* 0x000000110c110210 */ /* 0x000fe400037fe4ff */
[----:B------:R-:W0:Y:S02]  /*10e0*/  LDC.64 R12, c[0x0][0x248] ;  /* 0x00009200ff0c7b82 */ /* 0x000e240000000a00 */
[----:B0-----:R-:W-:-:S06]  /*10f0*/  IMAD.WIDE R12, R36, 0x8, R12 ;  /* 0x00000008240c7825 */ /* 0x001fcc00078e020c */
[----:B------:R-:W2:Y:S01]  /*1100*/  LDG.E.64 R12, desc[UR8][R12.64] ;  /* 0x000000080c0c7981 */ /* 0x000ea2000c1e1b00 */
[----:B------:R-:W-:Y:S02]  /*1110*/  LOP3.LUT P6, RZ, R5, 0x2, RZ, 0xc0, !PT ;  /* 0x0000000205ff7812 */ /* 0x000fe400078cc0ff */
[----:B------:R-:W-:-:S06]  /*1120*/  CS2R R38, SRZ ;  /* 0x0000000000267805 */ /* 0x000fcc000001ff00 */
[----:B------:R-:W5:Y:S04]  /*1130*/  @P1 LDG.E R39, desc[UR8][R18.64] ;  /* 0x0000000812271981 */ /* 0x000f68000c1e1900 */
[----:B------:R-:W5:Y:S04]  /*1140*/  @P0 LDG.E R38, desc[UR8][R14.64] ;  /* 0x000000080e260981 */ /* 0x000f68000c1e1900 */
[----:B------:R0:W5:Y:S04]  /*1150*/  @P6 LDG.E R42, desc[UR8][R44.64] ;  /* 0x000000082c2a6981 */ /* 0x000168000c1e1900 */
[----:B------:R1:W5:Y:S01]  /*1160*/  @P6 LDG.E R52, desc[UR8][R40.64] ;  /* 0x0000000828346981 */ /* 0x000362000c1e1900 */
[----:B0-----:R-:W-:-:S02]  /*1170*/  CS2R R44, SRZ ;  /* 0x00000000002c7805 */ /* 0x001fc4000001ff00 */
[----:B-1----:R-:W-:-:S04]  /*1180*/  CS2R R40, SRZ ;  /* 0x0000000000287805 */ /* 0x002fc8000001ff00 */
[----:B------:R-:W5:Y:S04]  /*1190*/  @P2 LDG.E R44, desc[UR8][R24.64] ;  /* 0x00000008182c2981 */ /* 0x000f68000c1e1900 */
[----:B------:R-:W5:Y:S04]  /*11a0*/  @P4 LDG.E R40, desc[UR8][R32.64] ;  /* 0x0000000820284981 */ /* 0x000f68000c1e1900 */
[----:B------:R-:W5:Y:S04]  /*11b0*/  @P3 LDG.E R41, desc[UR8][R28.64] ;  /* 0x000000081c293981 */ /* 0x000f68000c1e1900 */
[----:B------:R0:W5:Y:S01]  /*11c0*/  @P0 LDG.E R45, desc[UR8][R16.64] ;  /* 0x00000008102d0981 */ /* 0x000162000c1e1900 */
[----:B------:R-:W-:Y:S01]  /*11d0*/  MOV R6, 0x3f800000 ;  /* 0x3f80000000067802 */ /* 0x000fe20000000f00 */
[----:B------:R-:W-:Y:S01]  /*11e0*/  BSSY B0, `(.L_x_750) ;  /* 0x0000014000007945 */ /* 0x000fe20003800000 */
[----:B------:R-:W-:-:S02]  /*11f0*/  CS2R R14, SRZ ;  /* 0x00000000000e7805 */ /* 0x000fc4000001ff00 */
[----:B0-----:R-:W-:Y:S01]  /*1200*/  CS2R R16, SRZ ;  /* 0x0000000000107805 */ /* 0x001fe2000001ff00 */
[----:B--2---:R-:W-:-:S05]  /*1210*/  FFMA.FTZ R26, -R12, R12, R13 ;  /* 0x0000000c0c1a7223 */ /* 0x004fca000001010d */
[----:B------:R-:W-:-:S13]  /*1220*/  FSETP.GTU.FTZ.AND P0, PT, R26, RZ, PT ;  /* 0x000000ff1a00720b */ /* 0x000fda0003f1c000 */
[----:B------:R-:W0:Y:S02]  /*1230*/  @P0 LDC R13, c[0x0][0x250] ;  /* 0x00009400ff0d0b82 */ /* 0x000e240000000800 */
[----:B0-----:R-:W-:-:S04]  /*1240*/  @P0 FADD.FTZ R13, R26, R13 ;  /* 0x0000000d1a0d0221 */ /* 0x001fc80000010000 */
[----:B------:R0:W1:Y:S01]  /*1250*/  @P0 MUFU.RSQ R6, R13 ;  /* 0x0000000d00060308 */ /* 0x0000620000001400 */
[----:B------:R-:W-:-:S13]  /*1260*/  ISETP.GT.U32.AND P0, PT, R2, 0x19f, PT ;  /* 0x0000019f0200780c */ /* 0x000fda0003f04070 */
[----:B0-----:R-:W-:Y:S05]  /*1270*/  @P0 BRA `(.L_x_751) ;  /* 0x0000000000280947 */ /* 0x001fea0003800000 */
        /* <DEDUP_REMOVED lines=9> */
[----:B--2---:R-:W5:Y:S02]  /*1310*/  LDG.E.64 R14, desc[UR8][R14.64] ;  /* 0x000000080e0e7981 */ /* 0x004f64000c1e1b00 */
.L_x_751:
[----:B------:R-:W-:Y:S05]  /*1320*/  BSYNC B0 ;  /* 0x0000000000007941 */ /* 0x000fea0003800000 */
.L_x_750:
[----:B------:R-:W-:Y:S01]  /*1330*/  ISETP.NE.AND P0, PT, RZ, UR10, PT ;  /* 0x0000000aff007c0c */ /* 0x000fe2000bf05270 */
[--C-:B-----5:R-:W-:Y:S01]  /*1340*/  HADD2.F32 R7, -RZ, R42.reuse.H0_H0 ;  /* 0x2000002aff077230 */ /* 0x120fe20000004100 */
[----:B------:R-:W-:Y:S01]  /*1350*/  LOP3.LUT R5, R5, 0xfffffffb, RZ, 0xc0, !PT ;  /* 0xfffffffb05057812 */ /* 0x000fe200078ec0ff */
[----:B------:R-:W-:Y:S02]  /*1360*/  HADD2.F32 R23, -RZ, R42.H1_H1 ;  /* 0x3000002aff177230 */ /* 0x000fe40000004100 */
[--C-:B------:R-:W-:Y:S02]  /*1370*/  HADD2.F32 R25, -RZ, R43.reuse.H0_H0 ;  /* 0x2000002bff197230 */ /* 0x100fe40000004100 */
[C---:B------:R-:W-:Y:S01]  /*1380*/  FADD.FTZ R7, -R12.reuse, R7 ;  /* 0x000000070c077221 */ /* 0x040fe20000010100 */
[----:B------:R-:W-:Y:S02]  /*1390*/  HADD2.F32 R29, -RZ, R43.H1_H1 ;  /* 0x3000002bff1d7230 */ /* 0x000fe40000004100 */
[----:B------:R-:W-:Y:S01]  /*13a0*/  FADD.FTZ R27, -R12, R23 ;  /* 0x000000170c1b7221 */ /* 0x000fe20000010100 */
[----:B------:R-:W-:-:S02]  /*13b0*/  HADD2.F32 R21, -RZ, R52.H0_H0 ;  /* 0x20000034ff157230 */ /* 0x000fc40000004100 */
[C---:B------:R-:W-:Y:S01]  /*13c0*/  FADD.FTZ R25, -R12.reuse, R25 ;  /* 0x000000190c197221 */ /* 0x040fe20000010100 */
[----:B------:R-:W-:Y:S02]  /*13d0*/  HADD2.F32 R13, -RZ, R52.H1_H1 ;  /* 0x30000034ff0d7230 */ /* 0x000fe40000004100 */
[----:B------:R-:W-:Y:S01]  /*13e0*/  FADD.FTZ R23, -R12, R29 ;  /* 0x0000001d0c177221 */ /* 0x000fe20000010100 */
[----:B------:R-:W-:Y:S01]  /*13f0*/  @P0 LOP3.LUT R5, R5, 0x4, RZ, 0xfc, !PT ;  /* 0x0000000405050812 */ /* 0x000fe200078efcff */
[--C-:B------:R-:W-:Y:S02]  /*1400*/  HADD2.F32 R19, -RZ, R51.reuse.H0_H0 ;  /* 0x20000033ff137230 */ /* 0x100fe40000004100 */
        /* <DEDUP_REMOVED lines=22> */
.L_x_752:
        /* <DEDUP_REMOVED lines=26> */
.L_x_753:
[----:B------:R-:W-:Y:S01]  /*1710*/  FADD.FTZ R30, RZ, R21 ;  /* 0x00000015ff1e7221 */ /* 0x000fe20000010000 */
[----:B------:R-:W-:Y:S01]  /*1720*/  FFMA.FTZ R7, R18, R27, R7 ;  /* 0x0000001b12077223 */ /* 0x000fe20000010007 */
[----:B------:R-:W-:Y:S01]  /*1730*/  FMUL.FTZ R28, R19, R14 ;  /* 0x0000000e131c7220 */ /* 0x000fe20000410000 */
[C---:B------:R-:W-:Y:S01]  /*1740*/  FFMA.FTZ R24, R25.reuse, R19, R24 ;  /* 0x0000001319187223 */ /* 0x040fe20000010018 */
[----:B------:R-:W-:Y:S01]  /*1750*/  FADD.FTZ R19, R30, R19 ;  /* 0x000000131e137221 */ /* 0x000fe20000010000 */
[--C-:B------:R-:W-:Y:S02]  /*1760*/  HADD2.F32 R21, -RZ, R40.reuse.H0_H0 ;  /* 0x20000028ff157230 */ /* 0x100fe40000004100 */
[----:B------:R-:W-:Y:S01]  /*1770*/  FFMA.FTZ R30, R25, R28, R7 ;  /* 0x0000001c191e7223 */ /* 0x000fe20000010007 */
[----:B------:R-:W-:Y:S01]  /*1780*/  FFMA.FTZ R25, R18, R13, RZ ;  /* 0x0000000d12197223 */ /* 0x000fe200000100ff */
[----:B------:R-:W-:Y:S02]  /*1790*/  HADD2.F32 R23, -RZ, R40.H1_H1 ;  /* 0x30000028ff177230 */ /* 0x000fe40000004100 */
[----:B------:R-:W-:Y:S01]  /*17a0*/  FADD.FTZ R27, R27, R26 ;  /* 0x0000001a1b1b7221 */ /* 0x000fe20000010000 */
[----:B------:R-:W-:Y:S01]  /*17b0*/  FADD.FTZ R13, RZ, R13 ;  /* 0x0000000dff0d7221 */ /* 0x000fe20000010000 */
[----:B------:R-:W-:Y:S01]  /*17c0*/  FFMA.FTZ R18, R20, R22, R25 ;  /* 0x0000001614127223 */ /* 0x000fe20000010019 */
[----:B------:R-:W-:Y:S01]  /*17d0*/  FMUL.FTZ R7, R22, R15 ;  /* 0x0000000f16077220 */ /* 0x000fe20000410000 */
[C---:B------:R-:W-:Y:S01]  /*17e0*/  FADD.FTZ R21, -R12.reuse, R21 ;  /* 0x000000150c157221 */ /* 0x040fe20000010100 */
[----:B------:R-:W-:Y:S01]  /*17f0*/  FADD.FTZ R25, -R12, R23 ;  /* 0x000000170c197221 */ /* 0x000fe20000010100 */
[----:B------:R-:W-:Y:S01]  /*1800*/  FADD.FTZ R22, R13, R22 ;  /* 0x000000160d167221 */ /* 0x000fe20000010000 */
[----:B------:R-:W-:Y:S01]  /*1810*/  FADD.FTZ R26, R27, R28 ;  /* 0x0000001c1b1a7221 */ /* 0x000fe20000010000 */
[----:B------:R-:W-:Y:S01]  /*1820*/  FFMA.FTZ R20, R20, R7, R30 ;  /* 0x0000000714147223 */ /* 0x000fe2000001001e */
        /* <DEDUP_REMOVED lines=23> */
.L_x_754:
[----:B------:R-:W-:Y:S01]  /*19a0*/  FMUL.FTZ R27, R23, R14 ;  /* 0x0000000e171b7220 */ /* 0x000fe20000410000 */
[----:B------:R-:W-:Y:S01]  /*19b0*/  FADD.FTZ R26, R7, R26 ;  /* 0x0000001a071a7221 */ /* 0x000fe20000010000 */
[----:B------:R-:W-:Y:S01]  /*19c0*/  FFMA.FTZ R24, R21, R23, R24 ;  /* 0x0000001715187223 */ /* 0x000fe20000010018 */
[----:B------:R-:W-:Y:S01]  /*19d0*/  FADD.FTZ R7, R22, R13 ;  /* 0x0000000d16077221 */ /* 0x000fe20000010000 */
[----:B------:R-:W-:Y:S01]  /*19e0*/  FFMA.FTZ R18, R28, R13, R18 ;  /* 0x0000000d1c127223 */ /* 0x000fe20000010012 */
[----:B------:R-:W-:Y:S01]  /*19f0*/  FADD.FTZ R25, R19, R23 ;  /* 0x0000001713197221 */ /* 0x000fe20000010000 */
[----:B------:R-:W-:Y:S01]  /*1a00*/  FFMA.FTZ R21, R21, R27, R20 ;  /* 0x0000001b15157223 */ /* 0x000fe20000010014 */
[----:B------:R-:W-:Y:S01]  /*1a10*/  FMUL.FTZ R13, R13, R15 ;  /* 0x0000000f0d0d7220 */ /* 0x000fe20000410000 */
[----:B------:R-:W-:Y:S01]  /*1a20*/  FADD.FTZ R20, R26, R27 ;  /* 0x0000001b1a147221 */ /* 0x000fe20000010000 */
[--C-:B------:R-:W-:Y:S02]  /*1a30*/  HADD2.F32 R19, -RZ, R41.reuse.H0_H0 ;  /* 0x20000029ff137230 */ /* 0x100fe40000004100 */
[----:B------:R-:W-:-:S02]  /*1a40*/  HADD2.F32 R23, -RZ, R41.H1_H1 ;  /* 0x30000029ff177230 */ /* 0x000fc40000004100 */
[----:B------:R-:W-:Y:S01]  /*1a50*/  FFMA.FTZ R28, R28, R13, R21 ;  /* 0x0000000d1c1c7223 */ /* 0x000fe20000010015 */
[----:B------:R-:W-:Y:S01]  /*1a60*/  FADD.FTZ R21, R13, R20 ;  /* 0x000000140d157221 */ /* 0x000fe20000010000 */
[C---:B------:R-:W-:Y:S01]  /*1a70*/  FADD.FTZ R29, -R12.reuse, R19 ;  /* 0x000000130c1d7221 */ /* 0x040fe20000010100 */
[--C-:B------:R-:W-:Y:S02]  /*1a80*/  HADD2.F32 R27, -RZ, R49.reuse.H0_H0 ;  /* 0x20000031ff1b7230 */ /* 0x100fe40000004100 */
[----:B------:R-:W-:Y:S01]  /*1a90*/  FADD.FTZ R13, -R12, R23 ;  /* 0x000000170c0d7221 */ /* 0x000fe20000010100 */
[----:B------:R-:W-:Y:S02]  /*1aa0*/  HADD2.F32 R19, -RZ, R49.H1_H1 ;  /* 0x30000031ff137230 */ /* 0x000fe40000004100 */
[-C--:B------:R-:W-:Y:S01]  /*1ab0*/  FMUL.FTZ R29, R29, R6.reuse ;  /* 0x000000061d1d7220 */ /* 0x080fe20000410000 */
[----:B------:R-:W-:Y:S02]  /*1ac0*/  HADD2.F32 R23, -RZ, R44.H0_H0 ;  /* 0x2000002cff177230 */ /* 0x000fe40000004100 */
        /* <DEDUP_REMOVED lines=20> */
.L_x_755:
[----:B------:R-:W-:Y:S01]  /*1c10*/  FMUL.FTZ R31, R27, R14 ;  /* 0x0000000e1b1f7220 */ /* 0x000fe20000410000 */
[----:B------:R-:W-:Y:S01]  /*1c20*/  FADD.FTZ R13, R25, R27 ;  /* 0x0000001b190d7221 */ /* 0x000fe20000010000 */
[C---:B------:R-:W-:Y:S01]  /*1c30*/  FFMA.FTZ R26, R29.reuse, R27, R24 ;  /* 0x0000001b1d1a7223 */ /* 0x040fe20000010018 */
[----:B------:R-:W-:Y:S02]  /*1c40*/  HADD2.F32 R27, -RZ, R44.H1_H1 ;  /* 0x3000002cff1b7230 */ /* 0x000fe40000004100 */
[C---:B------:R-:W-:Y:S01]  /*1c50*/  FADD.FTZ R23, -R12.reuse, R23 ;  /* 0x000000170c177221 */ /* 0x040fe20000010100 */
[----:B------:R-:W-:Y:S01]  /*1c60*/  FFMA.FTZ R29, R29, R31, R28 ;  /* 0x0000001f1d1d7223 */ /* 0x000fe2000001001c */
[----:B------:R-:W-:Y:S01]  /*1c70*/  FADD.FTZ R25, R21, R31 ;  /* 0x0000001f15197221 */ /* 0x000fe20000010000 */
[--C-:B------:R-:W-:Y:S02]  /*1c80*/  HADD2.F32 R21, -RZ, R48.reuse.H0_H0 ;  /* 0x20000030ff157230 */ /* 0x100fe40000004100 */
[----:B------:R-:W-:Y:S01]  /*1c90*/  FADD.FTZ R27, -R12, R27 ;  /* 0x0000001b0c1b7221 */ /* 0x000fe20000010100 */
[----:B------:R-:W-:-:S02]  /*1ca0*/  HADD2.F32 R22, -RZ, R48.H1_H1 ;  /* 0x30000030ff167230 */ /* 0x000fc40000004100 */
[-C--:B------:R-:W-:Y:S01]  /*1cb0*/  FMUL.FTZ R23, R23, R6.reuse ;  /* 0x0000000617177220 */ /* 0x080fe20000410000 */
        /* <DEDUP_REMOVED lines=21> */
.L_x_756:
[----:B------:R-:W-:Y:S01]  /*1e10*/  FFMA.FTZ R32, R20, R28, R29 ;  /* 0x0000001c14207223 */ /* 0x000fe2000001001d */
[----:B------:R-:W-:Y:S01]  /*1e20*/  FMUL.FTZ R30, R21, R14 ;  /* 0x0000000e151e7220 */ /* 0x000fe20000410000 */
[----:B------:R-:W-:Y:S01]  /*1e30*/  FADD.FTZ R29, R28, R25 ;  /* 0x000000191c1d7221 */ /* 0x000fe20000010000 */
[----:B------:R-:W-:Y:S01]  /*1e40*/  FFMA.FTZ R25, R20, R19, R18 ;  /* 0x0000001314197223 */ /* 0x000fe20000010012 */
[----:B------:R-:W-:Y:S01]  /*1e50*/  FADD.FTZ R27, R7, R19 ;  /* 0x00000013071b7221 */ /* 0x000fe20000010000 */
[----:B------:R-:W-:Y:S01]  /*1e60*/  FMUL.FTZ R18, R22, R15 ;  /* 0x0000000f16127220 */ /* 0x000fe20000410000 */
[----:B------:R-:W-:Y:S01]  /*1e70*/  FADD.FTZ R19, R29, R30 ;  /* 0x0000001e1d137221 */ /* 0x000fe20000010000 */
[--C-:B------:R-:W-:Y:S02]  /*1e80*/  HADD2.F32 R29, -RZ, R39.reuse.H0_H0 ;  /* 0x20000027ff1d7230 */ /* 0x100fe40000004100 */
[----:B------:R-:W-:Y:S01]  /*1e90*/  FFMA.FTZ R7, R23, R30, R32 ;  /* 0x0000001e17077223 */ /* 0x000fe20000010020 */
[----:B------:R-:W-:-:S02]  /*1ea0*/  HADD2.F32 R31, -RZ, R39.H1_H1 ;  /* 0x30000027ff1f7230 */ /* 0x000fc40000004100 */
[----:B------:R-:W-:Y:S01]  /*1eb0*/  FFMA.FTZ R28, R23, R21, R26 ;  /* 0x00000015171c7223 */ /* 0x000fe2000001001a */
[----:B------:R-:W-:Y:S01]  /*1ec0*/  FADD.FTZ R23, R18, R19 ;  /* 0x0000001312177221 */ /* 0x000fe20000010000 */
[----:B------:R-:W-:Y:S01]  /*1ed0*/  FADD.FTZ R19, -R12, R29 ;  /* 0x0000001d0c137221 */ /* 0x000fe20000010100 */
[----:B------:R-:W-:Y:S01]  /*1ee0*/  FFMA.FTZ R30, R24, R18, R7 ;  /* 0x00000012181e7223 */ /* 0x000fe20000010007 */
[----:B------:R-:W-:Y:S01]  /*1ef0*/  FADD.FTZ R31, -R12, R31 ;  /* 0x0000001f0c1f7221 */ /* 0x000fe20000010100 */
        /* <DEDUP_REMOVED lines=23> */
.L_x_757:
[----:B------:R-:W-:Y:S01]  /*2070*/  FMUL.FTZ R32, R7, R14 ;  /* 0x0000000e07207220 */ /* 0x000fe20000410000 */
[----:B------:R-:W-:Y:S01]  /*2080*/  FADD.FTZ R26, R13, R21 ;  /* 0x000000150d1a7221 */ /* 0x000fe20000010000 */
[----:B------:R-:W-:Y:S01]  /*2090*/  FFMA.FTZ R13, R24, R22, R25 ;  /* 0x00000016180d7223 */ /* 0x000fe20000010019 */
[--C-:B------:R-:W-:Y:S02]  /*20a0*/  HADD2.F32 R29, -RZ, R37.reuse.H0_H0 ;  /* 0x20000025ff1d7230 */ /* 0x100fe40000004100 */
[----:B------:R-:W-:Y:S01]  /*20b0*/  FFMA.FTZ R25, R19, R32, R30 ;  /* 0x0000002013197223 */ /* 0x000fe2000001001e */
[----:B------:R-:W-:Y:S01]  /*20c0*/  FADD.FTZ R32, R23, R32 ;  /* 0x0000002017207221 */ /* 0x000fe20000010000 */
[----:B------:R-:W-:Y:S01]  /*20d0*/  FMUL.FTZ R23, R18, R15 ;  /* 0x0000000f12177220 */ /* 0x000fe20000410000 */
[----:B------:R-:W-:Y:S02]  /*20e0*/  HADD2.F32 R31, -RZ, R37.H1_H1 ;  /* 0x30000025ff1f7230 */ /* 0x000fe40000004100 */
[----:B------:R-:W-:Y:S01]  /*20f0*/  FADD.FTZ R21, R27, R22 ;  /* 0x000000161b157221 */ /* 0x000fe20000010000 */
[----:B------:R-:W-:-:S02]  /*2100*/  HADD2.F32 R22, -RZ, R46.H1_H1 ;  /* 0x3000002eff167230 */ /* 0x000fc40000004100 */
[----:B------:R-:W-:Y:S01]  /*2110*/  FFMA.FTZ R30, R20, R23, R25 ;  /* 0x00000017141e7223 */ /* 0x000fe20000010019 */
[----:B------:R-:W-:Y:S01]  /*2120*/  FADD.FTZ R27, R23, R32 ;  /* 0x00000020171b7221 */ /* 0x000fe20000010000 */
[C---:B------:R-:W-:Y:S01]  /*2130*/  FADD.FTZ R23, -R12.reuse, R29 ;  /* 0x0000001d0c177221 */ /* 0x040fe20000010100 */
[----:B------:R-:W-:Y:S01]  /*2140*/  FADD.FTZ R31, -R12, R31 ;  /* 0x0000001f0c1f7221 */ /* 0x000fe20000010100 */
[----:B------:R-:W-:Y:S02]  /*2150*/  HADD2.F32 R25, -RZ, R46.H0_H0 ;  /* 0x2000002eff197230 */ /* 0x000fe40000004100 */
        /* <DEDUP_REMOVED lines=21> */
.L_x_758:
[----:B------:R-:W-:Y:S01]  /*22b0*/  FMUL.FTZ R32, R25, R14 ;  /* 0x0000000e19207220 */ /* 0x000fe20000410000 */
[----:B------:R-:W-:-:S03]  /*22c0*/  HADD2.F32 R31, -RZ, R38.H1_H1 ;  /* 0x30000026ff1f7230 */ /* 0x000fc60000004100 */
[----:B------:R-:W-:Y:S01]  /*22d0*/  FFMA.FTZ R29, R23, R32, R30 ;  /* 0x00000020171d7223 */ /* 0x000fe2000001001e */
[----:B------:R-:W-:Y:S01]  /*22e0*/  FADD.FTZ R30, R27, R32 ;  /* 0x000000201b1e7221 */ /* 0x000fe20000010000 */
[----:B------:R-:W-:Y:S01]  /*22f0*/  FMUL.FTZ R27, R22, R15 ;  /* 0x0000000f161b7220 */ /* 0x000fe20000410000 */
[----:B------:R-:W-:Y:S01]  /*2300*/  FFMA.FTZ R32, R19, R7, R28 ;  /* 0x0000000713207223 */ /* 0x000fe2000001001c */
[----:B------:R-:W-:Y:S01]  /*2310*/  FADD.FTZ R33, -R12, R31 ;  /* 0x0000001f0c217221 */ /* 0x000fe20000010100 */
[----:B------:R-:W-:Y:S02]  /*2320*/  HADD2.F32 R28, -RZ, R45.H1_H1 ;  /* 0x3000002dff1c7230 */ /* 0x000fe40000004100 */
[----:B------:R-:W-:Y:S01]  /*2330*/  FFMA.FTZ R19, R24, R27, R29 ;  /* 0x0000001b18137223 */ /* 0x000fe2000001001d */
[----:B------:R-:W-:Y:S02]  /*2340*/  HADD2.F32 R29, -RZ, R38.H0_H0 ;  /* 0x20000026ff1d7230 */ /* 0x000fe40000004100 */
[----:B------:R-:W-:Y:S01]  /*2350*/  FADD.FTZ R27, R27, R30 ;  /* 0x0000001e1b1b7221 */ /* 0x000fe20000010000 */
[----:B------:R-:W-:-:S02]  /*2360*/  FMUL.FTZ R30, R33, R6 ;  /* 0x00000006211e7220 */ /* 0x000fc40000410000 */
[----:B------:R-:W-:-:S04]  /*2370*/  FADD.FTZ R29, -R12, R29 ;  /* 0x0000001d0c1d7221 */ /* 0x000fc80000010100 */
[----:B------:R-:W-:Y:S01]  /*2380*/  FMUL.FTZ R31, R29, R6 ;  /* 0x000000061d1f7220 */ /* 0x000fe20000410000 */
[----:B------:R-:W-:Y:S01]  /*2390*/  HADD2.F32 R29, -RZ, R45.H0_H0 ;  /* 0x2000002dff1d7230 */ /* 0x000fe20000004100 */
        /* <DEDUP_REMOVED lines=19> */
.L_x_759:
[----:B------:R-:W-:Y:S01]  /*24d0*/  FMUL.FTZ R34, R29, R14 ;  /* 0x0000000e1d227220 */ /* 0x000fe20000410000 */
[----:B------:R-:W-:Y:S01]  /*24e0*/  FMUL.FTZ R33, R28, R15 ;  /* 0x0000000f1c217220 */ /* 0x000fe20000410000 */
[----:B------:R-:W-:Y:S01]  /*24f0*/  ISETP.GT.AND P0, PT, R67, 0x1e, PT ;  /* 0x0000001e4300780c */ /* 0x000fe20003f04270 */
[----:B------:R-:W0:Y:S01]  /*2500*/  S2UR UR11, SR_CgaCtaId ;  /* 0x00000000000b79c3 */ /* 0x000e220000008800 */
[----:B------:R-:W-:Y:S01]  /*2510*/  FFMA.FTZ R19, R31, R34, R19 ;  /* 0x000000221f137223 */ /* 0x000fe20000010013 */
[----:B------:R-:W-:Y:S01]  /*2520*/  FADD.FTZ R34, R27, R34 ;  /* 0x000000221b227221 */ /* 0x000fe20000010000 */
[----:B------:R-:W-:Y:S01]  /*2530*/  UMOV UR6, 0x400 ;  /* 0x0000040000067882 */ /* 0x000fe20000000000 */
[----:B------:R-:W-:Y:S01]  /*2540*/  FADD.FTZ R26, R26, R7 ;  /* 0x000000071a1a7221 */ /* 0x000fe20000010000 */
[----:B------:R-:W-:Y:S01]  /*2550*/  FFMA.FTZ R27, R30, R33, R19 ;  /* 0x000000211e1b7223 */ /* 0x000fe20000010013 */
[----:B------:R-:W-:Y:S01]  /*2560*/  FADD.FTZ R19, R33, R34 ;  /* 0x0000002221137221 */ /* 0x000fe20000010000 */
[----:B------:R-:W-:Y:S01]  /*2570*/  UIADD3 UR5, UR6, 0x90, URZ ;  /* 0x0000009006057890 */ /* 0x000fe2000fffe03f */
[----:B------:R-:W-:Y:S01]  /*2580*/  FFMA.FTZ R13, R20, R18, R13 ;  /* 0x00000012140d7223 */ /* 0x000fe2000001000d */
[----:B------:R-:W-:Y:S01]  /*2590*/  FADD.FTZ R21, R21, R18 ;  /* 0x0000001215157221 */ /* 0x000fe20000010000 */
[----:B------:R-:W1:Y:S01]  /*25a0*/  SHFL.DOWN PT, R34, R27, 0x1, 0x1f ;  /* 0x08201f001b227f89 */ /* 0x000e6200000e0000 */
[----:B------:R-:W-:Y:S01]  /*25b0*/  FFMA.FTZ R32, R23, R25, R32 ;  /* 0x0000001917207223 */ /* 0x000fe20000010020 */
[----:B------:R-:W-:Y:S01]  /*25c0*/  FADD.FTZ R26, R26, R25 ;  /* 0x000000191a1a7221 */ /* 0x000fe20000010000 */
[----:B------:R-:W-:Y:S01]  /*25d0*/  FFMA.FTZ R13, R24, R22, R13 ;  /* 0x00000016180d7223 */ /* 0x000fe2000001000d */
[----:B------:R-:W2:Y:S01]  /*25e0*/  SHFL.DOWN PT, R68, R19, 0x1, 0x1f ;  /* 0x08201f0013447f89 */ /* 0x000ea200000e0000 */
[----:B------:R-:W-:Y:S01]  /*25f0*/  FADD.FTZ R23, R21, R22 ;  /* 0x0000001615177221 */ /* 0x000fe20000010000 */
[----:B------:R-:W-:Y:S01]  /*2600*/  FFMA.FTZ R20, R31, R29, R32 ;  /* 0x0000001d1f147223 */ /* 0x000fe20000010020 */
[----:B------:R-:W-:Y:S01]  /*2610*/  FFMA.FTZ R21, R30, R28, R13 ;  /* 0x0000001c1e157223 */ /* 0x000fe2000001000d */
[----:B------:R-:W-:Y:S01]  /*2620*/  FADD.FTZ R22, R26, R29 ;  /* 0x0000001d1a167221 */ /* 0x000fe20000010000 */
[----:B------:R-:W-:Y:S01]  /*2630*/  FADD.FTZ R23, R23, R28 ;  /* 0x0000001c17177221 */ /* 0x000fe20000010000 */
[----:B------:R-:W-:Y:S01]  /*2640*/  BSSY B0, `(.L_x_760) ;  /* 0x0000040000007945 */ /* 0x000fe20003800000 */
[----:B0-----:R-:W-:-:S06]  /*2650*/  ULEA UR5, UR11, UR5, 0x18 ;  /* 0x000000050b057291 */ /* 0x001fcc000f8ec03f */
[----:B------:R-:W-:Y:S01]  /*2660*/  LEA R7, R2, UR5, 0x4 ;  /* 0x0000000502077c11 */ /* 0x000fe2000f8e20ff */
[----:B-1----:R-:W-:-:S04]  /*2670*/  @!P0 FADD.FTZ R27, R27, R34 ;  /* 0x000000221b1b8221 */ /* 0x002fc80000010000 */
[----:B------:R-:W-:Y:S01]  /*2680*/  STS.128 [R7], R20 ;  /* 0x0000001407007388 */ /* 0x000fe20000000c00 */
[----:B--2---:R-:W-:-:S03]  /*2690*/  @!P0 FADD.FTZ R19, R19, R68 ;  /* 0x0000004413138221 */ /* 0x004fc60000010000 */
        /* <DEDUP_REMOVED lines=21> */
[----:B------:R-:W-:-:S10]  /*27f0*/  MOV R18, R27 ;  /* 0x0000001b00127202 */ /* 0x000fd40000000f00 */
[----:B------:R0:W-:Y:S01]  /*2800*/  @!P0 STS.64 [R59+0x10], R18 ;  /* 0x000010123b008388 */ /* 0x0001e20000000a00 */
[----:B------:R-:W-:Y:S01]  /*2810*/  BAR.SYNC.DEFER_BLOCKING 0x0 ;  /* 0x0000000000007b1d */ /* 0x000fe20000010000 */
[----:B------:R-:W-:-:S13]  /*2820*/  ISETP.NE.AND P0, PT, R2, RZ, PT ;  /* 0x000000ff0200720c */ /* 0x000fda0003f05270 */
[----:B0-----:R-:W-:Y:S05]  /*2830*/  @P0 BRA `(.L_x_761) ;  /* 0x0000000000800947 */ /* 0x001fea0003800000 */
[----:B------:R-:W-:-:S09]  /*2840*/  ULEA UR5, UR11, UR6, 0x18 ;  /* 0x000000060b057291 */ /* 0x000fd2000f8ec03f */
[----:B------:R-:W0:Y:S04]  /*2850*/  LDS.64 R32, [UR5+0x18] ;  /* 0x00001805ff207984 */ /* 0x000e280008000a00 */
[----:B------:R-:W1:Y:S04]  /*2860*/  LDS.128 R28, [UR5+0x20] ;  /* 0x00002005ff1c7984 */ /* 0x000e680008000c00 */
[----:B------:R-:W2:Y:S01]  /*2870*/  LDS.128 R24, [UR5+0x30] ;  /* 0x00003005ff187984 */ /* 0x000ea20008000c00 */
[----:B0-----:R-:W-:Y:S01]  /*2880*/  FADD.FTZ R13, R18, R32 ;  /* 0x00000020120d7221 */ /* 0x001fe20000010000 */
[----:B------:R-:W-:-:S02]  /*2890*/  FADD.FTZ R18, R19, R33 ;  /* 0x0000002113127221 */ /* 0x000fc40000010000 */
[----:B------:R-:W0:Y:S01]  /*28a0*/  LDS.128 R32, [UR5+0x40] ;  /* 0x00004005ff207984 */ /* 0x000e220008000c00 */
[----:B-1----:R-:W-:Y:S01]  /*28b0*/  FADD.FTZ R13, R13, R28 ;  /* 0x0000001c0d0d7221 */ /* 0x002fe20000010000 */
[----:B------:R-:W-:-:S03]  /*28c0*/  FADD.FTZ R18, R18, R29 ;  /* 0x0000001d12127221 */ /* 0x000fc60000010000 */
[----:B------:R-:W-:Y:S01]  /*28d0*/  FADD.FTZ R13, R13, R30 ;  /* 0x0000001e0d0d7221 */ /* 0x000fe20000010000 */
[----:B------:R-:W-:Y:S02]  /*28e0*/  FADD.FTZ R18, R18, R31 ;  /* 0x0000001f12127221 */ /* 0x000fe40000010000 */
[----:B------:R-:W-:Y:S01]  /*28f0*/  LDS.128 R28, [UR5+0x60] ;  /* 0x00006005ff1c7984 */ /* 0x000fe20008000c00 */
[----:B--2---:R-:W-:Y:S01]  /*2900*/  FADD.FTZ R13, R13, R24 ;  /* 0x000000180d0d7221 */ /* 0x004fe20000010000 */
        /* <DEDUP_REMOVED lines=13> */
[----:B------:R-:W-:Y:S01]  /*29e0*/  FADD.FTZ R13, R13, R28 ;  /* 0x0000001c0d0d7221 */ /* 0x000fe20000010000 */
[----:B------:R-:W-:-:S03]  /*29f0*/  FADD.FTZ R32, R32, R29 ;  /* 0x0000001d20207221 */ /* 0x000fc60000010000 */
[----:B------:R-:W-:Y:S01]  /*2a00*/  FADD.FTZ R13, R13, R30 ;  /* 0x0000001e0d0d7221 */ /* 0x000fe20000010000 */
[----:B------:R-:W-:-:S03]  /*2a10*/  FADD.FTZ R32, R32, R31 ;  /* 0x0000001f20207221 */ /* 0x000fc60000010000 */
[----:B0-----:R-:W-:Y:S01]  /*2a20*/  FADD.FTZ R18, R13, R18 ;  /* 0x000000120d127221 */ /* 0x001fe20000010000 */
[----:B------:R-:W-:-:S07]  /*2a30*/  FADD.FTZ R19, R32, R19 ;  /* 0x0000001320137221 */ /* 0x000fce0000010000 */
.L_x_761:
[----:B------:R-:W-:Y:S05]  /*2a40*/  BSYNC B0 ;  /* 0x0000000000007941 */ /* 0x000fea0003800000 */
.L_x_760:
        /* <DEDUP_REMOVED lines=8> */
[----:B------:R-:W2:Y:S01]  /*2ad0*/  LDS.128 R32, [R7+0x270] ;  /* 0x0002700007207984 */ /* 0x000ea20000000c00 */
        /* <DEDUP_REMOVED lines=8> */
[----:B------:R-:W-:-:S02]  /*2b60*/  FADD.FTZ R26, R26, R31 ;  /* 0x0000001f1a1a7221 */ /* 0x000fc40000010000 */
[----:B--2---:R-:W-:Y:S01]  /*2b70*/  FADD.FTZ R25, R25, R32 ;  /* 0x0000002019197221 */ /* 0x004fe20000010000 */
[----:B------:R-:W1:Y:S01]  /*2b80*/  LDS.128 R28, [R7+0x410] ;  /* 0x00041000071c7984 */ /* 0x000e620000000c00 */
[----:B------:R-:W-:Y:S01]  /*2b90*/  FADD.FTZ R32, R68, R33 ;  /* 0x0000002144207221 */ /* 0x000fe20000010000 */
[----:B------:R-:W-:Y:S01]  /*2ba0*/  FADD.FTZ R33, R13, R34 ;  /* 0x000000220d217221 */ /* 0x000fe20000010000 */
[----:B------:R-:W-:Y:S01]  /*2bb0*/  FADD.FTZ R34, R26, R35 ;  /* 0x000000231a227221 */ /* 0x000fe20000010000 */
[----:B0-----:R-:W-:Y:S01]  /*2bc0*/  FADD.FTZ R13, R25, R20 ;  /* 0x00000014190d7221 */ /* 0x001fe20000010000 */
[----:B------:R-:W-:Y:S01]  /*2bd0*/  FADD.FTZ R32, R32, R21 ;  /* 0x0000001520207221 */ /* 0x000fe20000010000 */
[----:B------:R-:W0:Y:S01]  /*2be0*/  LDS.128 R24, [R7+0x4e0] ;  /* 0x0004e00007187984 */ /* 0x000e220000000c00 */
[----:B------:R-:W-:Y:S01]  /*2bf0*/  FADD.FTZ R33, R33, R22 ;  /* 0x0000001621217221 */ /* 0x000fe20000010000 */
[----:B------:R-:W-:Y:S02]  /*2c00*/  FADD.FTZ R34, R34, R23 ;  /* 0x0000001722227221 */ /* 0x000fe40000010000 */
[----:B------:R-:W2:Y:S01]  /*2c10*/  LDS.128 R20, [R7+0x5b0] ;  /* 0x0005b00007147984 */ /* 0x000ea20000000c00 */
        /* <DEDUP_REMOVED lines=9> */
[----:B--2---:R-:W-:Y:S01]  /*2cb0*/  FADD.FTZ R13, R13, R20 ;  /* 0x000000140d0d7221 */ /* 0x004fe20000010000 */
[----:B------:R-:W0:Y:S01]  /*2cc0*/  LDS.128 R24, [R7+0x750] ;  /* 0x0007500007187984 */ /* 0x000e220000000c00 */
[----:B------:R-:W-:Y:S01]  /*2cd0*/  FADD.FTZ R32, R32, R21 ;  /* 0x0000001520207221 */ /* 0x000fe20000010000 */
        /* <DEDUP_REMOVED lines=13> */
[----:B--2---:R-:W-:Y:S01]  /*2db0*/  FADD.FTZ R13, R13, R20 ;  /* 0x000000140d0d7221 */ /* 0x004fe20000010000 */
[----:B------:R-:W-:Y:S01]  /*2dc0*/  FADD.FTZ R32, R32, R21 ;  /* 0x0000001520207221 */ /* 0x000fe20000010000 */
[----:B------:R-:W-:Y:S01]  /*2dd0*/  FADD.FTZ R33, R33, R22 ;  /* 0x0000001621217221 */ /* 0x000fe20000010000 */
[----:B------:R-:W-:-:S02]  /*2de0*/  FADD.FTZ R34, R34, R23 ;  /* 0x0000001722227221 */ /* 0x000fc40000010000 */
[----:B------:R-:W2:Y:S01]  /*2df0*/  LDS.128 R20, [R7+0xa90] ;  /* 0x000a900007147984 */ /* 0x000ea20000000c00 */
[----:B-1----:R-:W-:Y:S01]  /*2e00*/  FADD.FTZ R13, R13, R28 ;  /* 0x0000001c0d0d7221 */ /* 0x002fe20000010000 */
[----:B------:R-:W-:Y:S01]  /*2e10*/  FADD.FTZ R32, R32, R29 ;  /* 0x0000001d20207221 */ /* 0x000fe20000010000 */
[----:B------:R-:W-:Y:S01]  /*2e20*/  FADD.FTZ R33, R33, R30 ;  /* 0x0000001e21217221 */ /* 0x000fe20000010000 */
[----:B------:R-:W-:Y:S02]  /*2e30*/  FADD.FTZ R34, R34, R31 ;  /* 0x0000001f22227221 */ /* 0x000fe40000010000 */
[----:B------:R-:W1:Y:S01]  /*2e40*/  LDS.128 R28, [R7+0xb60] ;  /* 0x000b6000071c7984 */ /* 0x000e620000000c00 */
[----:B0-----:R-:W-:Y:S01]  /*2e50*/  FADD.FTZ R13, R13, R24 ;  /* 0x000000180d0d7221 */ /* 0x001fe20000010000 */
[----:B------:R-:W-:Y:S01]  /*2e60*/  FADD.FTZ R32, R32, R25 ;  /* 0x0000001920207221 */ /* 0x000fe20000010000 */
[----:B------:R-:W-:Y:S01]  /*2e70*/  FADD.FTZ R33, R33, R26 ;  /* 0x0000001a21217221 */ /* 0x000fe20000010000 */
[----:B------:R-:W-:-:S02]  /*2e80*/  FADD.FTZ R34, R34, R27 ;  /* 0x0000001b22227221 */ /* 0x000fc40000010000 */
[----:B------:R-:W0:Y:S01]  /*2e90*/  LDS.128 R24, [R7+0xc30] ;  /* 0x000c300007187984 */ /* 0x000e220000000c00 */
[----:B--2---:R-:W-:Y:S01]  /*2ea0*/  FADD.FTZ R13, R13, R20 ;  /* 0x000000140d0d7221 */ /* 0x004fe20000010000 */
        /* <DEDUP_REMOVED lines=83> */
[----:B0-----:R-:W-:Y:S01]  /*33e0*/  FADD.FTZ R22, R20, R25 ;  /* 0x0000001914167221 */ /* 0x001fe20000010000 */
[----:B------:R-:W-:Y:S01]  /*33f0*/  FADD.FTZ R23, R21, R26 ;  /* 0x0000001a15177221 */ /* 0x000fe20000010000 */
[----:B------:R-:W-:Y:S01]  /*3400*/  FADD.FTZ R13, R13, R24 ;  /* 0x000000180d0d7221 */ /* 0x000fe20000010000 */
[----:B------:R-:W-:Y:S01]  /*3410*/  FADD.FTZ R68, R68, R27 ;  /* 0x0000001b44447221 */ /* 0x000fe20000010000 */
[----:B--2---:R-:W-:Y:S01]  /*3420*/  FADD.FTZ R21, R22, R33 ;  /* 0x0000002116157221 */ /* 0x004fe20000010000 */
[----:B------:R-:W-:Y:S01]  /*3430*/  FADD.FTZ R22, R23, R34 ;  /* 0x0000002217167221 */ /* 0x000fe20000010000 */
[----:B------:R-:W-:Y:S01]  /*3440*/  FADD.FTZ R20, R13, R32 ;  /* 0x000000200d147221 */ /* 0x000fe20000010000 */
[----:B------:R-:W-:-:S07]  /*3450*/  FADD.FTZ R23, R68, R35 ;  /* 0x0000002344177221 */ /* 0x000fce0000010000 */
.L_x_763:
[----:B------:R-:W-:Y:S05]  /*3460*/  BSYNC B0 ;  /* 0x0000000000007941 */ /* 0x000fea0003800000 */
.L_x_762:
[----:B------:R-:W0:Y:S01]  /*3470*/  LDC.64 R24, c[0x0][0x268] ;  /* 0x00009a00ff187b82 */ /* 0x000e220000000a00 */
[----:B------:R-:W-:Y:S01]  /*3480*/  IMAD R53, R53, 0xd, R2 ;  /* 0x0000000d35357824 */ /* 0x000fe200078e0202 */
[----:B------:R-:W-:Y:S06]  /*3490*/  BSSY B0, `(.L_x_764) ;  /* 0x000000f000007945 */ /* 0x000fec0003800000 */
[----:B------:R-:W1:Y:S01]  /*34a0*/  LDC R7, c[0x0][0xc] ;  /* 0x00000300ff077b82 */ /* 0x000e620000000800 */
[----:B0-----:R-:W-:Y:S01]  /*34b0*/  IMAD.WIDE R24, R53, 0x4, R24 ;  /* 0x0000000435187825 */ /* 0x001fe200078e0218 */
[----:B------:R-:W-:Y:S06]  /*34c0*/  @P6 BRA `(.L_x_765) ;  /* 0x00000000002c6947 */ /* 0x000fec0003800000 */
[----:B------:R-:W0:Y:S01]  /*34d0*/  LDC.64 R30, c[0x0][0x288] ;  /* 0x0000a200ff1e7b82 */ /* 0x000e220000000a00 */
[----:B------:R-:W-:Y:S01]  /*34e0*/  LEA R26, P6, R57, R24, 0x2 ;  /* 0x00000018391a7211 */ /* 0x000fe200078c10ff */
        /* <DEDUP_REMOVED lines=9> */
.L_x_765:
[----:B------:R-:W-:Y:S05]  /*3580*/  BSYNC B0 ;  /* 0x0000000000007941 */ /* 0x000fea0003800000 */
.L_x_764:
[----:B-1----:R-:W-:-:S13]  /*3590*/  ISETP.GE.U32.AND P6, PT, R7, 0x2, PT ;  /* 0x000000020700780c */ /* 0x002fda0003fc6070 */
[----:B------:R-:W-:Y:S05]  /*35a0*/  @!P6 BRA `(.L_x_766) ;  /* 0x0000001000b4e947 */ /* 0x000fea0003800000 */
[----:B--2---:R-:W0:Y:S01]  /*35b0*/  LDC.64 R20, c[0x0][0x258] ;  /* 0x00009600ff147b82 */ /* 0x004e220000000a00 */
        /* <DEDUP_REMOVED lines=9> */
[----:B------:R-:W0:Y:S01]  /*3650*/  S2UR UR5, SR_CTAID.Y ;  /* 0x00000000000579c3 */ /* 0x000e220000002600 */
[----:B------:R-:W1:Y:S01]  /*3660*/  S2R R67, SR_LANEID ;  /* 0x0000000000437919 */ /* 0x000e620000000000 */
[----:B------:R-:W-:Y:S01]  /*3670*/  HFMA2.MMA R13, -RZ, RZ, 0, 5.9604644775390625e-08 ;  /* 0x00000001ff0d7435 */ /* 0x000fe200000001ff */
[----:B------:R-:W-:Y:S02]  /*3680*/  P2R R26, PR, RZ, 0x1 ;  /* 0x00000001ff1a7803 */ /* 0x000fe40000000000 */
[----:B------:R-:W-:-:S07]  /*3690*/  LOP3.LUT P6, RZ, R54, 0x2, RZ, 0xc0, !PT ;  /* 0x0000000236ff7812 */ /* 0x000fce00078cc0ff */
[----:B------:R-:W-:Y:S02]  /*36a0*/  SEL R13, R13, 0xffffffff, !P6 ;  /* 0xffffffff0d0d7807 */ /* 0x000fe40007000000 */
[----:B0-----:R-:W-:Y:S01]  /*36b0*/  MOV R0, UR5 ;  /* 0x0000000500007c02 */ /* 0x001fe20008000f00 */
[----:B------:R-:W-:Y:S02]  /*36c0*/  VOTEU.ANY UR5, UPT, PT ;  /* 0x0000000000057886 */ /* 0x000fe400038e0100 */
[----:B------:R-:W-:Y:S02]  /*36d0*/  UPOPC UR6, UR5 ;  /* 0x00000005000672bf */ /* 0x000fe40008000000 */
[----:B------:R-:W-:Y:S01]  /*36e0*/  UFLO.U32 UR5, UR5 ;  /* 0x00000005000572bd */ /* 0x000fe200080e0000 */
[----:B------:R-:W-:-:S03]  /*36f0*/  IMAD R25, R4, UR7, R0 ;  /* 0x0000000704197c24 */ /* 0x000fc6000f8e0200 */
[----:B------:R-:W-:Y:S02]  /*3700*/  IMAD R13, R13, UR6, RZ ;  /* 0x000000060d0d7c24 */ /* 0x000fe4000f8e02ff */
[----:B-1----:R-:W-:Y:S01]  /*3710*/  ISETP.EQ.U32.AND P0, PT, R67, UR5, PT ;  /* 0x0000000543007c0c */ /* 0x002fe2000bf02070 */
[----:B------:R-:W-:-:S05]  /*3720*/  IMAD.WIDE.U32 R24, R25, 0x8, R22 ;  /* 0x0000000819187825 */ /* 0x000fca00078e0016 */
[----:B------:R0:W-:Y:S07]  /*3730*/  STG.E.64 desc[UR8][R24.64], R18 ;  /* 0x0000001218007986 */ /* 0x0001ee000c101b08 */
[----:B------:R-:W-:Y:S06]  /*3740*/  @P0 MEMBAR.ALL.GPU ;  /* 0x0000000000000992 */ /* 0x000fec000000a000 */
[----:B------:R-:W-:-:S00]  /*3750*/  @P0 ERRBAR ;  /* 0x00000000000009ab */ /* 0x000fc00000000000 */
[----:B------:R-:W-:Y:S06]  /*3760*/  @P0 CGAERRBAR ;  /* 0x00000000000005ab */ /* 0x000fec0000000000 */
[----:B------:R0:W-:Y:S01]  /*3770*/  @P0 REDG.E.ADD.S32.STRONG.GPU desc[UR8][R20.64], R13 ;  /* 0x0000000d1400098e */ /* 0x0001e2000c10e388 */
[----:B------:R-:W-:Y:S02]  /*3780*/  ISETP.NE.AND P0, PT, R26, RZ, PT ;  /* 0x000000ff1a00720c */ /* 0x000fe40003f05270 */
[----:B------:R-:W-:-:S04]  /*3790*/  SEL R26, R7, RZ, !P6 ;  /* 0x000000ff071a7207 */ /* 0x000fc80007000000 */
[----:B------:R-:W-:-:S13]  /*37a0*/  ISETP.NE.AND P6, PT, R26, -0x1, PT ;  /* 0xffffffff1a00780c */ /* 0x000fda0003fc5270 */
[----:B0-----:R-:W-:Y:S05]  /*37b0*/  @!P6 BRA `(.L_x_767) ;  /* 0x000000000014e947 */ /* 0x001fea0003800000 */
.L_x_768:
[----:B------:R-:W2:Y:S04]  /*37c0*/  LDG.E.STRONG.GPU R13, desc[UR8][R20.64] ;  /* 0x00000008140d7981 */ /* 0x000ea8000c1ef900 */
[----:B--2---:R-:W-:Y:S01]  /*37d0*/  CCTL.IVALL ;  /* 0x00000000ff00798f */ /* 0x004fe20002000000 */
[----:B------:R-:W-:Y:S05]  /*37e0*/  YIELD ;  /* 0x0000000000007946 */ /* 0x000fea0003800000 */
[----:B------:R-:W-:-:S13]  /*37f0*/  ISETP.NE.AND P6, PT, R13, R26, PT ;  /* 0x0000001a0d00720c */ /* 0x000fda0003fc5270 */
[----:B------:R-:W-:Y:S05]  /*3800*/  @P6 BRA `(.L_x_768) ;  /* 0xfffffffc00ec6947 */ /* 0x000fea000383ffff */
.L_x_767:
[----:B------:R-:W-:Y:S01]  /*3810*/  ISETP.NE.AND P6, PT, R7, RZ, PT ;  /* 0x000000ff0700720c */ /* 0x000fe20003fc5270 */
[----:B------:R-:W-:Y:S05]  /*3820*/  WARPSYNC.ALL ;  /* 0x0000000000007948 */ /* 0x000fea0003800000 */
[----:B------:R-:W-:Y:S07]  /*3830*/  BAR.SYNC.DEFER_BLOCKING 0x0 ;  /* 0x0000000000007b1d */ /* 0x000fee0000010000 */
[----:B------:R-:W-:Y:S05]  /*3840*/  @!P6 BRA `(.L_x_766) ;  /* 0x00000010000ce947 */ /* 0x000fea0003800000 */
[----:B------:R-:W-:Y:S02]  /*3850*/  IADD3 R20, R7, -0x1, RZ ;  /* 0xffffffff07147810 */ /* 0x000fe40007ffe0ff */
[----:B------:R-:W-:Y:S02]  /*3860*/  MOV R13, RZ ;  /* 0x000000ff000d7202 */ /* 0x000fe40000000f00 */
[----:B------:R-:W-:-:S13]  /*3870*/  ISETP.GE.U32.AND P6, PT, R20, 0x3, PT ;  /* 0x000000031400780c */ /* 0x000fda0003fc6070 */
[----:B------:R-:W-:Y:S05]  /*3880*/  @!P6 BRA `(.L_x_769) ;  /* 0x0000000c008ce947 */ /* 0x000fea0003800000 */
[----:B------:R-:W-:Y:S01]  /*3890*/  LOP3.LUT R20, R7, 0x3, RZ, 0xc0, !PT ;  /* 0x0000000307147812 */ /* 0x000fe200078ec0ff */
[----:B------:R-:W-:-:S03]  /*38a0*/  HFMA2.MMA R13, -RZ, RZ, 0, 0 ;  /* 0x00000000ff0d7435 */ /* 0x000fc600000001ff */
        /* <DEDUP_REMOVED lines=13> */
.L_x_772:
[----:B------:R-:W-:-:S13]  /*3980*/  ISETP.EQ.OR P6, PT, R13, UR7, P0 ;  /* 0x000000070d007c0c */ /* 0x000fda00087c2670 */
[----:B------:R-:W-:-:S04]  /*3990*/  @!P6 IMAD R25, R4, R13, R0 ;  /* 0x0000000d0419e224 */ /* 0x000fc800078e0200 */
[----:B------:R-:W-:-:S06]  /*39a0*/  @!P6 IMAD.WIDE.U32 R24, R25, 0x8, R22 ;  /* 0x000000081918e825 */ /* 0x000fcc00078e0016 */
[----:B------:R-:W2:Y:S01]  /*39b0*/  @!P6 LDG.E.64 R24, desc[UR8][R24.64] ;  /* 0x000000081818e981 */ /* 0x000ea2000c1e1b00 */
[----:B------:R-:W-:Y:S01]  /*39c0*/  IADD3 R21, R13, 0x1, RZ ;  /* 0x000000010d157810 */ /* 0x000fe20007ffe0ff */
[----:B--2---:R-:W-:Y:S01]  /*39d0*/  @!P6 FADD.FTZ R18, R18, R24 ;  /* 0x000000181212e221 */ /* 0x004fe20000010000 */
[----:B------:R-:W-:Y:S02]  /*39e0*/  @!P6 FADD.FTZ R19, R19, R25 ;  /* 0x000000191313e221 */ /* 0x000fe40000010000 */
        /* <DEDUP_REMOVED lines=108> */
.L_x_771:
[----:B------:R-:W-:-:S13]  /*40b0*/  ISETP.GT.AND P6, PT, R20, 0x4, PT ;  /* 0x000000041400780c */ /* 0x000fda0003fc4270 */
[----:B------:R-:W-:Y:S05]  /*40c0*/  @!P6 BRA `(.L_x_773) ;  /* 0x0000000000f4e947 */ /* 0x000fea0003800000 */
        /* <DEDUP_REMOVED lines=61> */
.L_x_773:
[----:B------:R-:W-:-:S04]  /*44a0*/  LOP3.LUT P6, RZ, R5, 0x1, RZ, 0xc0, !PT ;  /* 0x0000000105ff7812 */ /* 0x000fc800078cc0ff */
[----:B------:R-:W-:-:S13]  /*44b0*/  ISETP.NE.OR P6, PT, R20, RZ, P6 ;  /* 0x000000ff1400720c */ /* 0x000fda00037c5670 */
[----:B------:R-:W-:Y:S05]  /*44c0*/  @!P6 BRA `(.L_x_769) ;  /* 0x00000000007ce947 */ /* 0x000fea0003800000 */
.L_x_770:
        /* <DEDUP_REMOVED lines=31> */
.L_x_769:
[----:B------:R-:W-:-:S13]  /*46c0*/  LOP3.LUT P6, R7, R7, 0x3, RZ, 0xc0, !PT ;  /* 0x0000000307077812 */ /* 0x000fda00078cc0ff */
        /* <DEDUP_REMOVED lines=9> */
.L_x_775:
[----:B------:R-:W-:Y:S05]  /*4760*/  BSYNC B0 ;  /* 0x0000000000007941 */ /* 0x000fea0003800000 */
.L_x_774:
[----:B------:R-:W-:-:S13]  /*4770*/  ISETP.NE.AND P6, PT, R7, 0x1, PT ;  /* 0x000000010700780c */ /* 0x000fda0003fc5270 */
[----:B------:R-:W-:Y:S05]  /*4780*/  @!P6 BRA `(.L_x_766) ;  /* 0x00000000003ce947 */ /* 0x000fea0003800000 */
[----:B------:R-:W-:-:S04]  /*4790*/  IADD3 R21, R13, 0x1, RZ ;  /* 0x000000010d157810 */ /* 0x000fc80007ffe0ff */
[----:B------:R-:W-:-:S13]  /*47a0*/  ISETP.EQ.OR P6, PT, R21, UR7, P0 ;  /* 0x0000000715007c0c */ /* 0x000fda00087c2670 */
[----:B------:R-:W-:-:S04]  /*47b0*/  @!P6 IMAD R21, R21, R4, R0 ;  /* 0x000000041515e224 */ /* 0x000fc800078e0200 */
[----:B------:R-:W-:-:S06]  /*47c0*/  @!P6 IMAD.WIDE.U32 R20, R21, 0x8, R22 ;  /* 0x000000081514e825 */ /* 0x000fcc00078e0016 */
[----:B------:R-:W2:Y:S01]  /*47d0*/  @!P6 LDG.E.64 R20, desc[UR8][R20.64] ;  /* 0x000000081414e981 */ /* 0x000ea2000c1e1b00 */
[----:B------:R-:W-:Y:S01]  /*47e0*/  IADD3 R13, R13, 0x2, RZ ;  /* 0x000000020d0d7810 */ /* 0x000fe20007ffe0ff */
[----:B--2---:R-:W-:Y:S01]  /*47f0*/  @!P6 FADD.FTZ R18, R18, R20 ;  /* 0x000000141212e221 */ /* 0x004fe20000010000 */
[----:B------:R-:W-:Y:S02]  /*4800*/  @!P6 FADD.FTZ R19, R19, R21 ;  /* 0x000000151313e221 */ /* 0x000fe40000010000 */
[----:B------:R-:W-:-:S04]  /*4810*/  ISETP.EQ.OR P6, PT, R13, UR7, P0 ;  /* 0x000000070d007c0c */ /* 0x000fc800087c2670 */
[----:B------:R-:W-:-:S13]  /*4820*/  ISETP.EQ.OR P6, PT, R7, 0x2, P6 ;  /* 0x000000020700780c */ /* 0x000fda00037c2670 */
[----:B------:R-:W-:-:S04]  /*4830*/  @!P6 IMAD R7, R13, R4, R0 ;  /* 0x000000040d07e224 */ /* 0x000fc800078e0200 */
[----:B------:R-:W-:-:S06]  /*4840*/  @!P6 IMAD.WIDE.U32 R22, R7, 0x8, R22 ;  /* 0x000000080716e825 */ /* 0x000fcc00078e0016 */
[----:B------:R-:W2:Y:S02]  /*4850*/  @!P6 LDG.E.64 R22, desc[UR8][R22.64] ;  /* 0x000000081616e981 */ /* 0x000ea4000c1e1b00 */
[----:B--2---:R-:W-:Y:S01]  /*4860*/  @!P6 FADD.FTZ R18, R18, R22 ;  /* 0x000000161212e221 */ /* 0x004fe20000010000 */
[----:B------:R-:W-:-:S07]  /*4870*/  @!P6 FADD.FTZ R19, R19, R23 ;  /* 0x000000171313e221 */ /* 0x000fce0000010000 */
.L_x_766:
[----:B------:R-:W0:Y:S01]  /*4880*/  S2UR UR6, SR_CgaCtaId ;  /* 0x00000000000679c3 */ /* 0x000e220000008800 */
[----:B------:R-:W-:Y:S01]  /*4890*/  UMOV UR5, 0x400 ;  /* 0x0000040000057882 */ /* 0x000fe20000000000 */
[----:B--2---:R-:W-:Y:S01]  /*48a0*/  IMAD.WIDE.U32 R20, R2, 0x4ec4ec4f, RZ ;  /* 0x4ec4ec4f02147825 */ /* 0x004fe200078e00ff */
[----:B------:R-:W-:-:S03]  /*48b0*/  ISETP.NE.AND P6, PT, RZ, UR10, PT ;  /* 0x0000000aff007c0c */ /* 0x000fc6000bfc5270 */
[--C-:B------:R-:W-:Y:S01]  /*48c0*/  HADD2.F32 R25, -RZ, R42.reuse.H1_H1 ;  /* 0x3000002aff197230 */ /* 0x100fe20000004100 */
[----:B------:R-:W-:Y:S01]  /*48d0*/  SHF.R.U32.HI R7, RZ, 0x2, R21 ;  /* 0x00000002ff077819 */ /* 0x000fe20000011615 */
[----:B------:R-:W1:Y:S01]  /*48e0*/  LDC R23, c[0x0][0x2ac] ;  /* 0x0000ab00ff177b82 */ /* 0x000e620000000800 */
[----:B------:R-:W-:Y:S02]  /*48f0*/  HADD2.F32 R21, -RZ, R42.H0_H0 ;  /* 0x2000002aff157230 */ /* 0x000fe40000004100 */
[--C-:B------:R-:W-:Y:S02]  /*4900*/  HADD2.F32 R27, -RZ, R52.reuse.H0_H0 ;  /* 0x20000034ff1b7230 */ /* 0x100fe40000004100 */
[----:B------:R-:W-:Y:S02]  /*4910*/  HADD2.F32 R52, -RZ, R52.H1_H1 ;  /* 0x30000034ff347230 */ /* 0x000fe40000004100 */
[----:B------:R-:W-:-:S04]  /*4920*/  FADD.FTZ R21, -R12, R21 ;  /* 0x000000150c157221 */ /* 0x000fc80000010100 */
[----:B------:R-:W-:Y:S01]  /*4930*/  FMUL.FTZ R29, R21, R6 ;  /* 0x00000006151d7220 */ /* 0x000fe20000410000 */
[----:B0-----:R-:W-:-:S09]  /*4940*/  ULEA UR5, UR6, UR5, 0x18 ;  /* 0x0000000506057291 */ /* 0x001fd2000f8ec03f */
[----:B------:R-:W-:Y:S01]  /*4950*/  @!P0 STS.64 [UR5+0x80], R18 ;  /* 0x00008012ff008988 */ /* 0x000fe20008000a05 */
[----:B------:R-:W-:Y:S06]  /*4960*/  BAR.SYNC.DEFER_BLOCKING 0x0 ;  /* 0x0000000000007b1d */ /* 0x000fec0000010000 */
[----:B------:R-:W0:Y:S01]  /*4970*/  LDS.64 R18, [UR5+0x80] ;  /* 0x00008005ff127984 */ /* 0x000e220008000a00 */
[----:B------:R-:W-:Y:S02]  /*4980*/  ULDC UR5, c[0x0][0x2bc] ;  /* 0x0000af0000057ab9 */ /* 0x000fe40000000800 */
[----:B0-----:R-:W-:Y:S01]  /*4990*/  FMUL.FTZ R22, R19, UR5 ;  /* 0x0000000513167c20 */ /* 0x001fe20008410000 */
[----:B------:R-:W-:Y:S01]  /*49a0*/  FADD.FTZ R19, -R12, R25 ;  /* 0x000000190c137221 */ /* 0x000fe20000010100 */
[----:B------:R-:W-:Y:S01]  /*49b0*/  FMUL.FTZ R13, R18, UR5 ;  /* 0x00000005120d7c20 */ /* 0x000fe20008410000 */
[----:B------:R-:W-:-:S02]  /*49c0*/  HADD2.F32 R25, -RZ, R43.H0_H0 ;  /* 0x2000002bff197230 */ /* 0x000fc40000004100 */
[----:B------:R-:W-:Y:S02]  /*49d0*/  HADD2.F32 R43, -RZ, R43.H1_H1 ;  /* 0x3000002bff2b7230 */ /* 0x000fe40000004100 */
        /* <DEDUP_REMOVED lines=20> */
.L_x_776:
[----:B------:R-:W-:Y:S01]  /*4b20*/  LOP3.LUT P0, RZ, R5, 0x2, RZ, 0xc0, !PT ;  /* 0x0000000205ff7812 */ /* 0x000fe2000780c0ff */
[----:B------:R-:W-:-:S12]  /*4b30*/  BSSY B0, `(.L_x_777) ;  /* 0x0000015000007945 */ /* 0x000fd80003800000 */
[----:B------:R-:W-:Y:S05]  /*4b40*/  @!P0 BRA `(.L_x_778) ;  /* 0x00000000004c8947 */ /* 0x000fea0003800000 */
[----:B------:R-:W-:Y:S01]  /*4b50*/  SHF.R.S32.HI R20, RZ, 0x1f, R3 ;  /* 0x0000001fff147819 */ /* 0x000fe20000011403 */
[----:B------:R-:W-:Y:S01]  /*4b60*/  ULDC.64 UR12, c[0x0][0x288] ;  /* 0x0000a200000c7ab9 */ /* 0x000fe20000000a00 */
[----:B------:R-:W-:Y:S02]  /*4b70*/  MOV R18, R8 ;  /* 0x0000000800127202 */ /* 0x000fe40000000f00 */
[----:B------:R-:W-:Y:S01]  /*4b80*/  MOV R19, R11 ;  /* 0x0000000b00137202 */ /* 0x000fe20000000f00 */
        /* <DEDUP_REMOVED lines=13> */
[----:B------:R-:W-:-:S05]  /*4c60*/  F2FP.F16.F32.PACK_AB R19, R18, R19 ;  /* 0x000000131213723e */ /* 0x000fca00000000ff */
[----:B------:R0:W-:Y:S02]  /*4c70*/  STG.E desc[UR8][R20.64], R19 ;  /* 0x0000001314007986 */ /* 0x0001e4000c101908 */
.L_x_778:
[----:B------:R-:W-:Y:S05]  /*4c80*/  BSYNC B0 ;  /* 0x0000000000007941 */ /* 0x000fea0003800000 */
.L_x_777:
[----:B------:R-:W-:Y:S01]  /*4c90*/  ISETP.NE.AND P6, PT, RZ, UR10, PT ;  /* 0x0000000aff007c0c */ /* 0x000fe2000bfc5270 */
[C---:B------:R-:W-:Y:S01]  /*4ca0*/  FADD.FTZ R31, -R12.reuse, R25 ;  /* 0x000000190c1f7221 */ /* 0x040fe20000010100 */
[----:B------:R-:W-:Y:S01]  /*4cb0*/  FADD.FTZ R43, -R12, R43 ;  /* 0x0000002b0c2b7221 */ /* 0x000fe20000010100 */
[--C-:B------:R-:W-:Y:S02]  /*4cc0*/  HADD2.F32 R27, -RZ, R51.reuse.H0_H0 ;  /* 0x20000033ff1b7230 */ /* 0x100fe40000004100 */
[----:B------:R-:W-:Y:S02]  /*4cd0*/  HADD2.F32 R24, -RZ, R51.H1_H1 ;  /* 0x30000033ff187230 */ /* 0x000fe40000004100 */
[-C--:B------:R-:W-:Y:S01]  /*4ce0*/  FMUL.FTZ R31, R31, R6.reuse ;  /* 0x000000061f1f7220 */ /* 0x080fe20000410000 */
[--C-:B------:R-:W-:Y:S02]  /*4cf0*/  HADD2.F32 R25, -RZ, R40.reuse.H0_H0 ;  /* 0x20000028ff197230 */ /* 0x100fe40000004100 */
[----:B------:R-:W-:Y:S01]  /*4d00*/  FMUL.FTZ R26, R43, R6 ;  /* 0x000000062b1a7220 */ /* 0x000fe20000410000 */
[----:B------:R-:W-:-:S02]  /*4d10*/  HADD2.F32 R29, -RZ, R40.H1_H1 ;  /* 0x30000028ff1d7230 */ /* 0x000fc40000004100 */
        /* <DEDUP_REMOVED lines=19> */
.L_x_779:
[----:B------:R-:W-:Y:S04]  /*4e50*/  BSSY B0, `(.L_x_780) ;  /* 0x0000016000007945 */ /* 0x000fe80003800000 */
[----:B------:R-:W-:Y:S05]  /*4e60*/  @!P5 BRA `(.L_x_781) ;  /* 0x000000000050d947 */ /* 0x000fea0003800000 */
[----:B0-----:R-:W-:Y:S01]  /*4e70*/  IADD3 R21, R3, 0x20, RZ ;  /* 0x0000002003157810 */ /* 0x001fe20007ffe0ff */
        /* <DEDUP_REMOVED lines=19> */
.L_x_781:
[----:B------:R-:W-:Y:S05]  /*4fb0*/  BSYNC B0 ;  /* 0x0000000000007941 */ /* 0x000fea0003800000 */
.L_x_780:
[C---:B01----:R-:W-:Y:S01]  /*4fc0*/  FADD.FTZ R19, -R12.reuse, R25 ;  /* 0x000000190c137221 */ /* 0x043fe20000010100 */
[----:B------:R-:W-:Y:S01]  /*4fd0*/  FADD.FTZ R21, -R12, R29 ;  /* 0x0000001d0c157221 */ /* 0x000fe20000010100 */
[--C-:B------:R-:W-:Y:S02]  /*4fe0*/  HADD2.F32 R27, -RZ, R50.reuse.H0_H0 ;  /* 0x20000032ff1b7230 */ /* 0x100fe40000004100 */
[--C-:B------:R-:W-:Y:S02]  /*4ff0*/  HADD2.F32 R25, -RZ, R41.reuse.H0_H0 ;  /* 0x20000029ff197230 */ /* 0x100fe40000004100 */
[-C--:B------:R-:W-:Y:S01]  /*5000*/  FMUL.FTZ R29, R19, R6.reuse ;  /* 0x00000006131d7220 */ /* 0x080fe20000410000 */
[----:B------:R-:W-:Y:S02]  /*5010*/  HADD2.F32 R50, -RZ, R50.H1_H1 ;  /* 0x30000032ff327230 */ /* 0x000fe40000004100 */
[----:B------:R-:W-:Y:S01]  /*5020*/  FMUL.FTZ R24, R21, R6 ;  /* 0x0000000615187220 */ /* 0x000fe20000410000 */
        /* <DEDUP_REMOVED lines=20> */
.L_x_782:
        /* <DEDUP_REMOVED lines=22> */
.L_x_784:
[----:B------:R-:W-:Y:S05]  /*52d0*/  BSYNC B0 ;  /* 0x0000000000007941 */ /* 0x000fea0003800000 */
.L_x_783:
[C---:B------:R-:W-:Y:S01]  /*52e0*/  FADD.FTZ R31, -R12.reuse, R25 ;  /* 0x000000190c1f7221 */ /* 0x040fe20000010100 */
[----:B------:R-:W-:Y:S01]  /*52f0*/  FADD.FTZ R41, -R12, R41 ;  /* 0x000000290c297221 */ /* 0x000fe20000010100 */
[--C-:B------:R-:W-:Y:S02]  /*5300*/  HADD2.F32 R27, -RZ, R49.reuse.H0_H0 ;  /* 0x20000031ff1b7230 */ /* 0x100fe40000004100 */
[----:B------:R-:W-:Y:S02]  /*5310*/  HADD2.F32 R24, -RZ, R49.H1_H1 ;  /* 0x30000031ff187230 */ /* 0x000fe40000004100 */
[-C--:B------:R-:W-:Y:S01]  /*5320*/  FMUL.FTZ R31, R31, R6.reuse ;  /* 0x000000061f1f7220 */ /* 0x080fe20000410000 */
[--C-:B------:R-:W-:Y:S02]  /*5330*/  HADD2.F32 R25, -RZ, R44.reuse.H0_H0 ;  /* 0x2000002cff197230 */ /* 0x100fe40000004100 */
[----:B------:R-:W-:Y:S01]  /*5340*/  FMUL.FTZ R26, R41, R6 ;  /* 0x00000006291a7220 */ /* 0x000fe20000410000 */
[----:B------:R-:W-:Y:S01]  /*5350*/  HADD2.F32 R29, -RZ, R44.H1_H1 ;  /* 0x3000002cff1d7230 */ /* 0x000fe20000004100 */
[----:B------:R-:W-:Y:S06]  /*5360*/  @!P6 BRA `(.L_x_785) ;  /* 0x000000000048e947 */ /* 0x000fec0003800000 */
        /* <DEDUP_REMOVED lines=18> */
.L_x_785:
        /* <DEDUP_REMOVED lines=22> */
.L_x_787:
[----:B------:R-:W-:Y:S05]  /*55f0*/  BSYNC B0 ;  /* 0x0000000000007941 */ /* 0x000fea0003800000 */
.L_x_786:
        /* <DEDUP_REMOVED lines=27> */
.L_x_788:
[----:B------:R-:W-:Y:S04]  /*57b0*/  BSSY B0, `(.L_x_789) ;  /* 0x0000015000007945 */ /* 0x000fe80003800000 */
        /* <DEDUP_REMOVED lines=20> */
.L_x_790:
[----:B------:R-:W-:Y:S05]  /*5900*/  BSYNC B0 ;  /* 0x0000000000007941 */ /* 0x000fea0003800000 */
.L_x_789:
[C---:B------:R-:W-:Y:S01]  /*5910*/  FADD.FTZ R25, -R12.reuse, R25 ;  /* 0x000000190c197221 */ /* 0x040fe20000010100 */
[----:B------:R-:W-:Y:S01]  /*5920*/  FADD.FTZ R39, -R12, R39 ;  /* 0x000000270c277221 */ /* 0x000fe20000010100 */
[----:B------:R-:W-:Y:S02]  /*5930*/  IMAD R7, R23, UR7, R7 ;  /* 0x0000000717077c24 */ /* 0x000fe4000f8e0207 */
[--C-:B------:R-:W-:Y:S02]  /*5940*/  HADD2.F32 R27, -RZ, R47.reuse.H0_H0 ;  /* 0x2000002fff1b7230 */ /* 0x100fe40000004100 */
[-C--:B------:R-:W-:Y:S01]  /*5950*/  FMUL.FTZ R33, R25, R6.reuse ;  /* 0x0000000619217220 */ /* 0x080fe20000410000 */
[----:B------:R-:W-:Y:S02]  /*5960*/  HADD2.F32 R24, -RZ, R47.H1_H1 ;  /* 0x3000002fff187230 */ /* 0x000fe40000004100 */
[----:B------:R-:W-:Y:S01]  /*5970*/  FMUL.FTZ R32, R39, R6 ;  /* 0x0000000627207220 */ /* 0x000fe20000410000 */
[----:B------:R-:W-:Y:S01]  /*5980*/  HADD2.F32 R23, -RZ, R37.H0_H0 ;  /* 0x20000025ff177230 */ /* 0x000fe20000004100 */
        /* <DEDUP_REMOVED lines=19> */
.L_x_791:
        /* <DEDUP_REMOVED lines=15> */
[----:B------:R-:W-:Y:S01]  /*5bb0*/  FFMA.FTZ R27, R27, R14, -R18 ;  /* 0x0000000e1b1b7223 */ /* 0x000fe20000010812 */
[----:B------:R-:W-:-:S03]  /*5bc0*/  FMUL.FTZ R18, R25, R6 ;  /* 0x0000000619127220 */ /* 0x000fc60000410000 */
[----:B------:R-:W-:-:S05]  /*5bd0*/  FMUL.FTZ R19, R27, R6 ;  /* 0x000000061b137220 */ /* 0x000fca0000410000 */
[----:B------:R-:W-:-:S05]  /*5be0*/  F2FP.F16.F32.PACK_AB R19, R18, R19 ;  /* 0x000000131213723e */ /* 0x000fca00000000ff */
[----:B------:R1:W-:Y:S02]  /*5bf0*/  STG.E desc[UR8][R20.64], R19 ;  /* 0x0000001314007986 */ /* 0x0003e4000c101908 */
.L_x_793:
[----:B------:R-:W-:Y:S05]  /*5c00*/  BSYNC B0 ;  /* 0x0000000000007941 */ /* 0x000fea0003800000 */
.L_x_792:
[----:B------:R-:W-:Y:S02]  /*5c10*/  HADD2.F32 R37, -RZ, R37.H1_H1 ;  /* 0x30000025ff257230 */ /* 0x000fe40000004100 */
[C---:B------:R-:W-:Y:S01]  /*5c20*/  FADD.FTZ R23, -R12.reuse, R23 ;  /* 0x000000170c177221 */ /* 0x040fe20000010100 */
[----:B------:R-:W-:Y:S01]  /*5c30*/  IADD3 R28, R7, 0xc0, RZ ;  /* 0x000000c0071c7810 */ /* 0x000fe20007ffe0ff */
[----:B------:R-:W-:Y:S01]  /*5c40*/  ULDC.64 UR12, c[0x0][0x290] ;  /* 0x0000a400000c7ab9 */ /* 0x000fe20000000a00 */
[--C-:B------:R-:W-:Y:S02]  /*5c50*/  HADD2.F32 R25, -RZ, R46.reuse.H0_H0 ;  /* 0x2000002eff197230 */ /* 0x100fe40000004100 */
[----:B------:R-:W-:Y:S01]  /*5c60*/  FADD.FTZ R37, -R12, R37 ;  /* 0x000000250c257221 */ /* 0x000fe20000010100 */
[----:B------:R-:W-:Y:S02]  /*5c70*/  HADD2.F32 R46, -RZ, R46.H1_H1 ;  /* 0x3000002eff2e7230 */ /* 0x000fe40000004100 */
[-C--:B------:R-:W-:Y:S01]  /*5c80*/  FMUL.FTZ R29, R23, R6.reuse ;  /* 0x00000006171d7220 */ /* 0x080fe20000410000 */
[----:B------:R-:W-:Y:S01]  /*5c90*/  SHF.R.S32.HI R30, RZ, 0x1f, R28 ;  /* 0x0000001fff1e7819 */ /* 0x000fe2000001141c */
[----:B------:R-:W-:Y:S01]  /*5ca0*/  FMUL.FTZ R26, R37, R6 ;  /* 0x00000006251a7220 */ /* 0x000fe20000410000 */
[----:B------:R-:W-:Y:S06]  /*5cb0*/  @!P6 BRA `(.L_x_794) ;  /* 0x000000000048e947 */ /* 0x000fec0003800000 */
[----:B------:R-:W-:Y:S01]  /*5cc0*/  FFMA.FTZ R7, R29, R14, R16 ;  /* 0x0000000e1d077223 */ /* 0x000fe20000010010 */
[----:B------:R-:W-:-:S03]  /*5cd0*/  FFMA.FTZ R18, R26, R15, R17 ;  /* 0x0000000f1a127223 */ /* 0x000fc60000010011 */
[----:B01----:R-:W-:Y:S01]  /*5ce0*/  FMUL.FTZ R19, R7, -1.4426950216293334961 ;  /* 0xbfb8aa3b07137820 */ /* 0x003fe20000410000 */
        /* <DEDUP_REMOVED lines=15> */
.L_x_794:
[----:B------:R-:W-:Y:S01]  /*5de0*/  ISETP.GE.U32.AND P0, PT, R28, UR12, PT ;  /* 0x0000000c1c007c0c */ /* 0x000fe2000bf06070 */
[----:B------:R-:W-:Y:S03]  /*5df0*/  BSSY B0, `(.L_x_795) ;  /* 0x0000016000007945 */ /* 0x000fe60003800000 */
[----:B------:R-:W-:-:S04]  /*5e00*/  ISETP.GE.AND.EX P0, PT, R30, UR13, PT, P0 ;  /* 0x0000000d1e007c0c */ /* 0x000fc8000bf06300 */
[----:B------:R-:W-:-:S13]  /*5e10*/  ISETP.LT.U32.AND P0, PT, R2, 0x1a0, !P0 ;  /* 0x000001a00200780c */ /* 0x000fda0004701070 */
[----:B------:R-:W-:Y:S05]  /*5e20*/  @!P0 BRA `(.L_x_796) ;  /* 0x0000000000488947 */ /* 0x000fea0003800000 */
[----:B------:R-:W-:Y:S01]  /*5e30*/  ULDC.64 UR14, c[0x0][0x288] ;  /* 0x0000a200000e7ab9 */ /* 0x000fe20000000a00 */
[----:B------:R-:W-:Y:S01]  /*5e40*/  MOV R18, R8 ;  /* 0x0000000800127202 */ /* 0x000fe20000000f00 */
[----:B------:R-:W-:Y:S01]  /*5e50*/  IMAD R7, R69, UR14, RZ ;  /* 0x0000000e45077c24 */ /* 0x000fe2000f8e02ff */
[----:B01----:R-:W-:-:S03]  /*5e60*/  MOV R19, R11 ;  /* 0x0000000b00137202 */ /* 0x003fc60000000f00 */
[C---:B------:R-:W-:Y:S02]  /*5e70*/  IMAD R7, R62.reuse, UR15, R7 ;  /* 0x0000000f3e077c24 */ /* 0x040fe4000f8e0207 */
[----:B------:R-:W-:Y:S01]  /*5e80*/  IMAD.WIDE.U32 R18, R62, UR14, R18 ;  /* 0x0000000e3e127c25 */ /* 0x000fe2000f8e0012 */
[----:B------:R-:W-:-:S04]  /*5e90*/  ULDC.64 UR14, c[0x0][0x210] ;  /* 0x00008400000e7ab9 */ /* 0x000fc80000000a00 */
[----:B------:R-:W-:Y:S02]  /*5ea0*/  IADD3 R7, R19, R7, RZ ;  /* 0x0000000713077210 */ /* 0x000fe40007ffe0ff */
[----:B------:R-:W-:-:S04]  /*5eb0*/  LEA R20, P0, R18, UR14, 0x1 ;  /* 0x0000000e12147c11 */ /* 0x000fc8000f8008ff */
[----:B------:R-:W-:Y:S01]  /*5ec0*/  LEA.HI.X R21, R18, UR15, R7, 0x1, P0 ;  /* 0x0000000f12157c11 */ /* 0x000fe200080f0c07 */
[C-C-:B------:R-:W-:Y:S01]  /*5ed0*/  FFMA.FTZ R18, R13.reuse, R29, R22.reuse ;  /* 0x0000001d0d127223 */ /* 0x140fe20000010016 */
[----:B------:R-:W-:-:S03]  /*5ee0*/  FFMA.FTZ R7, R13, R26, R22 ;  /* 0x0000001a0d077223 */ /* 0x000fc60000010016 */
[----:B------:R-:W-:Y:S01]  /*5ef0*/  FFMA.FTZ R25, R25, R14, -R18 ;  /* 0x0000000e19197223 */ /* 0x000fe20000010812 */
[----:B------:R-:W-:-:S03]  /*5f00*/  FFMA.FTZ R7, R46, R15, -R7 ;  /* 0x0000000f2e077223 */ /* 0x000fc60000010807 */
[-C--:B------:R-:W-:Y:S01]  /*5f10*/  FMUL.FTZ R18, R25, R6.reuse ;  /* 0x0000000619127220 */ /* 0x080fe20000410000 */
[----:B------:R-:W-:-:S05]  /*5f20*/  FMUL.FTZ R7, R7, R6 ;  /* 0x0000000607077220 */ /* 0x000fca0000410000 */
[----:B------:R-:W-:-:S05]  /*5f30*/  F2FP.F16.F32.PACK_AB R7, R7, R18 ;  /* 0x000000120707723e */ /* 0x000fca00000000ff */
[----:B------:R2:W-:Y:S02]  /*5f40*/  STG.E desc[UR8][R20.64], R7 ;  /* 0x0000000714007986 */ /* 0x0005e4000c101908 */
.L_x_796:
[----:B------:R-:W-:Y:S05]  /*5f50*/  BSYNC B0 ;  /* 0x0000000000007941 */ /* 0x000fea0003800000 */
.L_x_795:
[--C-:B--2---:R-:W-:Y:S01]  /*5f60*/  HADD2.F32 R7, -RZ, R38.reuse.H0_H0 ;  /* 0x20000026ff077230 */ /* 0x104fe20000004100 */
[----:B------:R-:W-:Y:S01]  /*5f70*/  ISETP.GE.U32.AND P0, PT, R56, UR12, PT ;  /* 0x0000000c38007c0c */ /* 0x000fe2000bf06070 */
[----:B01----:R-:W-:-:S03]  /*5f80*/  HADD2.F32 R19, -RZ, R38.H1_H1 ;  /* 0x30000026ff137230 */ /* 0x003fc60000004100 */
[----:B------:R-:W-:Y:S01]  /*5f90*/  ISETP.GE.AND.EX P0, PT, R66, UR13, PT, P0 ;  /* 0x0000000d42007c0c */ /* 0x000fe2000bf06300 */
[C---:B------:R-:W-:Y:S01]  /*5fa0*/  FADD.FTZ R21, -R12.reuse, R7 ;  /* 0x000000070c157221 */ /* 0x040fe20000010100 */
[----:B------:R-:W-:Y:S01]  /*5fb0*/  FADD.FTZ R19, -R12, R19 ;  /* 0x000000130c137221 */ /* 0x000fe20000010100 */
[--C-:B------:R-:W-:Y:S01]  /*5fc0*/  HADD2.F32 R7, -RZ, R45.reuse.H0_H0 ;  /* 0x2000002dff077230 */ /* 0x100fe20000004100 */
[----:B------:R-:W-:Y:S01]  /*5fd0*/  ISETP.LT.U32.AND P0, PT, R2, 0x1a0, !P0 ;  /* 0x000001a00200780c */ /* 0x000fe20004701070 */
[----:B------:R-:W-:Y:S02]  /*5fe0*/  HADD2.F32 R12, -RZ, R45.H1_H1 ;  /* 0x3000002dff0c7230 */ /* 0x000fe40000004100 */
[-C--:B------:R-:W-:Y:S01]  /*5ff0*/  FMUL.FTZ R27, R21, R6.reuse ;  /* 0x00000006151b7220 */ /* 0x080fe20000410000 */
[----:B------:R-:W-:Y:S01]  /*6000*/  FMUL.FTZ R26, R19, R6 ;  /* 0x00000006131a7220 */ /* 0x000fe20000410000 */
[----:B------:R-:W-:Y:S08]  /*6010*/  @!P6 BRA `(.L_x_797) ;  /* 0x000000000048e947 */ /* 0x000ff00003800000 */
        /* <DEDUP_REMOVED lines=18> */
.L_x_797:
        /* <DEDUP_REMOVED lines=14> */
[C---:B------:R-:W-:Y:S02]  /*6220*/  LEA R6, P0, R8.reuse, UR12, 0x1 ;  /* 0x0000000c08067c11 */ /* 0x040fe4000f8008ff */
[----:B------:R-:W-:Y:S02]  /*6230*/  IADD3 R11, R9, R11, RZ ;  /* 0x0000000b090b7210 */ /* 0x000fe40007ffe0ff */
[----:B------:R-:W-:Y:S02]  /*6240*/  F2FP.F16.F32.PACK_AB R9, R13, R10 ;  /* 0x0000000a0d09723e */ /* 0x000fe400000000ff */
[----:B------:R-:W-:-:S05]  /*6250*/  LEA.HI.X R7, R8, UR13, R11, 0x1, P0 ;  /* 0x0000000d08077c11 */ /* 0x000fca00080f0c0b */
[----:B------:R0:W-:Y:S02]  /*6260*/  STG.E desc[UR8][R6.64], R9 ;  /* 0x0000000906007986 */ /* 0x0001e4000c101908 */
.L_x_799:
[----:B------:R-:W-:Y:S05]  /*6270*/  BSYNC B0 ;  /* 0x0000000000007941 */ /* 0x000fea0003800000 */
.L_x_798:
[----:B------:R-:W-:Y:S02]  /*6280*/  IADD3 R36, R4, R36, RZ ;  /* 0x0000002404247210 */ /* 0x000fe40007ffe0ff */
[----:B------:R-:W-:Y:S02]  /*6290*/  IADD3 R54, R54, 0x1, RZ ;  /* 0x0000000136367810 */ /* 0x000fe40007ffe0ff */
[----:B------:R-:W-:-:S13]  /*62a0*/  ISETP.GE.AND P0, PT, R36, UR4, PT ;  /* 0x0000000424007c0c */ /* 0x000fda000bf06270 */
[----:B------:R-:W-:Y:S05]  /*62b0*/  @!P0 BRA `(.L_x_800) ;  /* 0xffffffa000788947 */ /* 0x000fea000383ffff */
.L_x_749:
[----:B0-----:R-:W0:Y:S01]  /*62c0*/  LDC R6, c[0x0][0xc] ;  /* 0x00000300ff067b82 */ /* 0x001e220000000800 */
[----:B------:R-:W-:Y:S01]  /*62d0*/  ISETP.NE.AND P2, PT, R2, RZ, PT ;  /* 0x000000ff0200720c */ /* 0x000fe20003f45270 */
[----:B------:R-:W-:Y:S06]  /*62e0*/  BSSY B0, `(.L_x_801) ;  /* 0x0000015000007945 */ /* 0x000fec0003800000 */
[----:B------:R-:W1:Y:S08]  /*62f0*/  LDC R9, c[0x0][0x10] ;  /* 0x00000400ff097b82 */ /* 0x000e700000000800 */
[----:B------:R-:W2:Y:S01]  /*6300*/  LDC.64 R4, c[0x0][0x258] ;  /* 0x00009600ff047b82 */ /* 0x000ea20000000a00 */
[----:B0-----:R-:W-:-:S02]  /*6310*/  IADD3 R3, R6, -0x1, RZ ;  /* 0xffffffff06037810 */ /* 0x001fc40007ffe0ff */
[----:B------:R-:W-:Y:S02]  /*6320*/  ISETP.NE.AND P1, PT, R6, 0x1, PT ;  /* 0x000000010600780c */ /* 0x000fe40003f25270 */
[----:B------:R-:W-:Y:S02]  /*6330*/  ISETP.NE.AND P0, PT, R3, UR7, PT ;  /* 0x0000000703007c0c */ /* 0x000fe4000bf05270 */
[C---:B-1----:R-:W-:Y:S02]  /*6340*/  SHF.L.U32 R3, R9.reuse, 0x1, RZ ;  /* 0x0000000109037819 */ /* 0x042fe400000006ff */
[----:B------:R-:W-:Y:S02]  /*6350*/  IADD3 R7, R9, -0x1, RZ ;  /* 0xffffffff09077810 */ /* 0x000fe40007ffe0ff */
[----:B------:R-:W-:Y:S02]  /*6360*/  SEL R3, R3, RZ, P1 ;  /* 0x000000ff03037207 */ /* 0x000fe40000800000 */
[----:B------:R-:W-:-:S03]  /*6370*/  ISETP.NE.OR P0, PT, R0, R7, P0 ;  /* 0x000000070000720c */ /* 0x000fc60000705670 */
[----:B--2---:R-:W-:Y:S01]  /*6380*/  IMAD.WIDE.U32 R4, R3, 0x4, R4 ;  /* 0x0000000403047825 */ /* 0x004fe200078e0004 */
[----:B------:R-:W-:Y:S09]  /*6390*/  @P2 BRA `(.L_x_802) ;  /* 0x0000000000242947 */ /* 0x000ff20003800000 */
        /* <DEDUP_REMOVED lines=9> */
.L_x_802:
[----:B------:R-:W-:Y:S05]  /*6430*/  BSYNC B0 ;  /* 0x0000000000007941 */ /* 0x000fea0003800000 */
.L_x_801:
[----:B------:R-:W-:Y:S05]  /*6440*/  @P0 EXIT ;  /* 0x000000000000094d */ /* 0x000fea0003800000 */
[----:B------:R-:W-:Y:S05]  /*6450*/  @P2 BRA `(.L_x_803) ;  /* 0x0000000000202947 */ /* 0x000fea0003800000 */
[----:B------:R-:W-:-:S05]  /*6460*/  IMAD R0, R6, R9, RZ ;  /* 0x0000000906007224 */ /* 0x000fca00078e02ff */
[----:B------:R-:W-:-:S13]  /*6470*/  ISETP.NE.AND P0, PT, R0, -0x1, PT ;  /* 0xffffffff0000780c */ /* 0x000fda0003f05270 */
[----:B------:R-:W-:Y:S05]  /*6480*/  @!P0 BRA `(.L_x_803) ;  /* 0x0000000000148947 */ /* 0x000fea0003800000 */
.L_x_804:
[----:B0-----:R-:W2:Y:S04]  /*6490*/  LDG.E.STRONG.GPU R3, desc[UR8][R4.64] ;  /* 0x0000000804037981 */ /* 0x001ea8000c1ef900 */
[----:B--2---:R-:W-:Y:S01]  /*64a0*/  CCTL.IVALL ;  /* 0x00000000ff00798f */ /* 0x004fe20002000000 */
[----:B------:R-:W-:Y:S05]  /*64b0*/  YIELD ;  /* 0x0000000000007946 */ /* 0x000fea0003800000 */
[----:B------:R-:W-:-:S13]  /*64c0*/  ISETP.NE.AND P0, PT, R3, R0, PT ;  /* 0x000000000300720c */ /* 0x000fda0003f05270 */
[----:B------:R-:W-:Y:S05]  /*64d0*/  @P0 BRA `(.L_x_804) ;  /* 0xfffffffc00ec0947 */ /* 0x000fea000383ffff */
.L_x_803:
[----:B------:R-:W-:Y:S05]  /*64e0*/  WARPSYNC.ALL ;  /* 0x0000000000007948 */ /* 0x000fea0003800000 */
[----:B------:R-:W1:Y:S08]  /*64f0*/  LDC.64 R24, c[0x0][0x288] ;  /* 0x0000a200ff187b82 */ /* 0x000e700000000a00 */
        /* <DEDUP_REMOVED lines=9> */
[----:B------:R-:W-:Y:S01]  /*6590*/  IMAD.WIDE.U32 R4, R24, 0x3, RZ ;  /* 0x0000000318047825 */ /* 0x000fe200078e00ff */
[----:B------:R-:W-:Y:S01]  /*65a0*/  LEA R3, R25, R25, 0x1 ;  /* 0x0000001919037211 */ /* 0x000fe200078e08ff */
[----:B------:R-:W0:Y:S01]  /*65b0*/  LDC.64 R16, c[0x0][0x218] ;  /* 0x00008600ff107b82 */ /* 0x000e220000000a00 */
[----:B------:R-:W-:Y:S01]  /*65c0*/  SHF.L.U64.HI R33, R27, 0x2, R29 ;  /* 0x000000021b217819 */ /* 0x000fe2000001021d */
[----:B------:R-:W-:Y:S01]  /*65d0*/  ULDC.64 UR4, c[0x0][0x268] ;  /* 0x00009a0000047ab9 */ /* 0x000fe20000000a00 */
[----:B------:R-:W-:-:S04]  /*65e0*/  IADD3 R3, R5, R3, RZ ;  /* 0x0000000305037210 */ /* 0x000fc80007ffe0ff */
[----:B------:R-:W-:Y:S01]  /*65f0*/  LEA.HI R4, P0, R3, R4, RZ, 0x1 ;  /* 0x0000000403047211 */ /* 0x000fe200078108ff */
[----:B------:R-:W1:Y:S03]  /*6600*/  LDC.64 R18, c[0x0][0x220] ;  /* 0x00008800ff127b82 */ /* 0x000e660000000a00 */
[----:B------:R-:W-:-:S04]  /*6610*/  IADD3.X R3, RZ, R3, RZ, P0, !PT ;  /* 0x00000003ff037210 */ /* 0x000fc800007fe4ff */
[--C-:B------:R-:W-:Y:S02]  /*6620*/  SHF.R.S64 R31, R4, 0x1, R3.reuse ;  /* 0x00000001041f7819 */ /* 0x100fe40000001003 */
[----:B------:R-:W-:Y:S02]  /*6630*/  SHF.R.S32.HI R4, RZ, 0x1, R3 ;  /* 0x00000001ff047819 */ /* 0x000fe40000011403 */
[----:B------:R-:W-:Y:S02]  /*6640*/  SHF.L.U64.HI R3, R24, 0x2, R25 ;  /* 0x0000000218037819 */ /* 0x000fe40000010219 */
[----:B------:R-:W-:-:S07]  /*6650*/  SHF.L.U64.HI R25, R31, 0x2, R4 ;  /* 0x000000021f197819 */ /* 0x000fce0000010204 */
.L_x_805:
        /* <DEDUP_REMOVED lines=23> */
.L_x_806:
        /* <DEDUP_REMOVED lines=11> */
.L_x_3238:


//--------------------- .text._Z35group_norm_nhwc_bwd_one_pass_kernelI11Fp16IOFp32WLi512ELi26ELi416EEv26Group_norm_nhwc_bwd_params --------------------------
	.section	.text._Z35group_norm_nhwc_bwd_one_pass_kernelI11Fp16IOFp32WLi512ELi26ELi416EEv26Group_norm_nhwc_bwd_params,"ax",@progbits
	.align	128
        .global         _Z35group_norm_nhwc_bwd_one_pass_kernelI11Fp16IOFp32WLi512ELi26ELi416EEv26Group_norm_nhwc_bwd_params
        .type           _Z35group_norm_nhwc_bwd_one_pass_kernelI11Fp16IOFp32WLi512ELi26ELi416EEv26Group_norm_nhwc_bwd_params,@function
        .size           _Z35group_norm_nhwc_bwd_one_pass_kernelI11Fp16IOFp32WLi512ELi26ELi416EEv26Group_norm_nhwc_bwd_params,(.L_x_3239 - _Z35group_norm_nhwc_bwd_one_pass_kernelI11Fp16IOFp32WLi512ELi26ELi416EEv26Group_norm_nhwc_bwd_params)
        .other          _Z35group_norm_nhwc_bwd_one_pass_kernelI11Fp16IOFp32WLi512ELi26ELi416EEv26Group_norm_nhwc_bwd_params,@"STO_CUDA_ENTRY STV_DEFAULT"
_Z35group_norm_nhwc_bwd_one_pass_kernelI11Fp16IOFp32WLi512ELi26ELi416EEv26Group_norm_nhwc_bwd_params:
.text._Z35group_norm_nhwc_bwd_one_pass_kernelI11Fp16IOFp32WLi512ELi26ELi416EEv26Group_norm_nhwc_bwd_params:
        /* <DEDUP_REMOVED lines=14> */
[----:B------:R-:W1:Y:S01]  /*00e0*/  S2R R110, SR_LANEID ;  /* 0x00000000006e7919 */ /* 0x000e620000000000 */
[----:B------:R-:W-:Y:S01]  /*00f0*/  LOP3.LUT R7, R7, 0xffffff7f, RZ, 0xc0, !PT ;  /* 0xffffff7f07077812 */ /* 0x000fe200078ec0ff */
[----:B------:R-:W-:Y:S01]  /*0100*/  UMOV UR5, 0x400 ;  /* 0x0000040000057882 */ /* 0x000fe20000000000 */
[----:B------:R-:W-:Y:S01]  /*0110*/  SHF.R.U32.HI R11, RZ, 0x2, R5 ;  /* 0x00000002ff0b7819 */ /* 0x000fe20000011605 */
[----:B------:R-:W2:Y:S01]  /*0120*/  S2UR UR6, SR_CgaCtaId ;  /* 0x00000000000679c3 */ /* 0x000ea20000008800 */
[----:B------:R-:W-:Y:S01]  /*0130*/  SHF.R.S32.HI R9, RZ, 0x1f, R2 ;  /* 0x0000001fff097819 */ /* 0x000fe20000011402 */
[----:B------:R-:W-:-:S02]  /*0140*/  HFMA2.MMA R87, -RZ, RZ, 0, 0 ;  /* 0x00000000ff577435 */ /* 0x000fc400000001ff */
[----:B------:R-:W-:Y:S01]  /*0150*/  IMAD R88, R11, -0xd, R2 ;  /* 0xfffffff30b587824 */ /* 0x000fe200078e0202 */
[----:B------:R-:W-:-:S03]  /*0160*/  LEA.HI R9, R9, R2, RZ, 0x5 ;  /* 0x0000000209097211 */ /* 0x000fc600078f28ff */
[----:B------:R-:W3:Y:S01]  /*0170*/  LDC.64 R4, c[0x0][0x288] ;  /* 0x0000a200ff047b82 */ /* 0x000ee20000000a00 */
[----:B------:R-:W-:Y:S02]  /*0180*/  SHF.R.S32.HI R9, RZ, 0x5, R9 ;  /* 0x00000005ff097819 */ /* 0x000fe40000011409 */
[----:B------:R-:W-:Y:S01]  /*0190*/  SHF.L.U32 R88, R88, 0x1, RZ ;  /* 0x0000000158587819 */ /* 0x000fe200000006ff */
[----:B0-----:R-:W-:Y:S01]  /*01a0*/  IMAD R3, R6, UR7, R11 ;  /* 0x0000000706037c24 */ /* 0x001fe2000f8e020b */
[----:B------:R-:W-:-:S04]  /*01b0*/  MOV R6, R0 ;  /* 0x0000000000067202 */ /* 0x000fc80000000f00 */
[C---:B------:R-:W-:Y:S02]  /*01c0*/  ISETP.LT.U32.AND P0, PT, R3.reuse, UR10, PT ;  /* 0x0000000a03007c0c */ /* 0x040fe4000bf01070 */
[----:B------:R-:W-:Y:S01]  /*01d0*/  SHF.R.S32.HI R122, RZ, 0x1f, R3 ;  /* 0x0000001fff7a7819 */ /* 0x000fe20000011403 */
[----:B--2---:R-:W-:Y:S01]  /*01e0*/  ULEA UR5, UR6, UR5, 0x18 ;  /* 0x0000000506057291 */ /* 0x004fe2000f8ec03f */
[----:B------:R-:W-:Y:S02]  /*01f0*/  IADD3 R108, R3, 0x20, RZ ;  /* 0x00000020036c7810 */ /* 0x000fe40007ffe0ff */
[----:B------:R-:W-:Y:S02]  /*0200*/  ISETP.LT.AND.EX P0, PT, R122, UR11, !P1, P0 ;  /* 0x0000000b7a007c0c */ /* 0x000fe4000cf01300 */
[----:B------:R-:W-:Y:S02]  /*0210*/  ISETP.LT.U32.AND P5, PT, R108, UR10, PT ;  /* 0x0000000a6c007c0c */ /* 0x000fe4000bfa1070 */
[----:B------:R-:W-:-:S02]  /*0220*/  SHF.R.S32.HI R121, RZ, 0x1f, R108 ;  /* 0x0000001fff797819 */ /* 0x000fc4000001146c */
[----:B------:R-:W-:Y:S02]  /*0230*/  IADD3 R107, R3, 0x40, RZ ;  /* 0x00000040036b7810 */ /* 0x000fe40007ffe0ff */
[----:B------:R-:W-:Y:S02]  /*0240*/  ISETP.LT.AND.EX P6, PT, R121, UR11, !P1, P5 ;  /* 0x0000000b79007c0c */ /* 0x000fe4000cfc1350 */
[----:B------:R-:W-:Y:S02]  /*0250*/  ISETP.LT.U32.AND P4, PT, R107, UR10, PT ;  /* 0x0000000a6b007c0c */ /* 0x000fe4000bf81070 */
[----:B------:R-:W-:Y:S02]  /*0260*/  SHF.R.S32.HI R120, RZ, 0x1f, R107 ;  /* 0x0000001fff787819 */ /* 0x000fe4000001146b */
[----:B------:R-:W-:Y:S02]  /*0270*/  @P0 LOP3.LUT R7, R7, 0x80, RZ, 0xfc, !PT ;  /* 0x0000008007070812 */ /* 0x000fe400078efcff */
[----:B------:R-:W-:-:S02]  /*0280*/  ISETP.LT.AND.EX P5, PT, R120, UR11, !P1, P4 ;  /* 0x0000000b78007c0c */ /* 0x000fc4000cfa1340 */
[----:B------:R-:W-:Y:S02]  /*0290*/  LOP3.LUT R7, R7, 0xffffffbf, RZ, 0xc0, !PT ;  /* 0xffffffbf07077812 */ /* 0x000fe400078ec0ff */
[----:B------:R-:W-:Y:S02]  /*02a0*/  IADD3 R106, R3, 0x60, RZ ;  /* 0x00000060036a7810 */ /* 0x000fe40007ffe0ff */
[----:B------:R-:W-:Y:S02]  /*02b0*/  @P6 LOP3.LUT R7, R7, 0x40, RZ, 0xfc, !PT ;  /* 0x0000004007076812 */ /* 0x000fe400078efcff */
[----:B------:R-:W-:Y:S02]  /*02c0*/  IADD3 R105, R3, 0x80, RZ ;  /* 0x0000008003697810 */ /* 0x000fe40007ffe0ff */
[----:B------:R-:W-:Y:S02]  /*02d0*/  ISETP.LT.U32.AND P3, PT, R106, UR10, PT ;  /* 0x0000000a6a007c0c */ /* 0x000fe4000bf61070 */
[----:B------:R-:W-:-:S02]  /*02e0*/  SHF.R.S32.HI R119, RZ, 0x1f, R106 ;  /* 0x0000001fff777819 */ /* 0x000fc4000001146a */
[----:B------:R-:W-:Y:S02]  /*02f0*/  LOP3.LUT R7, R7, 0xffffffdf, RZ, 0xc0, !PT ;  /* 0xffffffdf07077812 */ /* 0x000fe400078ec0ff */
[----:B------:R-:W-:Y:S02]  /*0300*/  ISETP.LT.U32.AND P2, PT, R105, UR10, PT ;  /* 0x0000000a69007c0c */ /* 0x000fe4000bf41070 */
[----:B------:R-:W-:Y:S02]  /*0310*/  SHF.R.S32.HI R118, RZ, 0x1f, R105 ;  /* 0x0000001fff767819 */ /* 0x000fe40000011469 */
[----:B------:R-:W-:Y:S02]  /*0320*/  ISETP.LT.AND.EX P4, PT, R119, UR11, !P1, P3 ;  /* 0x0000000b77007c0c */ /* 0x000fe4000cf81330 */
[----:B------:R-:W-:Y:S02]  /*0330*/  @P5 LOP3.LUT R7, R7, 0x20, RZ, 0xfc, !PT ;  /* 0x0000002007075812 */ /* 0x000fe400078efcff */
[----:B------:R-:W-:-:S02]  /*0340*/  IADD3 R104, R3, 0xa0, RZ ;  /* 0x000000a003687810 */ /* 0x000fc40007ffe0ff */
[----:B------:R-:W-:Y:S02]  /*0350*/  ISETP.LT.AND.EX P3, PT, R118, UR11, !P1, P2 ;  /* 0x0000000b76007c0c */ /* 0x000fe4000cf61320 */
[----:B------:R-:W-:Y:S02]  /*0360*/  LOP3.LUT R7, R7, 0xfffffff7, RZ, 0xc0, !PT ;  /* 0xfffffff707077812 */ /* 0x000fe400078ec0ff */
[----:B------:R-:W-:Y:S02]  /*0370*/  ISETP.LT.U32.AND P0, PT, R104, UR10, PT ;  /* 0x0000000a68007c0c */ /* 0x000fe4000bf01070 */
[----:B------:R-:W-:Y:S02]  /*0380*/  SHF.R.S32.HI R117, RZ, 0x1f, R104 ;  /* 0x0000001fff757819 */ /* 0x000fe40000011468 */
[----:B------:R-:W-:Y:S02]  /*0390*/  LOP3.LUT R7, R7, 0xffffffef, RZ, 0xc0, !PT ;  /* 0xffffffef07077812 */ /* 0x000fe400078ec0ff */
[----:B------:R-:W-:-:S02]  /*03a0*/  IADD3 R103, R3, 0xc0, RZ ;  /* 0x000000c003677810 */ /* 0x000fc40007ffe0ff */
[----:B------:R-:W-:Y:S02]  /*03b0*/  ISETP.LT.AND.EX P2, PT, R117, UR11, !P1, P0 ;  /* 0x0000000b75007c0c */ /* 0x000fe4000cf41300 */
[----:B------:R-:W-:Y:S02]  /*03c0*/  @P4 LOP3.LUT R7, R7, 0x10, RZ, 0xfc, !PT ;  /* 0x0000001007074812 */ /* 0x000fe400078efcff */
[----:B------:R-:W-:Y:S02]  /*03d0*/  SHF.R.S32.HI R116, RZ, 0x1f, R103 ;  /* 0x0000001fff747819 */ /* 0x000fe40000011467 */
[----:B------:R-:W-:Y:S02]  /*03e0*/  ISETP.LT.U32.AND P0, PT, R103, UR10, PT ;  /* 0x0000000a67007c0c */ /* 0x000fe4000bf01070 */
[----:B------:R-:W-:Y:S02]  /*03f0*/  @P3 LOP3.LUT R7, R7, 0x8, RZ, 0xfc, !PT ;  /* 0x0000000807073812 */ /* 0x000fe400078efcff */
[----:B------:R-:W-:-:S02]  /*0400*/  ISETP.LT.AND.EX P0, PT, R116, UR11, !P1, P0 ;  /* 0x0000000b74007c0c */ /* 0x000fc4000cf01300 */
[----:B------:R-:W-:Y:S02]  /*0410*/  LOP3.LUT R7, R7, 0xfffffffb, RZ, 0xc0, !PT ;  /* 0xfffffffb07077812 */ /* 0x000fe400078ec0ff */
[----:B------:R-:W-:Y:S02]  /*0420*/  IADD3 R102, R3, 0xe0, RZ ;  /* 0x000000e003667810 */ /* 0x000fe40007ffe0ff */
[----:B------:R-:W-:Y:S02]  /*0430*/  @P2 LOP3.LUT R7, R7, 0x4, RZ, 0xfc, !PT ;  /* 0x0000000407072812 */ /* 0x000fe400078efcff */
[C---:B------:R-:W-:Y:S02]  /*0440*/  IADD3 R101, R3.reuse, 0x100, RZ ;  /* 0x0000010003657810 */ /* 0x040fe40007ffe0ff */
[C---:B------:R-:W-:Y:S02]  /*0450*/  IADD3 R100, R3.reuse, 0x120, RZ ;  /* 0x0000012003647810 */ /* 0x040fe40007ffe0ff */
[----:B------:R-:W-:-:S02]  /*0460*/  IADD3 R99, R3, 0x140, RZ ;  /* 0x0000014003637810 */ /* 0x000fc40007ffe0ff */
[----:B------:R-:W-:Y:S02]  /*0470*/  LOP3.LUT R7, R7, 0xfffffffd, RZ, 0xc0, !PT ;  /* 0xfffffffd07077812 */ /* 0x000fe400078ec0ff */
[----:B------:R-:W-:Y:S02]  /*0480*/  IADD3 R98, R3, 0x160, RZ ;  /* 0x0000016003627810 */ /* 0x000fe40007ffe0ff */
[----:B------:R-:W-:Y:S02]  /*0490*/  SHF.R.S32.HI R115, RZ, 0x1f, R102 ;  /* 0x0000001fff737819 */ /* 0x000fe40000011466 */
[----:B------:R-:W-:Y:S02]  /*04a0*/  SHF.R.S32.HI R114, RZ, 0x1f, R101 ;  /* 0x0000001fff727819 */ /* 0x000fe40000011465 */
[----:B------:R-:W-:Y:S02]  /*04b0*/  SHF.R.S32.HI R113, RZ, 0x1f, R100 ;  /* 0x0000001fff717819 */ /* 0x000fe40000011464 */
[----:B------:R-:W-:-:S02]  /*04c0*/  SHF.R.S32.HI R112, RZ, 0x1f, R99 ;  /* 0x0000001fff707819 */ /* 0x000fc40000011463 */
[----:B------:R-:W-:Y:S02]  /*04d0*/  ISETP.LT.U32.AND P5, PT, R102, UR10, PT ;  /* 0x0000000a66007c0c */ /* 0x000fe4000bfa1070 */
[----:B------:R-:W-:Y:S02]  /*04e0*/  @P0 LOP3.LUT R7, R7, 0x2, RZ, 0xfc, !PT ;  /* 0x0000000207070812 */ /* 0x000fe400078efcff */
[----:B------:R-:W-:Y:S02]  /*04f0*/  ISETP.LT.U32.AND P4, PT, R101, UR10, PT ;  /* 0x0000000a65007c0c */ /* 0x000fe4000bf81070 */
[----:B------:R-:W-:Y:S02]  /*0500*/  ISETP.LT.U32.AND P3, PT, R100, UR10, PT ;  /* 0x0000000a64007c0c */ /* 0x000fe4000bf61070 */
[----:B------:R-:W-:Y:S02]  /*0510*/  ISETP.LT.U32.AND P2, PT, R99, UR10, PT ;  /* 0x0000000a63007c0c */ /* 0x000fe4000bf41070 */
[----:B------:R-:W-:-:S02]  /*0520*/  SHF.R.S32.HI R111, RZ, 0x1f, R98 ;  /* 0x0000001fff6f7819 */ /* 0x000fc40000011462 */
[----:B------:R-:W-:Y:S01]  /*0530*/  ISETP.LT.U32.AND P0, PT, R98, UR10, PT ;  /* 0x0000000a62007c0c */ /* 0x000fe2000bf01070 */
[----:B------:R-:W-:Y:S01]  /*0540*/  ULDC.U8 UR10, c[0x0][0x2a4] ;  /* 0x0000a900000a7ab9 */ /* 0x000fe20000000000 */
[----:B------:R-:W-:Y:S02]  /*0550*/  ISETP.LT.AND.EX P5, PT, R115, UR11, !P1, P5 ;  /* 0x0000000b73007c0c */ /* 0x000fe4000cfa1350 */
[----:B------:R-:W-:Y:S02]  /*0560*/  ISETP.LT.AND.EX P4, PT, R114, UR11, !P1, P4 ;  /* 0x0000000b72007c0c */ /* 0x000fe4000cf81340 */
[----:B------:R-:W-:Y:S02]  /*0570*/  ISETP.LT.AND.EX P3, PT, R113, UR11, !P1, P3 ;  /* 0x0000000b71007c0c */ /* 0x000fe4000cf61330 */
[----:B------:R-:W-:Y:S02]  /*0580*/  ISETP.LT.AND.EX P2, PT, R112, UR11, !P1, P2 ;  /* 0x0000000b70007c0c */ /* 0x000fe4000cf41320 */
[----:B------:R-:W-:-:S02]  /*0590*/  ISETP.LT.AND.EX P1, PT, R111, UR11, !P1, P0 ;  /* 0x0000000b6f007c0c */ /* 0x000fc4000cf21300 */
[C---:B---3--:R-:W-:Y:S02]  /*05a0*/  LEA.HI R89, P0, R5.reuse, R4, RZ, 0x1 ;  /* 0x0000000405597211 */ /* 0x048fe400078108ff */
[-C--:B------:R-:W-:Y:S02]  /*05b0*/  LEA R93, R5, R5.reuse, 0x1 ;  /* 0x00000005055d7211 */ /* 0x080fe400078e08ff */
[----:B------:R-:W-:Y:S01]  /*05c0*/  IADD3.X R92, RZ, R5, RZ, P0, !PT ;  /* 0x00000005ff5c7210 */ /* 0x000fe200007fe4ff */
[----:B------:R-:W-:Y:S01]  /*05d0*/  IMAD.WIDE.U32 R4, R4, 0x3, RZ ;  /* 0x0000000304047825 */ /* 0x000fe200078e00ff */
[----:B------:R-:W-:Y:S02]  /*05e0*/  IADD3 R97, R3, 0x180, RZ ;  /* 0x0000018003617810 */ /* 0x000fe40007ffe0ff */
[----:B------:R-:W-:Y:S02]  /*05f0*/  SHF.R.S64 R89, R89, 0x1, R92 ;  /* 0x0000000159597819 */ /* 0x000fe4000000105c */
[----:B------:R-:W-:-:S02]  /*0600*/  IADD3 R93, R5, R93, RZ ;  /* 0x0000005d055d7210 */ /* 0x000fc40007ffe0ff */
[----:B------:R-:W-:Y:S02]  /*0610*/  SHF.R.S32.HI R92, RZ, 0x1, R92 ;  /* 0x00000001ff5c7819 */ /* 0x000fe4000001145c */
[----:B------:R-:W-:Y:S02]  /*0620*/  LEA.HI R90, P0, R93, R4, RZ, 0x1 ;  /* 0x000000045d5a7211 */ /* 0x000fe400078108ff */
[----:B------:R-:W0:Y:S01]  /*0630*/  LDC R4, c[0x0][0x10] ;  /* 0x00000400ff047b82 */ /* 0x000e220000000800 */
[C---:B------:R-:W-:Y:S02]  /*0640*/  IADD3 R96, R3.reuse, 0x1a0, RZ ;  /* 0x000001a003607810 */ /* 0x040fe40007ffe0ff */
[----:B------:R-:W-:Y:S02]  /*0650*/  IADD3.X R93, RZ, R93, RZ, P0, !PT ;  /* 0x0000005dff5d7210 */ /* 0x000fe400007fe4ff */
[C---:B------:R-:W-:Y:S02]  /*0660*/  IADD3 R95, R3.reuse, 0x1c0, RZ ;  /* 0x000001c0035f7810 */ /* 0x040fe40007ffe0ff */
[----:B------:R-:W-:Y:S01]  /*0670*/  SHF.R.S64 R90, R90, 0x1, R93 ;  /* 0x000000015a5a7819 */ /* 0x000fe2000000105d */
[----:B------:R-:W2:Y:S01]  /*0680*/  LDC R5, c[0x0][0xc] ;  /* 0x00000300ff057b82 */ /* 0x000ea20000000800 */
[----:B------:R-:W-:-:S02]  /*0690*/  IADD3 R94, R3, 0x1e0, RZ ;  /* 0x000001e0035e7810 */ /* 0x000fc40007ffe0ff */
[----:B------:R-:W-:Y:S02]  /*06a0*/  SHF.R.S32.HI R93, RZ, 0x1, R93 ;  /* 0x00000001ff5d7819 */ /* 0x000fe4000001145d */
[----:B------:R-:W-:Y:S02]  /*06b0*/  LEA R91, R9, UR5, 0x3 ;  /* 0x00000005095b7c11 */ /* 0x000fe4000f8e18ff */
[----:B------:R-:W-:Y:S02]  /*06c0*/  SHF.L.U64.HI R92, R89, 0x2, R92 ;  /* 0x00000002595c7819 */ /* 0x000fe4000001025c */
[----:B------:R-:W-:Y:S02]  /*06d0*/  SHF.R.S32.HI R125, RZ, 0x1f, R96 ;  /* 0x0000001fff7d7819 */ /* 0x000fe40000011460 */
[----:B------:R-:W-:Y:S02]  /*06e0*/  SHF.R.S32.HI R124, RZ, 0x1f, R95 ;  /* 0x0000001fff7c7819 */ /* 0x000fe4000001145f */
[----:B------:R-:W-:-:S02]  /*06f0*/  SHF.R.S32.HI R123, RZ, 0x1f, R94 ;  /* 0x0000001fff7b7819 */ /* 0x000fc4000001145e */
[----:B------:R-:W-:Y:S01]  /*0700*/  SHF.L.U64.HI R93, R90, 0x2, R93 ;  /* 0x000000025a5d7819 */ /* 0x000fe2000001025d */
[----:B0-----:R-:W-:Y:S01]  /*0710*/  IMAD R8, R4, UR7, R0 ;  /* 0x0000000704087c24 */ /* 0x001fe2000f8e0200 */
[----:B------:R-:W-:Y:S02]  /*0720*/  SHF.R.S32.HI R8, RZ, 0x1f, R97 ;  /* 0x0000001fff087819 */ /* 0x000fe40000011461 */
[----:B-12---:R-:W-:-:S07]  /*0730*/  LOP3.LUT R109, R5, 0x3, RZ, 0xc0, !PT ;  /* 0x00000003056d7812 */ /* 0x006fce00078ec0ff */
.L_x_890:
[----:B0-----:R-:W0:Y:S01]  /*0740*/  LDC R15, c[0x0][0x2a0] ;  /* 0x0000a800ff0f7b82 */ /* 0x001e220000000800 */
[----:B------:R-:W-:Y:S01]  /*0750*/  P2R R12, PR, RZ, 0x4 ;  /* 0x00000004ff0c7803 */ /* 0x000fe20000000000 */
[----:B------:R-:W-:Y:S01]  /*0760*/  ULDC.64 UR12, c[0x0][0x298] ;  /* 0x0000a600000c7ab9 */ /* 0x000fe20000000a00 */
[C---:B------:R-:W-:Y:S02]  /*0770*/  LOP3.LUT P2, RZ, R7.reuse, 0x80, RZ, 0xc0, !PT ;  /* 0x0000008007ff7812 */ /* 0x040fe4000784c0ff */
[----:B------:R-:W-:Y:S02]  /*0780*/  CS2R R68, SRZ ;  /* 0x0000000000447805 */ /* 0x000fe4000001ff00 */
[C---:B------:R-:W-:Y:S02]  /*0790*/  LOP3.LUT P6, RZ, R7.reuse, 0x40, RZ, 0xc0, !PT ;  /* 0x0000004007ff7812 */ /* 0x040fe400078cc0ff */
[----:B------:R-:W-:Y:S01]  /*07a0*/  P2R R14, PR, RZ, 0x2 ;  /* 0x00000002ff0e7803 */ /* 0x000fe20000000000 */
[----:B------:R-:W1:Y:S01]  /*07b0*/  @P5 LDC.64 R40, c[0x0][0x228] ;  /* 0x00008a00ff285b82 */ /* 0x000e620000000a00 */
[----:B------:R-:W-:-:S02]  /*07c0*/  LOP3.LUT P1, RZ, R7, 0x10, RZ, 0xc0, !PT ;  /* 0x0000001007ff7812 */ /* 0x000fc4000782c0ff */
[----:B------:R-:W-:Y:S02]  /*07d0*/  SHF.R.S32.HI R64, RZ, 0x1f, R97 ;  /* 0x0000001fff407819 */ /* 0x000fe40000011461 */
[----:B------:R-:W-:Y:S02]  /*07e0*/  MOV R86, RZ ;  /* 0x000000ff00567202 */ /* 0x000fe40000000f00 */
[----:B------:R-:W-:Y:S01]  /*07f0*/  P2R R71, PR, RZ, 0x20 ;  /* 0x00000020ff477803 */ /* 0x000fe20000000000 */
[----:B------:R-:W2:Y:S01]  /*0800*/  @P2 LDC.64 R72, c[0x0][0x230] ;  /* 0x00008c00ff482b82 */ /* 0x000ea20000000a00 */
[----:B0-----:R-:W-:-:S07]  /*0810*/  IABS R13, R15 ;  /* 0x0000000f000d7213 */ /* 0x001fce0000000000 */
[----:B------:R-:W0:Y:S01]  /*0820*/  @P6 LDC.64 R60, c[0x0][0x230] ;  /* 0x00008c00ff3c6b82 */ /* 0x000e220000000a00 */
[----:B------:R-:W3:Y:S07]  /*0830*/  I2F.RP R10, R13 ;  /* 0x0000000d000a7306 */ /* 0x000eee0000209400 */
[----:B------:R-:W4:Y:S08]  /*0840*/  @P1 LDC.64 R52, c[0x0][0x230] ;  /* 0x00008c00ff341b82 */ /* 0x000f300000000a00 */
[----:B------:R-:W1:Y:S01]  /*0850*/  @P1 LDC.64 R50, c[0x0][0x228] ;  /* 0x00008a00ff321b82 */ /* 0x000e620000000a00 */
[----:B---3--:R-:W3:Y:S07]  /*0860*/  MUFU.RCP R10, R10 ;  /* 0x0000000a000a7308 */ /* 0x008eee0000001000 */
[----:B------:R-:W1:Y:S08]  /*0870*/  @P4 LDC.64 R38, c[0x0][0x230] ;  /* 0x00008c00ff264b82 */ /* 0x000e700000000a00 */
[----:B------:R-:W1:Y:S01]  /*0880*/  @P4 LDC.64 R34, c[0x0][0x228] ;  /* 0x00008a00ff224b82 */ /* 0x000e620000000a00 */
[----:B---3--:R-:W-:-:S04]  /*0890*/  IADD3 R8, R10, 0xffffffe, RZ ;  /* 0x0ffffffe0a087810 */ /* 0x008fc80007ffe0ff */
[----:B------:R3:W2:Y:S03]  /*08a0*/  F2I.FTZ.U32.TRUNC.NTZ R9, R8 ;  /* 0x0000000800097305 */ /* 0x0006a6000021f000 */
[----:B------:R-:W1:Y:S01]  /*08b0*/  @P3 LDC.64 R32, c[0x0][0x228] ;  /* 0x00008a00ff203b82 */ /* 0x000e620000000a00 */
[----:B---3--:R-:W-:Y:S02]  /*08c0*/  MOV R8, RZ ;  /* 0x000000ff00087202 */ /* 0x008fe40000000f00 */
[----:B--2---:R-:W-:-:S05]  /*08d0*/  IADD3 R16, RZ, -R9, RZ ;  /* 0x80000009ff107210 */ /* 0x004fca0007ffe0ff */
        /* <DEDUP_REMOVED lines=20> */
[----:B------:R-:W-:-:S04]  /*0a20*/  ISETP.NE.AND P0, PT, R15, RZ, PT ;  /* 0x000000ff0f00720c */ /* 0x000fc80003f05270 */
        /* <DEDUP_REMOVED lines=8> */
[C---:B------:R-:W-:Y:S01]  /*0ab0*/  IMAD R21, R11.reuse, UR13, R10 ;  /* 0x0000000d0b157c24 */ /* 0x040fe2000f8e020a */
[----:B------:R-:W2:Y:S01]  /*0ac0*/  @P2 LDC.64 R8, c[0x0][0x288] ;  /* 0x0000a200ff082b82 */ /* 0x000ea20000000a00 */
[----:B------:R-:W-:Y:S01]  /*0ad0*/  IMAD.WIDE.U32 R18, R11, UR12, R18 ;  /* 0x0000000c0b127c25 */ /* 0x000fe2000f8e0012 */
[----:B------:R-:W-:-:S04]  /*0ae0*/  ULDC.64 UR12, c[0x0][0x290] ;  /* 0x0000a400000c7ab9 */ /* 0x000fc80000000a00 */
[----:B------:R-:W-:Y:S02]  /*0af0*/  IADD3 R21, R19, R21, RZ ;  /* 0x0000001513157210 */ /* 0x000fe40007ffe0ff */
[----:B------:R-:W-:Y:S02]  /*0b00*/  @P2 MOV R20, R18 ;  /* 0x0000001200142202 */ /* 0x000fe40000000f00 */
[-C--:B------:R-:W-:Y:S02]  /*0b10*/  @P5 MOV R15, R21.reuse ;  /* 0x00000015000f5202 */ /* 0x080fe40000000f00 */
[----:B------:R-:W-:Y:S01]  /*0b20*/  @P3 MOV R23, R21 ;  /* 0x0000001500173202 */ /* 0x000fe20000000f00 */
[----:B--2---:R-:W-:-:S04]  /*0b30*/  @P2 IMAD R10, R122, R8, RZ ;  /* 0x000000087a0a2224 */ /* 0x004fc800078e02ff */
[C---:B------:R-:W-:Y:S02]  /*0b40*/  @P2 IMAD R11, R3.reuse, R9, R10 ;  /* 0x00000009030b2224 */ /* 0x040fe400078e020a */
[----:B------:R-:W-:-:S05]  /*0b50*/  @P2 IMAD.WIDE.U32 R8, R3, R8, R20 ;  /* 0x0000000803082225 */ /* 0x000fca00078e0014 */
[----:B------:R-:W-:Y:S02]  /*0b60*/  @P2 IADD3 R9, R9, R11, RZ ;  /* 0x0000000b09092210 */ /* 0x000fe40007ffe0ff */
[----:B------:R-:W2:Y:S01]  /*0b70*/  @P2 LDC.64 R10, c[0x0][0x228] ;  /* 0x00008a00ff0a2b82 */ /* 0x000ea20000000a00 */
[C---:B------:R-:W-:Y:S02]  /*0b80*/  @P2 SHF.L.U32 R63, R8.reuse, 0x1, RZ ;  /* 0x00000001083f2819 */ /* 0x040fe400000006ff */
[----:B------:R-:W-:Y:S02]  /*0b90*/  @P2 SHF.L.U64.HI R8, R8, 0x1, R9 ;  /* 0x0000000108082819 */ /* 0x000fe40000010209 */
[----:B------:R-:W-:Y:S02]  /*0ba0*/  @P2 IADD3 R72, P0, R63, R72, RZ ;  /* 0x000000483f482210 */ /* 0x000fe40007f1e0ff */
[----:B------:R-:W-:Y:S02]  /*0bb0*/  @P6 MOV R9, R21 ;  /* 0x0000001500096202 */ /* 0x000fe40000000f00 */
[----:B------:R-:W-:-:S02]  /*0bc0*/  @P2 IADD3.X R73, R8, R73, RZ, P0, !PT ;  /* 0x0000004908492210 */ /* 0x000fc400007fe4ff */
[----:B--2---:R-:W-:-:S04]  /*0bd0*/  @P2 IADD3 R62, P0, R63, R10, RZ ;  /* 0x0000000a3f3e2210 */ /* 0x004fc80007f1e0ff */
[----:B------:R-:W-:Y:S02]  /*0be0*/  @P2 IADD3.X R63, R8, R11, RZ, P0, !PT ;  /* 0x0000000b083f2210 */ /* 0x000fe400007fe4ff */
[----:B------:R-:W2:Y:S01]  /*0bf0*/  @P6 LDC.64 R10, c[0x0][0x288] ;  /* 0x0000a200ff0a6b82 */ /* 0x000ea20000000a00 */
[----:B------:R-:W-:-:S13]  /*0c00*/  LOP3.LUT P2, RZ, R7, 0x20, RZ, 0xc0, !PT ;  /* 0x0000002007ff7812 */ /* 0x000fda000784c0ff */
[----:B------:R-:W3:Y:S08]  /*0c10*/  @P2 LDC.64 R56, c[0x0][0x230] ;  /* 0x00008c00ff382b82 */ /* 0x000ef00000000a00 */
[----:B------:R-:W4:Y:S01]  /*0c20*/  @P2 LDC.64 R54, c[0x0][0x228] ;  /* 0x00008a00ff362b82 */ /* 0x000f220000000a00 */
[----:B--2---:R-:W-:-:S04]  /*0c30*/  @P6 IMAD R8, R121, R10, RZ ;  /* 0x0000000a79086224 */ /* 0x004fc800078e02ff */
[----:B------:R-:W-:Y:S01]  /*0c40*/  @P6 IMAD R11, R108, R11, R8 ;  /* 0x0000000b6c0b6224 */ /* 0x000fe200078e0208 */
[----:B------:R-:W-:-:S05]  /*0c50*/  @P6 MOV R8, R18 ;  /* 0x0000001200086202 */ /* 0x000fca0000000f00 */
[----:B------:R-:W-:-:S05]  /*0c60*/  @P6 IMAD.WIDE.U32 R8, R108, R10, R8 ;  /* 0x0000000a6c086225 */ /* 0x000fca00078e0008 */
[----:B------:R-:W-:Y:S02]  /*0c70*/  @P6 IADD3 R9, R9, R11, RZ ;  /* 0x0000000b09096210 */ /* 0x000fe40007ffe0ff */
[----:B------:R-:W2:Y:S01]  /*0c80*/  @P6 LDC.64 R10, c[0x0][0x228] ;  /* 0x00008a00ff0a6b82 */ /* 0x000ea20000000a00 */
[C---:B------:R-:W-:Y:S02]  /*0c90*/  @P6 SHF.L.U32 R59, R8.reuse, 0x1, RZ ;  /* 0x00000001083b6819 */ /* 0x040fe400000006ff */
[----:B------:R-:W-:Y:S02]  /*0ca0*/  @P6 SHF.L.U64.HI R8, R8, 0x1, R9 ;  /* 0x0000000108086819 */ /* 0x000fe40000010209 */
[----:B0-----:R-:W-:-:S04]  /*0cb0*/  @P6 IADD3 R60, P0, R59, R60, RZ ;  /* 0x0000003c3b3c6210 */ /* 0x001fc80007f1e0ff */
[----:B------:R-:W-:Y:S02]  /*0cc0*/  @P6 IADD3.X R61, R8, R61, RZ, P0, !PT ;  /* 0x0000003d083d6210 */ /* 0x000fe400007fe4ff */
[----:B--2---:R-:W-:-:S04]  /*0cd0*/  @P6 IADD3 R58, P0, R59, R10, RZ ;  /* 0x0000000a3b3a6210 */ /* 0x004fc80007f1e0ff */
[----:B------:R-:W-:Y:S02]  /*0ce0*/  @P6 IADD3.X R59, R8, R11, RZ, P0, !PT ;  /* 0x0000000b083b6210 */ /* 0x000fe400007fe4ff */
[----:B------:R-:W0:Y:S01]  /*0cf0*/  @P2 LDC.64 R8, c[0x0][0x288] ;  /* 0x0000a200ff082b82 */ /* 0x000e220000000a00 */
[----:B------:R-:W-:Y:S02]  /*0d00*/  @P2 MOV R11, R21 ;  /* 0x00000015000b2202 */ /* 0x000fe40000000f00 */
[----:B------:R-:W-:-:S13]  /*0d10*/  LOP3.LUT P6, RZ, R7, 0x2, RZ, 0xc0, !PT ;  /* 0x0000000207ff7812 */ /* 0x000fda00078cc0ff */
[----:B------:R-:W2:Y:S01]  /*0d20*/  @P6 LDC.64 R44, c[0x0][0x230] ;  /* 0x00008c00ff2c6b82 */ /* 0x000ea20000000a00 */
[----:B0-----:R-:W-:-:S07]  /*0d30*/  @P2 IMAD R10, R120, R8, RZ ;  /* 0x00000008780a2224 */ /* 0x001fce00078e02ff */
[----:B------:R-:W0:Y:S01]  /*0d40*/  @P6 LDC.64 R42, c[0x0][0x228] ;  /* 0x00008a00ff2a6b82 */ /* 0x000e220000000a00 */
[----:B------:R-:W-:Y:S01]  /*0d50*/  @P2 IMAD R13, R107, R9, R10 ;  /* 0x000000096b0d2224 */ /* 0x000fe200078e020a */
[----:B------:R-:W-:-:S05]  /*0d60*/  @P2 MOV R10, R18 ;  /* 0x00000012000a2202 */ /* 0x000fca0000000f00 */
[----:B------:R-:W-:-:S05]  /*0d70*/  @P2 IMAD.WIDE.U32 R8, R107, R8, R10 ;  /* 0x000000086b082225 */ /* 0x000fca00078e000a */
[----:B------:R-:W-:Y:S02]  /*0d80*/  @P2 IADD3 R11, R9, R13, RZ ;  /* 0x0000000d090b2210 */ /* 0x000fe40007ffe0ff */
[C---:B------:R-:W-:Y:S02]  /*0d90*/  @P2 SHF.L.U32 R9, R8.reuse, 0x1, RZ ;  /* 0x0000000108092819 */ /* 0x040fe400000006ff */
[----:B------:R-:W-:Y:S02]  /*0da0*/  @P2 SHF.L.U64.HI R8, R8, 0x1, R11 ;  /* 0x0000000108082819 */ /* 0x000fe4000001020b */
[----:B---3--:R-:W-:Y:S02]  /*0db0*/  @P2 IADD3 R56, P0, R9, R56, RZ ;  /* 0x0000003809382210 */ /* 0x008fe40007f1e0ff */
[----:B------:R-:W-:Y:S02]  /*0dc0*/  @P1 MOV R11, R21 ;  /* 0x00000015000b1202 */ /* 0x000fe40000000f00 */
[----:B------:R-:W-:-:S02]  /*0dd0*/  @P2 IADD3.X R57, R8, R57, RZ, P0, !PT ;  /* 0x0000003908392210 */ /* 0x000fc400007fe4ff */
[----:B----4-:R-:W-:-:S04]  /*0de0*/  @P2 IADD3 R54, P0, R9, R54, RZ ;  /* 0x0000003609362210 */ /* 0x010fc80007f1e0ff */
[----:B------:R-:W-:Y:S02]  /*0df0*/  @P2 IADD3.X R55, R8, R55, RZ, P0, !PT ;  /* 0x0000003708372210 */ /* 0x000fe400007fe4ff */
[----:B------:R-:W3:Y:S01]  /*0e00*/  @P1 LDC.64 R8, c[0x0][0x288] ;  /* 0x0000a200ff081b82 */ /* 0x000ee20000000a00 */
[----:B------:R-:W-:-:S13]  /*0e10*/  LOP3.LUT P2, RZ, R7, 0x8, RZ, 0xc0, !PT ;  /* 0x0000000807ff7812 */ /* 0x000fda000784c0ff */
[----:B------:R-:W4:Y:S08]  /*0e20*/  @P2 LDC.64 R16, c[0x0][0x230] ;  /* 0x00008c00ff102b82 */ /* 0x000f300000000a00 */
[----:B------:R-:W2:Y:S01]  /*0e30*/  @P2 LDC.64 R48, c[0x0][0x228] ;  /* 0x00008a00ff302b82 */ /* 0x000ea20000000a00 */
[----:B---3--:R-:W-:-:S04]  /*0e40*/  @P1 IMAD R10, R119, R8, RZ ;  /* 0x00000008770a1224 */ /* 0x008fc800078e02ff */
[----:B------:R-:W-:Y:S01]  /*0e50*/  @P1 IMAD R9, R106, R9, R10 ;  /* 0x000000096a091224 */ /* 0x000fe200078e020a */
[----:B------:R-:W-:-:S05]  /*0e60*/  @P1 MOV R10, R18 ;  /* 0x00000012000a1202 */ /* 0x000fca0000000f00 */
[----:B------:R-:W-:-:S05]  /*0e70*/  @P1 IMAD.WIDE.U32 R10, R106, R8, R10 ;  /* 0x000000086a0a1225 */ /* 0x000fca00078e000a */
[----:B------:R-:W-:Y:S02]  /*0e80*/  @P1 IADD3 R11, R11, R9, RZ ;  /* 0x000000090b0b1210 */ /* 0x000fe40007ffe0ff */
[C---:B------:R-:W-:Y:S02]  /*0e90*/  @P1 SHF.L.U32 R9, R10.reuse, 0x1, RZ ;  /* 0x000000010a091819 */ /* 0x040fe400000006ff */
[----:B------:R-:W-:Y:S02]  /*0ea0*/  @P1 SHF.L.U64.HI R10, R10, 0x1, R11 ;  /* 0x000000010a0a1819 */ /* 0x000fe4000001020b */
[----:B------:R-:W-:Y:S02]  /*0eb0*/  @P1 IADD3 R52, P0, R9, R52, RZ ;  /* 0x0000003409341210 */ /* 0x000fe40007f1e0ff */
[----:B------:R-:W-:Y:S02]  /*0ec0*/  @P2 MOV R11, R21 ;  /* 0x00000015000b2202 */ /* 0x000fe40000000f00 */
[----:B------:R-:W-:-:S02]  /*0ed0*/  @P1 IADD3.X R53, R10, R53, RZ, P0, !PT ;  /* 0x000000350a351210 */ /* 0x000fc400007fe4ff */
[----:B-1----:R-:W-:Y:S02]  /*0ee0*/  @P1 IADD3 R50, P0, R9, R50, RZ ;  /* 0x0000003209321210 */ /* 0x002fe40007f1e0ff */
[----:B------:R-:W1:Y:S02]  /*0ef0*/  @P2 LDC.64 R8, c[0x0][0x288] ;  /* 0x0000a200ff082b82 */ /* 0x000e640000000a00 */
[----:B------:R-:W-:Y:S02]  /*0f00*/  @P1 IADD3.X R51, R10, R51, RZ, P0, !PT ;  /* 0x000000330a331210 */ /* 0x000fe400007fe4ff */
[----:B------:R-:W-:-:S13]  /*0f10*/  LOP3.LUT P1, RZ, R7, 0x4, RZ, 0xc0, !PT ;  /* 0x0000000407ff7812 */ /* 0x000fda000782c0ff */
[----:B------:R-:W3:Y:S01]  /*0f20*/  @P1 LDC.64 R46, c[0x0][0x228] ;  /* 0x00008a00ff2e1b82 */ /* 0x000ee20000000a00 */
[----:B------:R-:W-:Y:S01]  /*0f30*/  @P1 MOV R13, R21 ;  /* 0x00000015000d1202 */ /* 0x000fe20000000f00 */
[----:B-1----:R-:W-:-:S04]  /*0f40*/  @P2 IMAD R10, R118, R8, RZ ;  /* 0x00000008760a2224 */ /* 0x002fc800078e02ff */
[----:B------:R-:W-:Y:S01]  /*0f50*/  @P2 IMAD R9, R105, R9, R10 ;  /* 0x0000000969092224 */ /* 0x000fe200078e020a */
[----:B------:R-:W-:-:S05]  /*0f60*/  @P2 MOV R10, R18 ;  /* 0x00000012000a2202 */ /* 0x000fca0000000f00 */
[----:B------:R-:W-:-:S05]  /*0f70*/  @P2 IMAD.WIDE.U32 R10, R105, R8, R10 ;  /* 0x00000008690a2225 */ /* 0x000fca00078e000a */
[----:B------:R-:W-:Y:S02]  /*0f80*/  @P2 IADD3 R11, R11, R9, RZ ;  /* 0x000000090b0b2210 */ /* 0x000fe40007ffe0ff */
[C---:B------:R-:W-:Y:S02]  /*0f90*/  @P2 SHF.L.U32 R9, R10.reuse, 0x1, RZ ;  /* 0x000000010a092819 */ /* 0x040fe400000006ff */
[----:B------:R-:W-:Y:S02]  /*0fa0*/  @P2 SHF.L.U64.HI R10, R10, 0x1, R11 ;  /* 0x000000010a0a2819 */ /* 0x000fe4000001020b */
[----:B----4-:R-:W-:-:S04]  /*0fb0*/  @P2 IADD3 R16, P0, R9, R16, RZ ;  /* 0x0000001009102210 */ /* 0x010fc80007f1e0ff */
[C---:B------:R-:W-:Y:S02]  /*0fc0*/  @P2 IADD3.X R17, R10.reuse, R17, RZ, P0, !PT ;  /* 0x000000110a112210 */ /* 0x040fe400007fe4ff */
[----:B--2---:R-:W-:Y:S02]  /*0fd0*/  @P2 IADD3 R48, P0, R9, R48, RZ ;  /* 0x0000003009302210 */ /* 0x004fe40007f1e0ff */
[----:B------:R-:W1:Y:S02]  /*0fe0*/  @P1 LDC.64 R8, c[0x0][0x288] ;  /* 0x0000a200ff081b82 */ /* 0x000e640000000a00 */
[----:B------:R-:W-:Y:S02]  /*0ff0*/  @P2 IADD3.X R49, R10, R49, RZ, P0, !PT ;  /* 0x000000310a312210 */ /* 0x000fe400007fe4ff */
[----:B------:R-:W-:-:S04]  /*1000*/  ISETP.NE.AND P2, PT, R12, RZ, PT ;  /* 0x000000ff0c00720c */ /* 0x000fc80003f45270 */
[----:B------:R-:W2:Y:S09]  /*1010*/  @P1 LDC.64 R10, c[0x0][0x230] ;  /* 0x00008c00ff0a1b82 */ /* 0x000eb20000000a00 */
[----:B------:R-:W4:Y:S01]  /*1020*/  @P2 LDC.64 R30, c[0x0][0x230] ;  /* 0x00008c00ff1e2b82 */ /* 0x000f220000000a00 */
[----:B-1----:R-:W-:-:S07]  /*1030*/  @P1 IMAD R12, R117, R8, RZ ;  /* 0x00000008750c1224 */ /* 0x002fce00078e02ff */
[----:B------:R-:W1:Y:S01]  /*1040*/  @P2 LDC.64 R24, c[0x0][0x228] ;  /* 0x00008a00ff182b82 */ /* 0x000e620000000a00 */
[----:B------:R-:W-:Y:S01]  /*1050*/  @P1 IMAD R9, R104, R9, R12 ;  /* 0x0000000968091224 */ /* 0x000fe200078e020c */
[----:B------:R-:W-:-:S05]  /*1060*/  @P1 MOV R12, R18 ;  /* 0x00000012000c1202 */ /* 0x000fca0000000f00 */
[----:B------:R-:W-:-:S05]  /*1070*/  @P1 IMAD.WIDE.U32 R12, R104, R8, R12 ;  /* 0x00000008680c1225 */ /* 0x000fca00078e000c */
[----:B------:R-:W-:Y:S02]  /*1080*/  @P1 IADD3 R13, R13, R9, RZ ;  /* 0x000000090d0d1210 */ /* 0x000fe40007ffe0ff */
[C---:B------:R-:W-:Y:S02]  /*1090*/  @P1 SHF.L.U32 R9, R12.reuse, 0x1, RZ ;  /* 0x000000010c091819 */ /* 0x040fe400000006ff */
[----:B------:R-:W-:Y:S02]  /*10a0*/  @P1 SHF.L.U64.HI R12, R12, 0x1, R13 ;  /* 0x000000010c0c1819 */ /* 0x000fe4000001020d */
[----:B--2---:R-:W-:Y:S02]  /*10b0*/  @P1 IADD3 R10, P0, R9, R10, RZ ;  /* 0x0000000a090a1210 */ /* 0x004fe40007f1e0ff */
[----:B------:R-:W-:Y:S02]  /*10c0*/  @P6 MOV R13, R21 ;  /* 0x00000015000d6202 */ /* 0x000fe40000000f00 */
[----:B------:R-:W-:-:S02]  /*10d0*/  @P1 IADD3.X R11, R12, R11, RZ, P0, !PT ;  /* 0x0000000b0c0b1210 */ /* 0x000fc400007fe4ff */
[----:B---3--:R-:W-:Y:S02]  /*10e0*/  @P1 IADD3 R46, P0, R9, R46, RZ ;  /* 0x0000002e092e1210 */ /* 0x008fe40007f1e0ff */
[----:B------:R-:W2:Y:S02]  /*10f0*/  @P6 LDC.64 R8, c[0x0][0x288] ;  /* 0x0000a200ff086b82 */ /* 0x000ea40000000a00 */
[----:B------:R-:W-:Y:S02]  /*1100*/  @P1 IADD3.X R47, R12, R47, RZ, P0, !PT ;  /* 0x0000002f0c2f1210 */ /* 0x000fe400007fe4ff */
[----:B------:R-:W-:-:S13]  /*1110*/  ISETP.NE.AND P1, PT, R14, RZ, PT ;  /* 0x000000ff0e00720c */ /* 0x000fda0003f25270 */
[----:B------:R-:W3:Y:S01]  /*1120*/  @P1 LDC.64 R26, c[0x0][0x230] ;  /* 0x00008c00ff1a1b82 */ /* 0x000ee20000000a00 */
[----:B--2---:R-:W-:-:S07]  /*1130*/  @P6 IMAD R12, R116, R8, RZ ;  /* 0x00000008740c6224 */ /* 0x004fce00078e02ff */
[----:B------:R-:W2:Y:S01]  /*1140*/  @P1 LDC.64 R28, c[0x0][0x228] ;  /* 0x00008a00ff1c1b82 */ /* 0x000ea20000000a00 */
[----:B------:R-:W-:Y:S01]  /*1150*/  @P6 IMAD R9, R103, R9, R12 ;  /* 0x0000000967096224 */ /* 0x000fe200078e020c */
[----:B------:R-:W-:-:S05]  /*1160*/  @P6 MOV R12, R18 ;  /* 0x00000012000c6202 */ /* 0x000fca0000000f00 */
[----:B------:R-:W-:-:S05]  /*1170*/  @P6 IMAD.WIDE.U32 R12, R103, R8, R12 ;  /* 0x00000008670c6225 */ /* 0x000fca00078e000c */
[----:B------:R-:W-:Y:S02]  /*1180*/  @P6 IADD3 R13, R13, R9, RZ ;  /* 0x000000090d0d6210 */ /* 0x000fe40007ffe0ff */
[C---:B------:R-:W-:Y:S02]  /*1190*/  @P6 SHF.L.U32 R9, R12.reuse, 0x1, RZ ;  /* 0x000000010c096819 */ /* 0x040fe400000006ff */
[----:B------:R-:W-:Y:S02]  /*11a0*/  @P6 SHF.L.U64.HI R12, R12, 0x1, R13 ;  /* 0x000000010c0c6819 */ /* 0x000fe4000001020d */
[----:B------:R-:W-:-:S04]  /*11b0*/  @P6 IADD3 R44, P0, R9, R44, RZ ;  /* 0x0000002c092c6210 */ /* 0x000fc80007f1e0ff */
[C---:B------:R-:W-:Y:S02]  /*11c0*/  @P6 IADD3.X R45, R12.reuse, R45, RZ, P0, !PT ;  /* 0x0000002d0c2d6210 */ /* 0x040fe400007fe4ff */
[----:B0-----:R-:W-:Y:S02]  /*11d0*/  @P6 IADD3 R42, P0, R9, R42, RZ ;  /* 0x0000002a092a6210 */ /* 0x001fe40007f1e0ff */
[----:B------:R-:W0:Y:S02]  /*11e0*/  @P5 LDC.64 R8, c[0x0][0x288] ;  /* 0x0000a200ff085b82 */ /* 0x000e240000000a00 */
[----:B------:R-:W-:-:S06]  /*11f0*/  @P6 IADD3.X R43, R12, R43, RZ, P0, !PT ;  /* 0x0000002b0c2b6210 */ /* 0x000fcc00007fe4ff */
[----:B------:R-:W4:Y:S01]  /*1200*/  @P5 LDC.64 R12, c[0x0][0x230] ;  /* 0x00008c00ff0c5b82 */ /* 0x000f220000000a00 */
[----:B0-----:R-:W-:-:S04]  /*1210*/  @P5 IMAD R14, R115, R8, RZ ;  /* 0x00000008730e5224 */ /* 0x001fc800078e02ff */
[----:B------:R-:W-:Y:S01]  /*1220*/  @P5 IMAD R9, R102, R9, R14 ;  /* 0x0000000966095224 */ /* 0x000fe200078e020e */
[----:B------:R-:W-:-:S05]  /*1230*/  @P5 MOV R14, R18 ;  /* 0x00000012000e5202 */ /* 0x000fca0000000f00 */
[----:B------:R-:W-:-:S05]  /*1240*/  @P5 IMAD.WIDE.U32 R14, R102, R8, R14 ;  /* 0x00000008660e5225 */ /* 0x000fca00078e000e */
[----:B------:R-:W-:Y:S02]  /*1250*/  @P5 IADD3 R15, R15, R9, RZ ;  /* 0x000000090f0f5210 */ /* 0x000fe40007ffe0ff */
[C---:B------:R-:W-:Y:S02]  /*1260*/  @P5 SHF.L.U32 R9, R14.reuse, 0x1, RZ ;  /* 0x000000010e095819 */ /* 0x040fe400000006ff */
[----:B------:R-:W-:Y:S02]  /*1270*/  @P5 SHF.L.U64.HI R14, R14, 0x1, R15 ;  /* 0x000000010e0e5819 */ /* 0x000fe4000001020f */
[----:B----4-:R-:W-:Y:S02]  /*1280*/  @P5 IADD3 R12, P0, R9, R12, RZ ;  /* 0x0000000c090c5210 */ /* 0x010fe40007f1e0ff */
[----:B------:R-:W-:Y:S02]  /*1290*/  @P4 MOV R15, R21 ;  /* 0x00000015000f4202 */ /* 0x000fe40000000f00 */
[----:B------:R-:W-:-:S02]  /*12a0*/  @P5 IADD3.X R13, R14, R13, RZ, P0, !PT ;  /* 0x0000000d0e0d5210 */ /* 0x000fc400007fe4ff */
[----:B------:R-:W-:Y:S02]  /*12b0*/  @P5 IADD3 R40, P0, R9, R40, RZ ;  /* 0x0000002809285210 */ /* 0x000fe40007f1e0ff */
[----:B------:R-:W0:Y:S02]  /*12c0*/  @P4 LDC.64 R8, c[0x0][0x288] ;  /* 0x0000a200ff084b82 */ /* 0x000e240000000a00 */
[----:B------:R-:W-:Y:S02]  /*12d0*/  @P5 IADD3.X R41, R14, R41, RZ, P0, !PT ;  /* 0x000000290e295210 */ /* 0x000fe400007fe4ff */
[----:B------:R-:W-:Y:S02]  /*12e0*/  CS2R R84, SRZ ;  /* 0x0000000000547805 */ /* 0x000fe4000001ff00 */
[----:B------:R-:W-:Y:S02]  /*12f0*/  MOV R70, RZ ;  /* 0x000000ff00467202 */ /* 0x000fe40000000f00 */
[----:B------:R-:W-:-:S02]  /*1300*/  CS2R R82, SRZ ;  /* 0x0000000000527805 */ /* 0x000fc4000001ff00 */
[----:B------:R-:W-:-:S04]  /*1310*/  LOP3.LUT P5, RZ, R7, 0x8, RZ, 0xc0, !PT ;  /* 0x0000000807ff7812 */ /* 0x000fc800078ac0ff */
[----:B------:R-:W-:Y:S02]  /*1320*/  P2R R74, PR, RZ, 0x20 ;  /* 0x00000020ff4a7803 */ /* 0x000fe40000000000 */
[----:B------:R-:W-:-:S04]  /*1330*/  LOP3.LUT P5, RZ, R7, 0x10, RZ, 0xc0, !PT ;  /* 0x0000001007ff7812 */ /* 0x000fc800078ac0ff */
[----:B------:R-:W-:Y:S02]  /*1340*/  P2R R75, PR, RZ, 0x20 ;  /* 0x00000020ff4b7803 */ /* 0x000fe40000000000 */
[----:B------:R-:W-:-:S04]  /*1350*/  LOP3.LUT P5, RZ, R7, 0x20, RZ, 0xc0, !PT ;  /* 0x0000002007ff7812 */ /* 0x000fc800078ac0ff */
[----:B------:R-:W-:Y:S01]  /*1360*/  P2R R76, PR, RZ, 0x20 ;  /* 0x00000020ff4c7803 */ /* 0x000fe20000000000 */
[----:B0-----:R-:W-:Y:S01]  /*1370*/  @P4 IMAD R14, R114, R8, RZ ;  /* 0x00000008720e4224 */ /* 0x001fe200078e02ff */
[----:B------:R-:W-:-:S03]  /*1380*/  LOP3.LUT P5, RZ, R7, 0x40, RZ, 0xc0, !PT ;  /* 0x0000004007ff7812 */ /* 0x000fc600078ac0ff */
[----:B------:R-:W-:Y:S01]  /*1390*/  @P4 IMAD R9, R101, R9, R14 ;  /* 0x0000000965094224 */ /* 0x000fe200078e020e */
[----:B------:R-:W-:Y:S02]  /*13a0*/  @P4 MOV R14, R18 ;  /* 0x00000012000e4202 */ /* 0x000fe40000000f00 */
[----:B------:R-:W-:Y:S02]  /*13b0*/  P2R R77, PR, RZ, 0x20 ;  /* 0x00000020ff4d7803 */ /* 0x000fe40000000000 */
[----:B------:R-:W-:Y:S01]  /*13c0*/  LOP3.LUT P5, RZ, R7, 0x80, RZ, 0xc0, !PT ;  /* 0x0000008007ff7812 */ /* 0x000fe200078ac0ff */
[----:B------:R-:W-:-:S05]  /*13d0*/  @P4 IMAD.WIDE.U32 R14, R101, R8, R14 ;  /* 0x00000008650e4225 */ /* 0x000fca00078e000e */
[----:B------:R-:W-:Y:S02]  /*13e0*/  @P4 IADD3 R15, R15, R9, RZ ;  /* 0x000000090f0f4210 */ /* 0x000fe40007ffe0ff */
[C---:B------:R-:W-:Y:S02]  /*13f0*/  @P4 SHF.L.U32 R9, R14.reuse, 0x1, RZ ;  /* 0x000000010e094819 */ /* 0x040fe400000006ff */
[----:B------:R-:W-:Y:S02]  /*1400*/  @P4 SHF.L.U64.HI R14, R14, 0x1, R15 ;  /* 0x000000010e0e4819 */ /* 0x000fe4000001020f */
[----:B------:R-:W-:Y:S01]  /*1410*/  @P4 IADD3 R38, P0, R9, R38, RZ ;  /* 0x0000002609264210 */ /* 0x000fe20007f1e0ff */
[----:B------:R-:W5:Y:S03]  /*1420*/  @P5 LDG.E R82, desc[UR8][R62.64] ;  /* 0x000000083e525981 */ /* 0x000f66000c1e1900 */
[----:B------:R-:W-:-:S02]  /*1430*/  @P4 IADD3.X R39, R14, R39, RZ, P0, !PT ;  /* 0x000000270e274210 */ /* 0x000fc400007fe4ff */
[----:B------:R-:W-:Y:S02]  /*1440*/  @P4 IADD3 R34, P0, R9, R34, RZ ;  /* 0x0000002209224210 */ /* 0x000fe40007f1e0ff */
        /* <DEDUP_REMOVED lines=15> */
[----:B------:R-:W-:Y:S01]  /*1540*/  @P3 IADD3.X R33, R22, R33, RZ, P0, !PT ;  /* 0x0000002116213210 */ /* 0x000fe200007fe4ff */
[----:B0-----:R-:W-:-:S04]  /*1550*/  @P2 IMAD R22, R112, R8, RZ ;  /* 0x0000000870162224 */ /* 0x001fc800078e02ff */
        /* <DEDUP_REMOVED lines=19> */
[----:B------:R-:W0:Y:S01]  /*1690*/  LDC R23, c[0x0][0x2ac] ;  /* 0x0000ab00ff177b82 */ /* 0x000e220000000800 */
[----:B---3--:R-:W-:-:S04]  /*16a0*/  @P1 IADD3 R26, P0, R9, R26, RZ ;  /* 0x0000001a091a1210 */ /* 0x008fc80007f1e0ff */
[----:B------:R-:W-:Y:S02]  /*16b0*/  @P1 IADD3.X R27, R22, R27, RZ, P0, !PT ;  /* 0x0000001b161b1210 */ /* 0x000fe400007fe4ff */
[----:B--2---:R-:W-:Y:S01]  /*16c0*/  @P1 IADD3 R28, P0, R9, R28, RZ ;  /* 0x0000001c091c1210 */ /* 0x004fe20007f1e0ff */
[----:B------:R-:W-:-:S03]  /*16d0*/  IMAD.WIDE.U32 R8, R2, 0x4ec4ec4f, RZ ;  /* 0x4ec4ec4f02087825 */ /* 0x000fc600078e00ff */
[----:B------:R-:W-:Y:S02]  /*16e0*/  @P1 IADD3.X R29, R22, R29, RZ, P0, !PT ;  /* 0x0000001d161d1210 */ /* 0x000fe400007fe4ff */
[----:B------:R-:W-:-:S05]  /*16f0*/  SHF.R.U32.HI R8, RZ, 0x2, R9 ;  /* 0x00000002ff087819 */ /* 0x000fca0000011609 */
[----:B0-----:R-:W-:-:S05]  /*1700*/  IMAD R66, R23, UR7, R8 ;  /* 0x0000000717427c24 */ /* 0x001fca000f8e0208 */
[----:B------:R-:W-:-:S04]  /*1710*/  IADD3 R8, R66, 0x180, RZ ;  /* 0x0000018042087810 */ /* 0x000fc80007ffe0ff */
[----:B------:R-:W-:Y:S02]  /*1720*/  SHF.R.S32.HI R9, RZ, 0x1f, R8 ;  /* 0x0000001fff097819 */ /* 0x000fe40000011408 */
[----:B------:R-:W-:-:S04]  /*1730*/  ISETP.GE.U32.AND P0, PT, R8, UR12, PT ;  /* 0x0000000c08007c0c */ /* 0x000fc8000bf06070 */
        /* <DEDUP_REMOVED lines=15> */
[----:B------:R-:W5:Y:S01]  /*1830*/  @P0 LDG.E R69, desc[UR8][R8.64] ;  /* 0x0000000808450981 */ /* 0x000f62000c1e1900 */
        /* <DEDUP_REMOVED lines=8> */
[----:B0-----:R-:W0:Y:S01]  /*18c0*/  @P0 LDC.64 R22, c[0x0][0x288] ;  /* 0x0000a200ff160b82 */ /* 0x001e220000000a00 */
        /* <DEDUP_REMOVED lines=33> */
[----:B------:R-:W-:Y:S02]  /*1ae0*/  @P0 IADD3.X R9, R64, R9, RZ, P6, !PT ;  /* 0x0000000940090210 */ /* 0x000fe400037fe4ff */
[----:B------:R-:W-:Y:S02]  /*1af0*/  MOV R67, RZ ;  /* 0x000000ff00437202 */ /* 0x000fe40000000f00 */
[----:B------:R-:W-:-:S04]  /*1b00*/  IADD3 R66, R66, 0x1e0, RZ ;  /* 0x000001e042427810 */ /* 0x000fc80007ffe0ff */
[----:B------:R-:W5:Y:S01]  /*1b10*/  @P0 LDG.E R67, desc[UR8][R8.64] ;  /* 0x0000000808430981 */ /* 0x000f62000c1e1900 */
[----:B0-----:R-:W-:-:S04]  /*1b20*/  @P0 IADD3 R22, P6, R65, R22, RZ ;  /* 0x0000001641160210 */ /* 0x001fc80007fde0ff */
[----:B------:R-:W-:Y:S02]  /*1b30*/  @P0 IADD3.X R23, R64, R23, RZ, P6, !PT ;  /* 0x0000001740170210 */ /* 0x000fe400037fe4ff */
[----:B------:R-:W-:-:S03]  /*1b40*/  SHF.R.S32.HI R64, RZ, 0x1f, R66 ;  /* 0x0000001fff407819 */ /* 0x000fc60000011442 */
[----:B------:R0:W5:Y:S01]  /*1b50*/  @P0 LDG.E R84, desc[UR8][R22.64] ;  /* 0x0000000816540981 */ /* 0x000162000c1e1900 */
        /* <DEDUP_REMOVED lines=18> */
[----:B------:R-:W-:-:S05]  /*1c80*/  @P0 IADD3.X R23, R64, R23, RZ, P6, !PT ;  /* 0x0000001740170210 */ /* 0x000fca00037fe4ff */
[----:B------:R0:W5:Y:S02]  /*1c90*/  @P0 LDG.E R83, desc[UR8][R22.64] ;  /* 0x0000000816530981 */ /* 0x000164000c1e1900 */
[----:B0-----:R-:W0:Y:S02]  /*1ca0*/  LDC.64 R22, c[0x0][0x248] ;  /* 0x00009200ff167b82 */ /* 0x001e240000000a00 */
[----:B0-----:R-:W-:-:S06]  /*1cb0*/  IMAD.WIDE R22, R6, 0x8, R22 ;  /* 0x0000000806167825 */ /* 0x001fcc00078e0216 */
[----:B------:R-:W2:Y:S01]  /*1cc0*/  LDG.E.64 R22, desc[UR8][R22.64] ;  /* 0x0000000816167981 */ /* 0x000ea2000c1e1b00 */
[----:B------:R-:W-:Y:S02]  /*1cd0*/  MOV R8, 0x3f800000 ;  /* 0x3f80000000087802 */ /* 0x000fe40000000f00 */
[----:B------:R-:W-:Y:S02]  /*1ce0*/  CS2R R80, SRZ ;  /* 0x0000000000507805 */ /* 0x000fe4000001ff00 */
[----:B------:R-:W-:Y:S02]  /*1cf0*/  MOV R66, RZ ;  /* 0x000000ff00427202 */ /* 0x000fe40000000f00 */
[----:B------:R-:W-:Y:S02]  /*1d00*/  CS2R R78, SRZ ;  /* 0x00000000004e7805 */ /* 0x000fe4000001ff00 */
[----:B------:R-:W-:Y:S02]  /*1d10*/  MOV R9, RZ ;  /* 0x000000ff00097202 */ /* 0x000fe40000000f00 */
[----:B------:R-:W-:Y:S01]  /*1d20*/  LOP3.LUT P6, RZ, R7, 0x2, RZ, 0xc0, !PT ;  /* 0x0000000207ff7812 */ /* 0x000fe200078cc0ff */
[----:B--2---:R-:W-:-:S05]  /*1d30*/  FFMA.FTZ R65, -R22, R22, R23 ;  /* 0x0000001616417223 */ /* 0x004fca0000010117 */
[----:B------:R-:W-:-:S13]  /*1d40*/  FSETP.GTU.FTZ.AND P0, PT, R65, RZ, PT ;  /* 0x000000ff4100720b */ /* 0x000fda0003f1c000 */
[----:B------:R-:W0:Y:S02]  /*1d50*/  @P0 LDC R64, c[0x0][0x250] ;  /* 0x00009400ff400b82 */ /* 0x000e240000000800 */
[----:B0-----:R-:W-:-:S04]  /*1d60*/  @P0 FADD.FTZ R64, R65, R64 ;  /* 0x0000004041400221 */ /* 0x001fc80000010000 */
[----:B------:R0:W1:Y:S02]  /*1d70*/  @P0 MUFU.RSQ R8, R64 ;  /* 0x0000004000080308 */ /* 0x0000640000001400 */
[----:B0-----:R-:W-:-:S06]  /*1d80*/  CS2R R64, SRZ ;  /* 0x0000000000407805 */ /* 0x001fcc000001ff00 */
[----:B------:R-:W5:Y:S01]  /*1d90*/  @P5 LDG.E R65, desc[UR8][R72.64] ;  /* 0x0000000848415981 */ /* 0x000f62000c1e1900 */
[----:B------:R-:W-:Y:S02]  /*1da0*/  ISETP.NE.AND P5, PT, R77, RZ, PT ;  /* 0x000000ff4d00720c */ /* 0x000fe40003fa5270 */
[----:B------:R-:W-:-:S11]  /*1db0*/  MOV R23, RZ ;  /* 0x000000ff00177202 */ /* 0x000fd60000000f00 */
[----:B------:R-:W5:Y:S04]  /*1dc0*/  @P5 LDG.E R66, desc[UR8][R60.64] ;  /* 0x000000083c425981 */ /* 0x000f68000c1e1900 */
[----:B------:R-:W5:Y:S01]  /*1dd0*/  @P5 LDG.E R81, desc[UR8][R58.64] ;  /* 0x000000083a515981 */ /* 0x000f62000c1e1900 */
[----:B------:R-:W-:-:S13]  /*1de0*/  ISETP.NE.AND P5, PT, R76, RZ, PT ;  /* 0x000000ff4c00720c */ /* 0x000fda0003fa5270 */
[----:B------:R-:W5:Y:S04]  /*1df0*/  @P5 LDG.E R23, desc[UR8][R56.64] ;  /* 0x0000000838175981 */ /* 0x000f68000c1e1900 */
[----:B------:R-:W5:Y:S01]  /*1e00*/  @P5 LDG.E R80, desc[UR8][R54.64] ;  /* 0x0000000836505981 */ /* 0x000f62000c1e1900 */
[----:B------:R-:W-:Y:S02]  /*1e10*/  ISETP.NE.AND P5, PT, R75, RZ, PT ;  /* 0x000000ff4b00720c */ /* 0x000fe40003fa5270 */
[----:B------:R-:W-:-:S11]  /*1e20*/  LOP3.LUT P0, RZ, R7, 0x4, RZ, 0xc0, !PT ;  /* 0x0000000407ff7812 */ /* 0x000fd6000780c0ff */
[----:B------:R-:W5:Y:S04]  /*1e30*/  @P5 LDG.E R64, desc[UR8][R52.64] ;  /* 0x0000000834405981 */ /* 0x000f68000c1e1900 */
[----:B------:R-:W5:Y:S01]  /*1e40*/  @P5 LDG.E R79, desc[UR8][R50.64] ;  /* 0x00000008324f5981 */ /* 0x000f62000c1e1900 */
[----:B------:R-:W-:-:S13]  /*1e50*/  ISETP.NE.AND P5, PT, R74, RZ, PT ;  /* 0x000000ff4a00720c */ /* 0x000fda0003fa5270 */
[----:B------:R0:W5:Y:S04]  /*1e60*/  @P5 LDG.E R9, desc[UR8][R16.64] ;  /* 0x0000000810095981 */ /* 0x000168000c1e1900 */
[----:B------:R-:W5:Y:S01]  /*1e70*/  @P5 LDG.E R78, desc[UR8][R48.64] ;  /* 0x00000008304e5981 */ /* 0x000f62000c1e1900 */
[----:B------:R-:W-:Y:S02]  /*1e80*/  ISETP.NE.AND P5, PT, R71, RZ, PT ;  /* 0x000000ff4700720c */ /* 0x000fe40003fa5270 */
[----:B0-----:R-:W-:-:S06]  /*1e90*/  MOV R17, RZ ;  /* 0x000000ff00117202 */ /* 0x001fcc0000000f00 */
[----:B------:R0:W5:Y:S02]  /*1ea0*/  @P0 LDG.E R17, desc[UR8][R10.64] ;  /* 0x000000080a110981 */ /* 0x000164000c1e1900 */
[----:B0-----:R-:W-:-:S06]  /*1eb0*/  CS2R R10, SRZ ;  /* 0x00000000000a7805 */ /* 0x001fcc000001ff00 */
[----:B------:R0:W5:Y:S01]  /*1ec0*/  @P5 LDG.E R11, desc[UR8][R12.64] ;  /* 0x000000080c0b5981 */ /* 0x000162000c1e1900 */
[----:B------:R-:W-:Y:S02]  /*1ed0*/  CS2R R76, SRZ ;  /* 0x00000000004c7805 */ /* 0x000fe4000001ff00 */
[----:B------:R-:W-:Y:S02]  /*1ee0*/  CS2R R74, SRZ ;  /* 0x00000000004a7805 */ /* 0x000fe4000001ff00 */
[----:B------:R-:W-:Y:S02]  /*1ef0*/  CS2R R72, SRZ ;  /* 0x0000000000487805 */ /* 0x000fe4000001ff00 */
[----:B------:R-:W-:Y:S01]  /*1f00*/  MOV R71, RZ ;  /* 0x000000ff00477202 */ /* 0x000fe20000000f00 */
[----:B------:R-:W5:Y:S04]  /*1f10*/  @P6 LDG.E R10, desc[UR8][R44.64] ;  /* 0x000000082c0a6981 */ /* 0x000f68000c1e1900 */
[----:B------:R-:W5:Y:S01]  /*1f20*/  @P6 LDG.E R76, desc[UR8][R42.64] ;  /* 0x000000082a4c6981 */ /* 0x000f62000c1e1900 */
[----:B0-----:R-:W-:-:S03]  /*1f30*/  CS2R R12, SRZ ;  /* 0x00000000000c7805 */ /* 0x001fc6000001ff00 */
[----:B------:R-:W5:Y:S04]  /*1f40*/  @P5 LDG.E R75, desc[UR8][R40.64] ;  /* 0x00000008284b5981 */ /* 0x000f68000c1e1900 */
[----:B------:R0:W5:Y:S04]  /*1f50*/  @P3 LDG.E R13, desc[UR8][R14.64] ;  /* 0x000000080e0d3981 */ /* 0x000168000c1e1900 */
[----:B------:R-:W5:Y:S04]  /*1f60*/  @P4 LDG.E R12, desc[UR8][R38.64] ;  /* 0x00000008260c4981 */ /* 0x000f68000c1e1900 */
[----:B------:R-:W5:Y:S01]  /*1f70*/  @P4 LDG.E R74, desc[UR8][R34.64] ;  /* 0x00000008224a4981 */ /* 0x000f62000c1e1900 */
[----:B0-----:R-:W-:-:S03]  /*1f80*/  CS2R R14, SRZ ;  /* 0x00000000000e7805 */ /* 0x001fc6000001ff00 */
[----:B------:R-:W5:Y:S04]  /*1f90*/  @P3 LDG.E R73, desc[UR8][R32.64] ;  /* 0x0000000820493981 */ /* 0x000f68000c1e1900 */
[----:B------:R-:W5:Y:S04]  /*1fa0*/  @P2 LDG.E R14, desc[UR8][R30.64] ;  /* 0x000000081e0e2981 */ /* 0x000f68000c1e1900 */
[----:B------:R-:W5:Y:S04]  /*1fb0*/  @P1 LDG.E R71, desc[UR8][R28.64] ;  /* 0x000000081c471981 */ /* 0x000f68000c1e1900 */
[----:B------:R-:W5:Y:S01]  /*1fc0*/  @P0 LDG.E R77, desc[UR8][R46.64] ;  /* 0x000000082e4d0981 */ /* 0x000f62000c1e1900 */
[----:B------:R-:W-:Y:S01]  /*1fd0*/  ISETP.GT.U32.AND P0, PT, R2, 0x19f, PT ;  /* 0x0000019f0200780c */ /* 0x000fe20003f04070 */
[----:B------:R-:W-:Y:S02]  /*1fe0*/  BSSY B0, `(.L_x_808) ;  /* 0x0000010000007945 */ /* 0x000fe40003800000 */
[----:B------:R0:W5:Y:S04]  /*1ff0*/  @P2 LDG.E R72, desc[UR8][R24.64] ;  /* 0x0000000818482981 */ /* 0x000168000c1e1900 */
[----:B------:R2:W5:Y:S01]  /*2000*/  @P1 LDG.E R15, desc[UR8][R26.64] ;  /* 0x000000081a0f1981 */ /* 0x000562000c1e1900 */
[----:B0-----:R-:W-:-:S02]  /*2010*/  CS2R R24, SRZ ;  /* 0x0000000000187805 */ /* 0x001fc4000001ff00 */
[----:B--2---:R-:W-:-:S03]  /*2020*/  CS2R R26, SRZ ;  /* 0x00000000001a7805 */ /* 0x004fc6000001ff00 */
[----:B-1----:R-:W-:Y:S05]  /*2030*/  @P0 BRA `(.L_x_809) ;  /* 0x0000000000280947 */ /* 0x002fea0003800000 */
[----:B------:R-:W-:Y:S02]  /*2040*/  ISETP.NE.AND P0, PT, RZ, UR10, PT ;  /* 0x0000000aff007c0c */ /* 0x000fe4000bf05270 */
[----:B------:R-:W-:-:S04]  /*2050*/  IADD3 R37, R88, R37, RZ ;  /* 0x0000002558257210 */ /* 0x000fc80007ffe0ff */
[----:B------:R-:W-:-:S07]  /*2060*/  SHF.R.S32.HI R16, RZ, 0x1f, R37 ;  /* 0x0000001fff107819 */ /* 0x000fce0000011425 */
[----:B------:R-:W0:Y:S02]  /*2070*/  @P0 LDC.64 R24, c[0x0][0x240] ;  /* 0x00009000ff180b82 */ /* 0x000e240000000a00 */
[----:B0-----:R-:W-:-:S04]  /*2080*/  @P0 LEA R24, P6, R37, R24, 0x2 ;  /* 0x0000001825180211 */ /* 0x001fc800078c10ff */
[----:B------:R-:W-:-:S05]  /*2090*/  @P0 LEA.HI.X R25, R37, R25, R16, 0x2, P6 ;  /* 0x0000001925190211 */ /* 0x000fca00030f1410 */
[----:B------:R0:W5:Y:S02]  /*20a0*/  @P0 LDG.E.64 R26, desc[UR8][R24.64] ;  /* 0x00000008181a0981 */ /* 0x000164000c1e1b00 */
[----:B0-----:R-:W0:Y:S02]  /*20b0*/  LDC.64 R24, c[0x0][0x238] ;  /* 0x00008e00ff187b82 */ /* 0x001e240000000a00 */
[----:B0-----:R-:W-:-:S06]  /*20c0*/  IMAD.WIDE R24, R37, 0x4, R24 ;  /* 0x0000000425187825 */ /* 0x001fcc00078e0218 */
[----:B------:R-:W5:Y:S02]  /*20d0*/  LDG.E.64 R24, desc[UR8][R24.64] ;  /* 0x0000000818187981 */ /* 0x000f64000c1e1b00 */
.L_x_809:
[----:B------:R-:W-:Y:S05]  /*20e0*/  BSYNC B0 ;  /* 0x0000000000007941 */ /* 0x000fea0003800000 */
.L_x_808:
        /* <DEDUP_REMOVED lines=12> */
[--C-:B------:R-:W-:Y:S02]  /*21b0*/  HADD2.F32 R31, -RZ, R81.reuse.H0_H0 ;  /* 0x20000051ff1f7230 */ /* 0x100fe40000004100 */
[-C--:B------:R-:W-:Y:S01]  /*21c0*/  FMUL.FTZ R29, R29, R8.reuse ;  /* 0x000000081d1d7220 */ /* 0x080fe20000410000 */
[----:B------:R-:W-:Y:S02]  /*21d0*/  HADD2.F32 R30, -RZ, R81.H1_H1 ;  /* 0x30000051ff1e7230 */ /* 0x000fe40000004100 */
[----:B------:R-:W-:Y:S01]  /*21e0*/  FMUL.FTZ R16, R35, R8 ;  /* 0x0000000823107220 */ /* 0x000fe20000410000 */
        /* <DEDUP_REMOVED lines=20> */
.L_x_810:
        /* <DEDUP_REMOVED lines=26> */
.L_x_811:
[----:B------:R-:W-:Y:S01]  /*24d0*/  FFMA.FTZ R39, R16, R34, R29 ;  /* 0x0000002210277223 */ /* 0x000fe2000001001d */
[----:B------:R-:W-:Y:S01]  /*24e0*/  FMUL.FTZ R40, R31, R24 ;  /* 0x000000181f287220 */ /* 0x000fe20000410000 */
[----:B------:R-:W-:Y:S01]  /*24f0*/  FADD.FTZ R43, R34, R37 ;  /* 0x00000025222b7221 */ /* 0x000fe20000010000 */
[--C-:B------:R-:W-:Y:S02]  /*2500*/  HADD2.F32 R37, -RZ, R23.reuse.H0_H0 ;  /* 0x20000017ff257230 */ /* 0x100fe40000004100 */
[----:B------:R-:W-:Y:S01]  /*2510*/  FADD.FTZ R38, RZ, R33 ;  /* 0x00000021ff267221 */ /* 0x000fe20000010000 */
[C---:B------:R-:W-:Y:S01]  /*2520*/  FFMA.FTZ R34, R35.reuse, R40, R39 ;  /* 0x0000002823227223 */ /* 0x040fe20000010027 */
[----:B------:R-:W-:Y:S02]  /*2530*/  HADD2.F32 R39, -RZ, R23.H1_H1 ;  /* 0x30000017ff277230 */ /* 0x000fe40000004100 */
[----:B------:R-:W-:Y:S01]  /*2540*/  FFMA.FTZ R29, R35, R31, R48 ;  /* 0x0000001f231d7223 */ /* 0x000fe20000010030 */
[----:B------:R-:W-:Y:S01]  /*2550*/  FFMA.FTZ R41, R16, R32, RZ ;  /* 0x0000002010297223 */ /* 0x000fe200000100ff */
[----:B------:R-:W-:Y:S01]  /*2560*/  FADD.FTZ R35, RZ, R32 ;  /* 0x00000020ff237221 */ /* 0x000fe20000010000 */
[----:B------:R-:W-:Y:S01]  /*2570*/  FMUL.FTZ R33, R30, R25 ;  /* 0x000000191e217220 */ /* 0x000fe20000410000 */
[C---:B------:R-:W-:Y:S01]  /*2580*/  FADD.FTZ R37, -R22.reuse, R37 ;  /* 0x0000002516257221 */ /* 0x040fe20000010100 */
[----:B------:R-:W-:Y:S01]  /*2590*/  FADD.FTZ R39, -R22, R39 ;  /* 0x0000002716277221 */ /* 0x000fe20000010100 */
[C---:B------:R-:W-:Y:S01]  /*25a0*/  FFMA.FTZ R16, R28.reuse, R30, R41 ;  /* 0x0000001e1c107223 */ /* 0x040fe20000010029 */
[----:B------:R-:W-:Y:S01]  /*25b0*/  FADD.FTZ R30, R35, R30 ;  /* 0x0000001e231e7221 */ /* 0x000fe20000010000 */
[----:B------:R-:W-:Y:S01]  /*25c0*/  FFMA.FTZ R32, R28, R33, R34 ;  /* 0x000000211c207223 */ /* 0x000fe20000010022 */
[----:B------:R-:W-:Y:S01]  /*25d0*/  FADD.FTZ R31, R38, R31 ;  /* 0x0000001f261f7221 */ /* 0x000fe20000010000 */
[----:B------:R-:W-:Y:S01]  /*25e0*/  FADD.FTZ R40, R43, R40 ;  /* 0x000000282b287221 */ /* 0x000fe20000010000 */
        /* <DEDUP_REMOVED lines=23> */
.L_x_812:
[----:B------:R-:W-:Y:S01]  /*2760*/  FMUL.FTZ R37, R34, R24 ;  /* 0x0000001822257220 */ /* 0x000fe20000410000 */
[--C-:B------:R-:W-:Y:S02]  /*2770*/  HADD2.F32 R39, -RZ, R64.reuse.H0_H0 ;  /* 0x20000040ff277230 */ /* 0x100fe40000004100 */
[----:B------:R-:W-:Y:S01]  /*2780*/  FADD.FTZ R40, R33, R40 ;  /* 0x0000002821287221 */ /* 0x000fe20000010000 */
[----:B------:R-:W-:Y:S02]  /*2790*/  HADD2.F32 R41, -RZ, R64.H1_H1 ;  /* 0x30000040ff297230 */ /* 0x000fe40000004100 */
[----:B------:R-:W-:Y:S01]  /*27a0*/  FFMA.FTZ R32, R47, R37, R32 ;  /* 0x000000252f207223 */ /* 0x000fe20000010020 */
[----:B------:R-:W-:Y:S01]  /*27b0*/  FMUL.FTZ R33, R35, R25 ;  /* 0x0000001923217220 */ /* 0x000fe20000410000 */
[C---:B------:R-:W-:Y:S01]  /*27c0*/  FADD.FTZ R39, -R22.reuse, R39 ;  /* 0x0000002716277221 */ /* 0x040fe20000010100 */
[----:B------:R-:W-:Y:S01]  /*27d0*/  FADD.FTZ R31, R31, R34 ;  /* 0x000000221f1f7221 */ /* 0x000fe20000010000 */
[----:B------:R-:W-:Y:S01]  /*27e0*/  FADD.FTZ R41, -R22, R41 ;  /* 0x0000002916297221 */ /* 0x000fe20000010100 */
[----:B------:R-:W-:Y:S01]  /*27f0*/  FFMA.FTZ R29, R47, R34, R29 ;  /* 0x000000222f1d7223 */ /* 0x000fe2000001001d */
[----:B------:R-:W-:Y:S01]  /*2800*/  FADD.FTZ R30, R30, R35 ;  /* 0x000000231e1e7221 */ /* 0x000fe20000010000 */
[C---:B------:R-:W-:Y:S01]  /*2810*/  FFMA.FTZ R16, R28.reuse, R35, R16 ;  /* 0x000000231c107223 */ /* 0x040fe20000010010 */
[----:B------:R-:W-:Y:S01]  /*2820*/  FFMA.FTZ R32, R28, R33, R32 ;  /* 0x000000211c207223 */ /* 0x000fe20000010020 */
        /* <DEDUP_REMOVED lines=24> */
.L_x_813:
        /* <DEDUP_REMOVED lines=11> */
[----:B------:R-:W-:Y:S01]  /*2a60*/  FADD.FTZ R30, R30, R35 ;  /* 0x000000231e1e7221 */ /* 0x000fe20000010000 */
[C---:B------:R-:W-:Y:S01]  /*2a70*/  FFMA.FTZ R16, R28.reuse, R35, R16 ;  /* 0x000000231c107223 */ /* 0x040fe20000010010 */
        /* <DEDUP_REMOVED lines=24> */
.L_x_814:
[----:B------:R-:W-:Y:S01]  /*2c00*/  FMUL.FTZ R37, R32, R24 ;  /* 0x0000001820257220 */ /* 0x000fe20000410000 */
[--C-:B------:R-:W-:Y:S02]  /*2c10*/  HADD2.F32 R39, -RZ, R17.reuse.H0_H0 ;  /* 0x20000011ff277230 */ /* 0x100fe40000004100 */
[----:B------:R-:W-:Y:S01]  /*2c20*/  FADD.FTZ R38, R33, R38 ;  /* 0x0000002621267221 */ /* 0x000fe20000010000 */
[----:B------:R-:W-:Y:S02]  /*2c30*/  HADD2.F32 R41, -RZ, R17.H1_H1 ;  /* 0x30000011ff297230 */ /* 0x000fe40000004100 */
[----:B------:R-:W-:Y:S01]  /*2c40*/  FFMA.FTZ R34, R45, R37, R34 ;  /* 0x000000252d227223 */ /* 0x000fe20000010022 */
[----:B------:R-:W-:Y:S01]  /*2c50*/  FMUL.FTZ R33, R35, R25 ;  /* 0x0000001923217220 */ /* 0x000fe20000410000 */
[----:B------:R-:W-:Y:S01]  /*2c60*/  FADD.FTZ R31, R31, R32 ;  /* 0x000000201f1f7221 */ /* 0x000fe20000010000 */
[C---:B------:R-:W-:Y:S01]  /*2c70*/  FADD.FTZ R39, -R22.reuse, R39 ;  /* 0x0000002716277221 */ /* 0x040fe20000010100 */
[----:B------:R-:W-:Y:S01]  /*2c80*/  FADD.FTZ R41, -R22, R41 ;  /* 0x0000002916297221 */ /* 0x000fe20000010100 */
[----:B------:R-:W-:Y:S01]  /*2c90*/  FFMA.FTZ R32, R45, R32, R29 ;  /* 0x000000202d207223 */ /* 0x000fe2000001001d */
[----:B------:R-:W-:Y:S01]  /*2ca0*/  FFMA.FTZ R29, R28, R35, R16 ;  /* 0x000000231c1d7223 */ /* 0x000fe20000010010 */
        /* <DEDUP_REMOVED lines=25> */
.L_x_815:
[----:B------:R-:W-:Y:S01]  /*2e40*/  FMUL.FTZ R39, R37, R24 ;  /* 0x0000001825277220 */ /* 0x000fe20000410000 */
[----:B------:R-:W-:Y:S01]  /*2e50*/  FADD.FTZ R38, R33, R38 ;  /* 0x0000002621267221 */ /* 0x000fe20000010000 */
[--C-:B------:R-:W-:Y:S02]  /*2e60*/  HADD2.F32 R41, -RZ, R10.reuse.H0_H0 ;  /* 0x2000000aff297230 */ /* 0x100fe40000004100 */
[----:B------:R-:W-:Y:S01]  /*2e70*/  FADD.FTZ R35, R30, R35 ;  /* 0x000000231e237221 */ /* 0x000fe20000010000 */
[C---:B------:R-:W-:Y:S01]  /*2e80*/  FFMA.FTZ R33, R49.reuse, R39, R28 ;  /* 0x0000002731217223 */ /* 0x040fe2000001001c */
[----:B------:R-:W-:Y:S01]  /*2e90*/  FADD.FTZ R39, R38, R39 ;  /* 0x0000002726277221 */ /* 0x000fe20000010000 */
[----:B------:R-:W-:Y:S01]  /*2ea0*/  FMUL.FTZ R28, R16, R25 ;  /* 0x00000019101c7220 */ /* 0x000fe20000410000 */
[----:B------:R-:W-:Y:S02]  /*2eb0*/  HADD2.F32 R43, -RZ, R10.H1_H1 ;  /* 0x3000000aff2b7230 */ /* 0x000fe40000004100 */
[----:B------:R-:W-:Y:S01]  /*2ec0*/  FFMA.FTZ R30, R49, R37, R32 ;  /* 0x00000025311e7223 */ /* 0x000fe20000010020 */
[----:B------:R-:W-:Y:S01]  /*2ed0*/  FADD.FTZ R37, R31, R37 ;  /* 0x000000251f257221 */ /* 0x000fe20000010000 */
[----:B------:R-:W-:Y:S01]  /*2ee0*/  FADD.FTZ R31, R28, R39 ;  /* 0x000000271c1f7221 */ /* 0x000fe20000010000 */
[C---:B------:R-:W-:Y:S01]  /*2ef0*/  FADD.FTZ R39, -R22.reuse, R41 ;  /* 0x0000002916277221 */ /* 0x040fe20000010100 */
[----:B------:R-:W-:Y:S01]  /*2f00*/  FADD.FTZ R43, -R22, R43 ;  /* 0x0000002b162b7221 */ /* 0x000fe20000010100 */
        /* <DEDUP_REMOVED lines=24> */
.L_x_816:
[----:B------:R-:W-:Y:S01]  /*3090*/  FMUL.FTZ R38, R33, R24 ;  /* 0x0000001821267220 */ /* 0x000fe20000410000 */
[--C-:B------:R-:W-:Y:S02]  /*30a0*/  HADD2.F32 R45, -RZ, R11.reuse.H0_H0 ;  /* 0x2000000bff2d7230 */ /* 0x100fe40000004100 */
[----:B------:R-:W-:Y:S01]  /*30b0*/  FFMA.FTZ R41, R34, R16, R29 ;  /* 0x0000001022297223 */ /* 0x000fe2000001001d */
[----:B------:R-:W-:Y:S02]  /*30c0*/  HADD2.F32 R47, -RZ, R11.H1_H1 ;  /* 0x3000000bff2f7230 */ /* 0x000fe40000004100 */
[----:B------:R-:W-:Y:S01]  /*30d0*/  FADD.FTZ R34, R31, R38 ;  /* 0x000000261f227221 */ /* 0x000fe20000010000 */
[----:B------:R-:W-:Y:S01]  /*30e0*/  FFMA.FTZ R43, R39, R38, R32 ;  /* 0x00000026272b7223 */ /* 0x000fe20000010020 */
[C---:B------:R-:W-:Y:S01]  /*30f0*/  FADD.FTZ R31, -R22.reuse, R45 ;  /* 0x0000002d161f7221 */ /* 0x040fe20000010100 */
        /* <DEDUP_REMOVED lines=25> */
.L_x_817:
[----:B------:R-:W-:Y:S01]  /*3290*/  FFMA.FTZ R44, R40, R45, R43 ;  /* 0x0000002d282c7223 */ /* 0x000fe2000001002b */
        /* <DEDUP_REMOVED lines=9> */
[----:B------:R-:W-:Y:S01]  /*3330*/  FADD.FTZ R34, R37, R33 ;  /* 0x0000002125227221 */ /* 0x000fe20000010000 */
[----:B------:R-:W-:Y:S01]  /*3340*/  FFMA.FTZ R16, R32, R42, R39 ;  /* 0x0000002a20107223 */ /* 0x000fe20000010027 */
[C---:B------:R-:W-:Y:S01]  /*3350*/  FADD.FTZ R39, -R22.reuse, R45 ;  /* 0x0000002d16277221 */ /* 0x040fe20000010100 */
[----:B------:R-:W-:Y:S01]  /*3360*/  FADD.FTZ R47, -R22, R47 ;  /* 0x0000002f162f7221 */ /* 0x000fe20000010100 */
        /* <DEDUP_REMOVED lines=24> */
.L_x_818:
[--C-:B------:R-:W-:Y:S02]  /*34f0*/  HADD2.F32 R45, -RZ, R13.reuse.H0_H0 ;  /* 0x2000000dff2d7230 */ /* 0x100fe40000004100 */
[----:B------:R-:W-:Y:S01]  /*3500*/  FMUL.FTZ R42, R37, R24 ;  /* 0x00000018252a7220 */ /* 0x000fe20000410000 */
[----:B------:R-:W-:Y:S02]  /*3510*/  HADD2.F32 R49, -RZ, R13.H1_H1 ;  /* 0x3000000dff317230 */ /* 0x000fe40000004100 */
[----:B------:R-:W-:Y:S01]  /*3520*/  FFMA.FTZ R47, R40, R28, R41 ;  /* 0x0000001c282f7223 */ /* 0x000fe20000010029 */
[--C-:B------:R-:W-:Y:S02]  /*3530*/  HADD2.F32 R41, -RZ, R73.reuse.H0_H0 ;  /* 0x20000049ff297230 */ /* 0x100fe40000004100 */
[C---:B------:R-:W-:Y:S01]  /*3540*/  FADD.FTZ R45, -R22.reuse, R45 ;  /* 0x0000002d162d7221 */ /* 0x040fe20000010100 */
[----:B------:R-:W-:Y:S01]  /*3550*/  FFMA.FTZ R43, R39, R42, R16 ;  /* 0x0000002a272b7223 */ /* 0x000fe20000010010 */
[----:B------:R-:W-:Y:S01]  /*3560*/  FADD.FTZ R49, -R22, R49 ;  /* 0x0000003116317221 */ /* 0x000fe20000010100 */
[----:B------:R-:W-:Y:S01]  /*3570*/  FADD.FTZ R33, R33, R42 ;  /* 0x0000002a21217221 */ /* 0x000fe20000010000 */
        /* <DEDUP_REMOVED lines=23> */
.L_x_819:
[----:B------:R-:W-:Y:S01]  /*36f0*/  FFMA.FTZ R50, R46, R40, R43 ;  /* 0x000000282e327223 */ /* 0x000fe2000001002b */
[----:B------:R-:W-:Y:S01]  /*3700*/  FMUL.FTZ R48, R41, R24 ;  /* 0x0000001829307220 */ /* 0x000fe20000410000 */
[----:B------:R-:W-:Y:S01]  /*3710*/  FADD.FTZ R33, R40, R33 ;  /* 0x0000002128217221 */ /* 0x000fe20000010000 */
[----:B------:R-:W-:Y:S01]  /*3720*/  FADD.FTZ R43, R35, R28 ;  /* 0x0000001c232b7221 */ /* 0x000fe20000010000 */
[--C-:B------:R-:W-:Y:S02]  /*3730*/  HADD2.F32 R35, -RZ, R14.reuse.H0_H0 ;  /* 0x2000000eff237230 */ /* 0x100fe40000004100 */
[----:B------:R-:W-:Y:S01]  /*3740*/  FFMA.FTZ R40, R31, R29, R30 ;  /* 0x0000001d1f287223 */ /* 0x000fe2000001001e */
[----:B------:R-:W-:Y:S02]  /*3750*/  HADD2.F32 R49, -RZ, R14.H1_H1 ;  /* 0x3000000eff317230 */ /* 0x000fe40000004100 */
[----:B------:R-:W-:Y:S01]  /*3760*/  FFMA.FTZ R31, R45, R48, R50 ;  /* 0x000000302d1f7223 */ /* 0x000fe20000010032 */
[----:B------:R-:W-:Y:S01]  /*3770*/  FADD.FTZ R48, R33, R48 ;  /* 0x0000003021307221 */ /* 0x000fe20000010000 */
[----:B------:R-:W-:Y:S01]  /*3780*/  FMUL.FTZ R33, R16, R25 ;  /* 0x0000001910217220 */ /* 0x000fe20000410000 */
[----:B------:R-:W-:Y:S01]  /*3790*/  FADD.FTZ R52, R34, R29 ;  /* 0x0000001d22347221 */ /* 0x000fe20000010000 */
[C---:B------:R-:W-:Y:S01]  /*37a0*/  FADD.FTZ R29, -R22.reuse, R35 ;  /* 0x00000023161d7221 */ /* 0x040fe20000010100 */
[----:B------:R-:W-:Y:S01]  /*37b0*/  FADD.FTZ R49, -R22, R49 ;  /* 0x0000003116317221 */ /* 0x000fe20000010100 */
        /* <DEDUP_REMOVED lines=25> */
.L_x_820:
[----:B------:R-:W-:Y:S01]  /*3950*/  FMUL.FTZ R48, R31, R24 ;  /* 0x000000181f307220 */ /* 0x000fe20000410000 */
[--C-:B------:R-:W-:Y:S02]  /*3960*/  HADD2.F32 R35, -RZ, R15.reuse.H0_H0 ;  /* 0x2000000fff237230 */ /* 0x100fe40000004100 */
[----:B------:R-:W-:Y:S01]  /*3970*/  FFMA.FTZ R47, R32, R38, R47 ;  /* 0x00000026202f7223 */ /* 0x000fe2000001002f */
[----:B------:R-:W-:Y:S02]  /*3980*/  HADD2.F32 R51, -RZ, R15.H1_H1 ;  /* 0x3000000fff337230 */ /* 0x000fe40000004100 */
[----:B------:R-:W-:Y:S01]  /*3990*/  FFMA.FTZ R49, R29, R48, R34 ;  /* 0x000000301d317223 */ /* 0x000fe20000010022 */
[----:B------:R-:W-:Y:S01]  /*39a0*/  FADD.FTZ R48, R33, R48 ;  /* 0x0000003021307221 */ /* 0x000fe20000010000 */
        /* <DEDUP_REMOVED lines=26> */
.L_x_821:
[----:B------:R-:W-:Y:S01]  /*3b50*/  FFMA.FTZ R54, R28, R51, R49 ;  /* 0x000000331c367223 */ /* 0x000fe20000010031 */
[----:B------:R-:W-:Y:S01]  /*3b60*/  FMUL.FTZ R50, R35, R24 ;  /* 0x0000001823327220 */ /* 0x000fe20000410000 */
[----:B------:R-:W-:Y:S01]  /*3b70*/  FADD.FTZ R51, R51, R48 ;  /* 0x0000003033337221 */ /* 0x000fe20000010000 */
[----:B------:R-:W-:Y:S01]  /*3b80*/  FADD.FTZ R43, R43, R38 ;  /* 0x000000262b2b7221 */ /* 0x000fe20000010000 */
[--C-:B------:R-:W-:Y:S02]  /*3b90*/  HADD2.F32 R53, -RZ, R69.reuse.H1_H1 ;  /* 0x30000045ff357230 */ /* 0x100fe40000004100 */
[----:B------:R-:W-:Y:S01]  /*3ba0*/  FFMA.FTZ R48, R39, R37, R40 ;  /* 0x0000002527307223 */ /* 0x000fe20000010028 */
[----:B------:R-:W-:Y:S01]  /*3bb0*/  FADD.FTZ R38, R51, R50 ;  /* 0x0000003233267221 */ /* 0x000fe20000010000 */
[----:B------:R-:W-:Y:S02]  /*3bc0*/  HADD2.F32 R51, -RZ, R69.H0_H0 ;  /* 0x20000045ff337230 */ /* 0x000fe40000004100 */
[----:B------:R-:W-:Y:S01]  /*3bd0*/  FFMA.FTZ R39, R33, R50, R54 ;  /* 0x0000003221277223 */ /* 0x000fe20000010036 */
        /* <DEDUP_REMOVED lines=29> */
.L_x_822:
[----:B------:R-:W-:Y:S01]  /*3db0*/  FMUL.FTZ R54, R40, R24 ;  /* 0x0000001828367220 */ /* 0x000fe20000410000 */
[--C-:B------:R-:W-:Y:S02]  /*3dc0*/  HADD2.F32 R53, -RZ, R70.reuse.H0_H0 ;  /* 0x20000046ff357230 */ /* 0x100fe40000004100 */
[----:B------:R-:W-:Y:S01]  /*3dd0*/  FFMA.FTZ R51, R46, R44, R47 ;  /* 0x0000002c2e337223 */ /* 0x000fe2000001002f */
[----:B------:R-:W-:Y:S02]  /*3de0*/  HADD2.F32 R55, -RZ, R70.H1_H1 ;  /* 0x30000046ff377230 */ /* 0x000fe40000004100 */
[----:B------:R-:W-:Y:S01]  /*3df0*/  FFMA.FTZ R47, R37, R54, R50 ;  /* 0x00000036252f7223 */ /* 0x000fe20000010032 */
[----:B------:R-:W-:Y:S01]  /*3e00*/  FADD.FTZ R54, R49, R54 ;  /* 0x0000003631367221 */ /* 0x000fe20000010000 */
[----:B------:R-:W-:Y:S01]  /*3e10*/  FMUL.FTZ R49, R39, R25 ;  /* 0x0000001927317220 */ /* 0x000fe20000410000 */
[----:B------:R-:W-:Y:S01]  /*3e20*/  FFMA.FTZ R48, R45, R41, R48 ;  /* 0x000000292d307223 */ /* 0x000fe20000010030 */
[C---:B------:R-:W-:Y:S01]  /*3e30*/  FADD.FTZ R45, -R22.reuse, R53 ;  /* 0x00000035162d7221 */ /* 0x040fe20000010100 */
[----:B------:R-:W-:Y:S01]  /*3e40*/  FADD.FTZ R55, -R22, R55 ;  /* 0x0000003716377221 */ /* 0x000fe20000010100 */
[----:B------:R-:W-:Y:S01]  /*3e50*/  FADD.FTZ R43, R43, R44 ;  /* 0x0000002c2b2b7221 */ /* 0x000fe20000010000 */
        /* <DEDUP_REMOVED lines=25> */
.L_x_823:
[----:B------:R-:W-:Y:S01]  /*3ff0*/  FMUL.FTZ R54, R47, R24 ;  /* 0x000000182f367220 */ /* 0x000fe20000410000 */
[----:B------:R-:W-:Y:S01]  /*4000*/  FADD.FTZ R52, R52, R41 ;  /* 0x0000002934347221 */ /* 0x000fe20000010000 */
[--C-:B------:R-:W-:Y:S02]  /*4010*/  HADD2.F32 R55, -RZ, R67.reuse.H1_H1 ;  /* 0x30000043ff377230 */ /* 0x100fe40000004100 */
[----:B------:R-:W-:Y:S01]  /*4020*/  FFMA.FTZ R51, R42, R16, R51 ;  /* 0x000000102a337223 */ /* 0x000fe20000010033 */
[----:B------:R-:W-:Y:S01]  /*4030*/  FFMA.FTZ R41, R45, R54, R50 ;  /* 0x000000362d297223 */ /* 0x000fe20000010032 */
[----:B------:R-:W-:Y:S02]  /*4040*/  HADD2.F32 R53, -RZ, R67.H0_H0 ;  /* 0x20000043ff357230 */ /* 0x000fe40000004100 */
[----:B------:R-:W-:Y:S01]  /*4050*/  FADD.FTZ R54, R49, R54 ;  /* 0x0000003631367221 */ /* 0x000fe20000010000 */
[----:B------:R-:W-:Y:S01]  /*4060*/  FMUL.FTZ R49, R46, R25 ;  /* 0x000000192e317220 */ /* 0x000fe20000410000 */
[----:B------:R-:W-:Y:S01]  /*4070*/  FADD.FTZ R55, -R22, R55 ;  /* 0x0000003716377221 */ /* 0x000fe20000010100 */
[----:B------:R-:W-:-:S02]  /*4080*/  HADD2.F32 R56, -RZ, R84.H1_H1 ;  /* 0x30000054ff387230 */ /* 0x000fc40000004100 */
[----:B------:R-:W-:Y:S01]  /*4090*/  FADD.FTZ R53, -R22, R53 ;  /* 0x0000003516357221 */ /* 0x000fe20000010100 */
[----:B------:R-:W-:Y:S01]  /*40a0*/  FFMA.FTZ R42, R44, R49, R41 ;  /* 0x000000312c2a7223 */ /* 0x000fe20000010029 */
[----:B------:R-:W-:Y:S01]  /*40b0*/  FADD.FTZ R41, R49, R54 ;  /* 0x0000003631297221 */ /* 0x000fe20000010000 */
[-C--:B------:R-:W-:Y:S01]  /*40c0*/  FMUL.FTZ R54, R55, R8.reuse ;  /* 0x0000000837367220 */ /* 0x080fe20000410000 */
[----:B------:R-:W-:Y:S01]  /*40d0*/  FMUL.FTZ R53, R53, R8 ;  /* 0x0000000835357220 */ /* 0x000fe20000410000 */
[----:B------:R-:W-:Y:S01]  /*40e0*/  HADD2.F32 R55, -RZ, R84.H0_H0 ;  /* 0x20000054ff377230 */ /* 0x000fe20000004100 */
        /* <DEDUP_REMOVED lines=19> */
.L_x_824:
[----:B------:R-:W-:Y:S01]  /*4220*/  FMUL.FTZ R50, R55, R24 ;  /* 0x0000001837327220 */ /* 0x000fe20000410000 */
[----:B------:R-:W-:-:S03]  /*4230*/  HADD2.F32 R57, -RZ, R68.H1_H1 ;  /* 0x30000044ff397230 */ /* 0x000fc60000004100 */
[----:B------:R-:W-:Y:S01]  /*4240*/  FFMA.FTZ R49, R53, R50, R42 ;  /* 0x0000003235317223 */ /* 0x000fe2000001002a */
[----:B------:R-:W-:Y:S01]  /*4250*/  FADD.FTZ R50, R41, R50 ;  /* 0x0000003229327221 */ /* 0x000fe20000010000 */
[----:B------:R-:W-:Y:S01]  /*4260*/  FMUL.FTZ R41, R56, R25 ;  /* 0x0000001938297220 */ /* 0x000fe20000410000 */
[----:B------:R-:W-:-:S03]  /*4270*/  FADD.FTZ R59, -R22, R57 ;  /* 0x00000039163b7221 */ /* 0x000fc60000010100 */
[----:B------:R-:W-:Y:S01]  /*4280*/  FFMA.FTZ R42, R54, R41, R49 ;  /* 0x00000029362a7223 */ /* 0x000fe20000010031 */
[----:B------:R-:W-:Y:S02]  /*4290*/  HADD2.F32 R49, -RZ, R68.H0_H0 ;  /* 0x20000044ff317230 */ /* 0x000fe40000004100 */
[----:B------:R-:W-:Y:S01]  /*42a0*/  FADD.FTZ R41, R41, R50 ;  /* 0x0000003229297221 */ /* 0x000fe20000010000 */
[----:B------:R-:W-:Y:S01]  /*42b0*/  FMUL.FTZ R58, R59, R8 ;  /* 0x000000083b3a7220 */ /* 0x000fe20000410000 */
[----:B------:R-:W-:Y:S02]  /*42c0*/  HADD2.F32 R50, -RZ, R83.H1_H1 ;  /* 0x30000053ff327230 */ /* 0x000fe40000004100 */
        /* <DEDUP_REMOVED lines=22> */
.L_x_825:
[----:B------:R-:W-:Y:S01]  /*4430*/  FMUL.FTZ R60, R49, R24 ;  /* 0x00000018313c7220 */ /* 0x000fe20000410000 */
[----:B------:R-:W-:Y:S01]  /*4440*/  ISETP.GT.AND P0, PT, R110, 0x1e, PT ;  /* 0x0000001e6e00780c */ /* 0x000fe20003f04270 */
[----:B------:R-:W0:Y:S01]  /*4450*/  S2UR UR11, SR_CgaCtaId ;  /* 0x00000000000b79c3 */ /* 0x000e220000008800 */
[----:B------:R-:W-:Y:S01]  /*4460*/  FADD.FTZ R43, R43, R16 ;  /* 0x000000102b2b7221 */ /* 0x000fe20000010000 */
[----:B------:R-:W-:Y:S01]  /*4470*/  FFMA.FTZ R59, R57, R60, R42 ;  /* 0x0000003c393b7223 */ /* 0x000fe2000001002a */
[----:B------:R-:W-:Y:S01]  /*4480*/  FADD.FTZ R60, R41, R60 ;  /* 0x0000003c293c7221 */ /* 0x000fe20000010000 */
[----:B------:R-:W-:Y:S01]  /*4490*/  FMUL.FTZ R41, R50, R25 ;  /* 0x0000001932297220 */ /* 0x000fe20000410000 */
[----:B------:R-:W-:Y:S01]  /*44a0*/  FFMA.FTZ R48, R29, R31, R48 ;  /* 0x0000001f1d307223 */ /* 0x000fe20000010030 */
[----:B------:R-:W-:Y:S01]  /*44b0*/  FFMA.FTZ R51, R28, R30, R51 ;  /* 0x0000001e1c337223 */ /* 0x000fe20000010033 */
[----:B------:R-:W-:Y:S01]  /*44c0*/  FADD.FTZ R52, R52, R31 ;  /* 0x0000001f34347221 */ /* 0x000fe20000010000 */
        /* <DEDUP_REMOVED lines=16> */
[----:B------:R-:W-:Y:S01]  /*45d0*/  FADD.FTZ R40, R40, R47 ;  /* 0x0000002f28287221 */ /* 0x000fe20000010000 */
[----:B------:R-:W-:Y:S01]  /*45e0*/  FFMA.FTZ R51, R44, R46, R51 ;  /* 0x0000002e2c337223 */ /* 0x000fe20000010033 */
[----:B------:R-:W-:Y:S01]  /*45f0*/  FADD.FTZ R39, R39, R46 ;  /* 0x0000002e27277221 */ /* 0x000fe20000010000 */
[----:B0-----:R-:W-:Y:S01]  /*4600*/  ULEA UR5, UR11, UR5, 0x18 ;  /* 0x000000050b057291 */ /* 0x001fe2000f8ec03f */
[----:B------:R-:W-:Y:S01]  /*4610*/  FFMA.FTZ R48, R53, R55, R48 ;  /* 0x0000003735307223 */ /* 0x000fe20000010030 */
[----:B------:R-:W-:Y:S01]  /*4620*/  FADD.FTZ R40, R40, R55 ;  /* 0x0000003728287221 */ /* 0x000fe20000010000 */
[----:B------:R-:W-:Y:S01]  /*4630*/  FFMA.FTZ R51, R54, R56, R51 ;  /* 0x0000003836337223 */ /* 0x000fe20000010033 */
[----:B------:R-:W-:Y:S01]  /*4640*/  FADD.FTZ R39, R39, R56 ;  /* 0x0000003827277221 */ /* 0x000fe20000010000 */
[----:B------:R-:W0:Y:S01]  /*4650*/  LDC.64 R28, c[0x0][0x268] ;  /* 0x00009a00ff1c7b82 */ /* 0x000e220000000a00 */
[----:B------:R-:W-:Y:S01]  /*4660*/  FFMA.FTZ R32, R57, R49, R48 ;  /* 0x0000003139207223 */ /* 0x000fe20000010030 */
[----:B------:R-:W-:Y:S01]  /*4670*/  FFMA.FTZ R33, R58, R50, R51 ;  /* 0x000000323a217223 */ /* 0x000fe20000010033 */
[----:B------:R-:W-:Y:S01]  /*4680*/  FADD.FTZ R34, R40, R49 ;  /* 0x0000003128227221 */ /* 0x000fe20000010000 */
[----:B------:R-:W-:Y:S01]  /*4690*/  FADD.FTZ R35, R39, R50 ;  /* 0x0000003227237221 */ /* 0x000fe20000010000 */
[----:B-1----:R-:W-:Y:S01]  /*46a0*/  @!P0 FADD.FTZ R42, R42, R59 ;  /* 0x0000003b2a2a8221 */ /* 0x002fe20000010000 */
[----:B------:R-:W-:Y:S01]  /*46b0*/  LEA R16, R2, UR5, 0x4 ;  /* 0x0000000502107c11 */ /* 0x000fe2000f8e20ff */
[----:B------:R-:W-:Y:S01]  /*46c0*/  IMAD R37, R36, 0xd, R2 ;  /* 0x0000000d24257824 */ /* 0x000fe200078e0202 */
[----:B------:R-:W-:Y:S01]  /*46d0*/  BSSY B0, `(.L_x_826) ;  /* 0x000003f000007945 */ /* 0x000fe20003800000 */
[----:B--2---:R-:W-:Y:S01]  /*46e0*/  @!P0 FADD.FTZ R41, R41, R60 ;  /* 0x0000003c29298221 */ /* 0x004fe20000010000 */
[----:B------:R-:W1:Y:S01]  /*46f0*/  SHFL.DOWN PT, R59, R42, 0x2, 0x1f ;  /* 0x08401f002a3b7f89 */ /* 0x000e6200000e0000 */
[----:B------:R-:W-:-:S03]  /*4700*/  ISETP.GT.AND P0, PT, R110, 0x1d, PT ;  /* 0x0000001d6e00780c */ /* 0x000fc60003f04270 */
[----:B------:R-:W2:Y:S04]  /*4710*/  SHFL.DOWN PT, R60, R41, 0x2, 0x1f ;  /* 0x08401f00293c7f89 */ /* 0x000ea800000e0000 */
[----:B------:R-:W-:Y:S01]  /*4720*/  STS.128 [R16], R32 ;  /* 0x0000002010007388 */ /* 0x000fe20000000c00 */
[----:B0-----:R-:W-:-:S05]  /*4730*/  IMAD.WIDE R28, R37, 0x4, R28 ;  /* 0x00000004251c7825 */ /* 0x001fca00078e021c */
        /* <DEDUP_REMOVED lines=31> */
[----:B------:R-:W-:-:S03]  /*4930*/  FADD.FTZ R30, R31, R53 ;  /* 0x000000351f1e7221 */ /* 0x000fc60000010000 */
[----:B-1----:R-:W-:Y:S01]  /*4940*/  FADD.FTZ R31, R55, R36 ;  /* 0x00000024371f7221 */ /* 0x002fe20000010000 */
[----:B------:R-:W-:Y:S01]  /*4950*/  FADD.FTZ R36, R30, R37 ;  /* 0x000000251e247221 */ /* 0x000fe20000010000 */
[----:B------:R-:W0:Y:S02]  /*4960*/  LDS.128 R52, [UR5+0x60] ;  /* 0x00006005ff347984 */ /* 0x000e240008000c00 */
[----:B------:R-:W-:Y:S01]  /*4970*/  FADD.FTZ R37, R31, R38 ;  /* 0x000000261f257221 */ /* 0x000fe20000010000 */
[----:B------:R-:W-:Y:S01]  /*4980*/  FADD.FTZ R36, R36, R39 ;  /* 0x0000002724247221 */ /* 0x000fe20000010000 */
[----:B------:R-:W1:Y:S02]  /*4990*/  LDS.64 R30, [UR5+0x70] ;  /* 0x00007005ff1e7984 */ /* 0x000e640008000a00 */
        /* <DEDUP_REMOVED lines=18> */
.L_x_827:
[----:B------:R-:W-:Y:S05]  /*4ac0*/  BSYNC B0 ;  /* 0x0000000000007941 */ /* 0x000fea0003800000 */
.L_x_826:
        /* <DEDUP_REMOVED lines=12> */
[----:B------:R-:W5:Y:S01]  /*4b90*/  LDS.128 R60, [R16+0x5b0] ;  /* 0x0005b000103c7984 */ /* 0x000f620000000c00 */
        /* <DEDUP_REMOVED lines=18> */
[----:B------:R-:W0:Y:S01]  /*4cc0*/  LDS.128 R32, [R16+0x680] ;  /* 0x0006800010207984 */ /* 0x000e220000000c00 */
[----:B------:R-:W-:Y:S01]  /*4cd0*/  FADD.FTZ R37, R37, R54 ;  /* 0x0000003625257221 */ /* 0x000fe20000010000 */
[----:B------:R-:W-:Y:S01]  /*4ce0*/  FADD.FTZ R44, R38, R55 ;  /* 0x00000037262c7221 */ /* 0x000fe20000010000 */
[----:B-----5:R-:W-:Y:S01]  /*4cf0*/  FADD.FTZ R45, R39, R56 ;  /* 0x00000038272d7221 */ /* 0x020fe20000010000 */
[----:B------:R-:W1:Y:S01]  /*4d00*/  LDS.128 R40, [R16+0x750] ;  /* 0x0007500010287984 */ /* 0x000e620000000c00 */
[----:B------:R-:W-:Y:S01]  /*4d10*/  FADD.FTZ R48, R36, R57 ;  /* 0x0000003924307221 */ /* 0x000fe20000010000 */
[----:B------:R-:W-:Y:S01]  /*4d20*/  FADD.FTZ R49, R37, R58 ;  /* 0x0000003a25317221 */ /* 0x000fe20000010000 */
[----:B------:R-:W-:Y:S01]  /*4d30*/  FADD.FTZ R56, R44, R59 ;  /* 0x0000003b2c387221 */ /* 0x000fe20000010000 */
[----:B------:R-:W2:Y:S01]  /*4d40*/  LDS.128 R36, [R16+0x820] ;  /* 0x0008200010247984 */ /* 0x000ea20000000c00 */
[----:B------:R-:W-:Y:S01]  /*4d50*/  FADD.FTZ R57, R45, R60 ;  /* 0x0000003c2d397221 */ /* 0x000fe20000010000 */
[----:B------:R-:W-:Y:S01]  /*4d60*/  FADD.FTZ R58, R48, R61 ;  /* 0x0000003d303a7221 */ /* 0x000fe20000010000 */
[----:B------:R-:W-:Y:S01]  /*4d70*/  FADD.FTZ R59, R49, R62 ;  /* 0x0000003e313b7221 */ /* 0x000fe20000010000 */
[----:B------:R-:W3:Y:S01]  /*4d80*/  LDS.128 R44, [R16+0x8f0] ;  /* 0x0008f000102c7984 */ /* 0x000ee20000000c00 */
[----:B------:R-:W-:-:S03]  /*4d90*/  FADD.FTZ R56, R56, R63 ;  /* 0x0000003f38387221 */ /* 0x000fc60000010000 */
[----:B------:R-:W4:Y:S04]  /*4da0*/  LDS.128 R48, [R16+0x9c0] ;  /* 0x0009c00010307984 */ /* 0x000f280000000c00 */
        /* <DEDUP_REMOVED lines=8> */
[----:B------:R-:W0:Y:S01]  /*4e30*/  LDS.128 R32, [R16+0xb60] ;  /* 0x000b600010207984 */ /* 0x000e220000000c00 */
[----:B--2---:R-:W-:Y:S01]  /*4e40*/  FADD.FTZ R57, R57, R36 ;  /* 0x0000002439397221 */ /* 0x004fe20000010000 */
[----:B------:R-:W-:Y:S01]  /*4e50*/  FADD.FTZ R56, R56, R43 ;  /* 0x0000002b38387221 */ /* 0x000fe20000010000 */
[----:B------:R-:W-:Y:S01]  /*4e60*/  FADD.FTZ R58, R58, R37 ;  /* 0x000000253a3a7221 */ /* 0x000fe20000010000 */
[----:B------:R-:W-:Y:S01]  /*4e70*/  FADD.FTZ R59, R59, R38 ;  /* 0x000000263b3b7221 */ /* 0x000fe20000010000 */
[----:B------:R-:W1:Y:S01]  /*4e80*/  LDS.128 R40, [R16+0xc30] ;  /* 0x000c300010287984 */ /* 0x000e620000000c00 */
        /* <DEDUP_REMOVED lines=14> */
[----:B------:R-:W-:Y:S02]  /*4f70*/  LDS.128 R48, [R16+0xf70] ;  /* 0x000f700010307984 */ /* 0x000fe40000000c00 */
[----:B------:R-:W-:-:S02]  /*4f80*/  FADD.FTZ R60, R60, R55 ;  /* 0x000000373c3c7221 */ /* 0x000fc40000010000 */
[----:B------:R-:W4:Y:S01]  /*4f90*/  LDS.128 R56, [R16+0xea0] ;  /* 0x000ea00010387984 */ /* 0x000f220000000c00 */
        /* <DEDUP_REMOVED lines=18> */
[----:B------:R-:W-:-:S03]  /*50c0*/  FADD.FTZ R60, R60, R47 ;  /* 0x0000002f3c3c7221 */ /* 0x000fc60000010000 */
[----:B------:R-:W3:Y:S01]  /*50d0*/  LDS.128 R44, [R16+0x12b0] ;  /* 0x0012b000102c7984 */ /* 0x000ee20000000c00 */
[----:B----4-:R-:W-:Y:S01]  /*50e0*/  FADD.FTZ R61, R61, R56 ;  /* 0x000000383d3d7221 */ /* 0x010fe20000010000 */
[----:B------:R-:W-:Y:S01]  /*50f0*/  FADD.FTZ R52, R52, R57 ;  /* 0x0000003934347221 */ /* 0x000fe20000010000 */
[----:B------:R-:W-:Y:S01]  /*5100*/  FADD.FTZ R53, R53, R58 ;  /* 0x0000003a35357221 */ /* 0x000fe20000010000 */
[----:B------:R-:W-:Y:S01]  /*5110*/  FADD.FTZ R60, R60, R59 ;  /* 0x0000003b3c3c7221 */ /* 0x000fe20000010000 */
[----:B------:R-:W-:Y:S01]  /*5120*/  FADD.FTZ R61, R61, R48 ;  /* 0x000000303d3d7221 */ /* 0x000fe20000010000 */
[----:B------:R-:W-:Y:S01]  /*5130*/  FADD.FTZ R48, R52, R49 ;  /* 0x0000003134307221 */ /* 0x000fe20000010000 */
[----:B------:R-:W-:Y:S01]  /*5140*/  FADD.FTZ R49, R53, R50 ;  /* 0x0000003235317221 */ /* 0x000fe20000010000 */
[----:B------:R-:W-:Y:S01]  /*5150*/  LDS.128 R56, [R16+0x1450] ;  /* 0x0014500010387984 */ /* 0x000fe20000000c00 */
[----:B------:R-:W-:-:S03]  /*5160*/  FADD.FTZ R60, R60, R51 ;  /* 0x000000333c3c7221 */ /* 0x000fc60000010000 */
        /* <DEDUP_REMOVED lines=14> */
[----:B---3--:R-:W-:Y:S01]  /*5250*/  FADD.FTZ R61, R61, R44 ;  /* 0x0000002c3d3d7221 */ /* 0x008fe20000010000 */
[----:B------:R-:W-:Y:S01]  /*5260*/  FADD.FTZ R48, R48, R45 ;  /* 0x0000002d30307221 */ /* 0x000fe20000010000 */
[----:B------:R-:W-:Y:S01]  /*5270*/  FADD.FTZ R49, R49, R46 ;  /* 0x0000002e31317221 */ /* 0x000fe20000010000 */
[----:B------:R-:W-:-:S02]  /*5280*/  FADD.FTZ R60, R60, R39 ;  /* 0x000000273c3c7221 */ /* 0x000fc40000010000 */
[----:B------:R-:W2:Y:S02]  /*5290*/  LDS.128 R36, [R16+0x16c0] ;  /* 0x0016c00010247984 */ /* 0x000ea40000000c00 */
[----:B------:R-:W-:Y:S02]  /*52a0*/  FADD.FTZ R60, R60, R47 ;  /* 0x0000002f3c3c7221 */ /* 0x000fe40000010000 */
[----:B------:R-:W-:Y:S01]  /*52b0*/  LDS.128 R44, [R16+0x1860] ;  /* 0x00186000102c7984 */ /* 0x000fe20000000c00 */
[----:B----4-:R-:W-:Y:S01]  /*52c0*/  FADD.FTZ R63, R61, R52 ;  /* 0x000000343d3f7221 */ /* 0x010fe20000010000 */
[----:B------:R-:W-:Y:S01]  /*52d0*/  FADD.FTZ R48, R48, R53 ;  /* 0x0000003530307221 */ /* 0x000fe20000010000 */
[----:B------:R-:W-:Y:S01]  /*52e0*/  FADD.FTZ R61, R49, R54 ;  /* 0x00000036313d7221 */ /* 0x000fe20000010000 */
[----:B------:R-:W-:Y:S01]  /*52f0*/  FADD.FTZ R60, R60, R55 ;  /* 0x000000373c3c7221 */ /* 0x000fe20000010000 */
[----:B------:R-:W-:Y:S01]  /*5300*/  FADD.FTZ R63, R63, R56 ;  /* 0x000000383f3f7221 */ /* 0x000fe20000010000 */
[----:B------:R-:W-:Y:S01]  /*5310*/  FADD.FTZ R56, R48, R57 ;  /* 0x0000003930387221 */ /* 0x000fe20000010000 */
[----:B------:R-:W-:Y:S01]  /*5320*/  LDS.128 R52, [R16+0x1930] ;  /* 0x0019300010347984 */ /* 0x000fe20000000c00 */
[----:B------:R-:W-:Y:S01]  /*5330*/  FADD.FTZ R61, R61, R58 ;  /* 0x0000003a3d3d7221 */ /* 0x000fe20000010000 */
[----:B------:R-:W-:-:S02]  /*5340*/  FADD.FTZ R60, R60, R59 ;  /* 0x0000003b3c3c7221 */ /* 0x000fc40000010000 */
[----:B------:R-:W3:Y:S01]  /*5350*/  LDS.128 R48, [R16+0x1790] ;  /* 0x0017900010307984 */ /* 0x000ee20000000c00 */
        /* <DEDUP_REMOVED lines=23> */
[----:B------:R-:W-:-:S07]  /*54d0*/  FADD.FTZ R35, R60, R55 ;  /* 0x000000373c237221 */ /* 0x000fce0000010000 */
.L_x_829:
[----:B------:R-:W-:Y:S05]  /*54e0*/  BSYNC B0 ;  /* 0x0000000000007941 */ /* 0x000fea0003800000 */
.L_x_828:
[----:B------:R-:W-:Y:S04]  /*54f0*/  BSSY B0, `(.L_x_830) ;  /* 0x000000d000007945 */ /* 0x000fe80003800000 */
[----:B------:R-:W-:Y:S05]  /*5500*/  @P6 BRA `(.L_x_831) ;  /* 0x00000000002c6947 */ /* 0x000fea0003800000 */
        /* <DEDUP_REMOVED lines=11> */
.L_x_831:
[----:B------:R-:W-:Y:S05]  /*55c0*/  BSYNC B0 ;  /* 0x0000000000007941 */ /* 0x000fea0003800000 */
.L_x_830:
[----:B------:R-:W-:-:S13]  /*55d0*/  ISETP.GE.U32.AND P6, PT, R5, 0x2, PT ;  /* 0x000000020500780c */ /* 0x000fda0003fc6070 */
[----:B------:R-:W-:Y:S05]  /*55e0*/  @!P6 BRA `(.L_x_832) ;  /* 0x0000001000ace947 */ /* 0x000fea0003800000 */
[----:B-1----:R-:W0:Y:S01]  /*55f0*/  LDC.64 R28, c[0x0][0x258] ;  /* 0x00009600ff1c7b82 */ /* 0x002e220000000a00 */
        /* <DEDUP_REMOVED lines=10> */
[----:B------:R-:W-:Y:S01]  /*56a0*/  IMAD R38, R4, UR7, R0 ;  /* 0x0000000704267c24 */ /* 0x000fe2000f8e0200 */
[----:B------:R-:W-:Y:S01]  /*56b0*/  HFMA2.MMA R16, -RZ, RZ, 0, 5.9604644775390625e-08 ;  /* 0x00000001ff107435 */ /* 0x000fe200000001ff */
[----:B------:R-:W-:Y:S01]  /*56c0*/  VOTEU.ANY UR5, UPT, PT ;  /* 0x0000000000057886 */ /* 0x000fe200038e0100 */
[----:B------:R-:W-:Y:S01]  /*56d0*/  P2R R36, PR, RZ, 0x1 ;  /* 0x00000001ff247803 */ /* 0x000fe20000000000 */
[----:B------:R-:W-:Y:S01]  /*56e0*/  UPOPC UR6, UR5 ;  /* 0x00000005000672bf */ /* 0x000fe20008000000 */
[----:B------:R-:W-:Y:S01]  /*56f0*/  LEA R34, P6, R38, R32, 0x3 ;  /* 0x0000002026227211 */ /* 0x000fe200078c18ff */
[----:B------:R-:W-:-:S03]  /*5700*/  UFLO.U32 UR5, UR5 ;  /* 0x00000005000572bd */ /* 0x000fc600080e0000 */
[----:B------:R-:W-:Y:S02]  /*5710*/  LEA.HI.X R35, R38, R33, RZ, 0x3, P6 ;  /* 0x0000002126237211 */ /* 0x000fe400030f1cff */
        /* <DEDUP_REMOVED lines=13> */
.L_x_834:
[----:B------:R-:W2:Y:S04]  /*57f0*/  LDG.E.STRONG.GPU R16, desc[UR8][R28.64] ;  /* 0x000000081c107981 */ /* 0x000ea8000c1ef900 */
[----:B--2---:R-:W-:Y:S01]  /*5800*/  CCTL.IVALL ;  /* 0x00000000ff00798f */ /* 0x004fe20002000000 */
[----:B------:R-:W-:Y:S05]  /*5810*/  YIELD ;  /* 0x0000000000007946 */ /* 0x000fea0003800000 */
[----:B------:R-:W-:-:S13]  /*5820*/  ISETP.NE.AND P6, PT, R16, R39, PT ;  /* 0x000000271000720c */ /* 0x000fda0003fc5270 */
[----:B------:R-:W-:Y:S05]  /*5830*/  @P6 BRA `(.L_x_834) ;  /* 0xfffffffc00ec6947 */ /* 0x000fea000383ffff */
.L_x_833:
        /* <DEDUP_REMOVED lines=22> */
.L_x_838:
        /* <DEDUP_REMOVED lines=115> */
.L_x_837:
        /* <DEDUP_REMOVED lines=63> */
.L_x_839:
[----:B------:R-:W-:-:S04]  /*64c0*/  LOP3.LUT P6, RZ, R7, 0x1, RZ, 0xc0, !PT ;  /* 0x0000000107ff7812 */ /* 0x000fc800078cc0ff */
[----:B------:R-:W-:-:S13]  /*64d0*/  ISETP.NE.OR P6, PT, R28, RZ, P6 ;  /* 0x000000ff1c00720c */ /* 0x000fda00037c5670 */
[----:B------:R-:W-:Y:S05]  /*64e0*/  @!P6 BRA `(.L_x_835) ;  /* 0x00000000007ce947 */ /* 0x000fea0003800000 */
.L_x_836:
        /* <DEDUP_REMOVED lines=31> */
.L_x_835:
        /* <DEDUP_REMOVED lines=10> */
.L_x_841:
[----:B------:R-:W-:Y:S05]  /*6780*/  BSYNC B0 ;  /* 0x0000000000007941 */ /* 0x000fea0003800000 */
.L_x_840:
        /* <DEDUP_REMOVED lines=17> */
.L_x_832:
[----:B------:R-:W0:Y:S01]  /*68a0*/  S2UR UR6, SR_CgaCtaId ;  /* 0x00000000000679c3 */ /* 0x000e220000008800 */
[----:B------:R-:W-:Y:S01]  /*68b0*/  UMOV UR5, 0x400 ;  /* 0x0000040000057882 */ /* 0x000fe20000000000 */
[----:B------:R-:W-:Y:S01]  /*68c0*/  ISETP.NE.AND P6, PT, RZ, UR10, PT ;  /* 0x0000000aff007c0c */ /* 0x000fe2000bfc5270 */
[--C-:B-1----:R-:W-:Y:S02]  /*68d0*/  HADD2.F32 R37, -RZ, R65.reuse.H0_H0 ;  /* 0x20000041ff257230 */ /* 0x102fe40000004100 */
[----:B------:R-:W-:Y:S02]  /*68e0*/  HADD2.F32 R65, -RZ, R65.H1_H1 ;  /* 0x30000041ff417230 */ /* 0x000fe40000004100 */
[--C-:B------:R-:W-:Y:S01]  /*68f0*/  HADD2.F32 R41, -RZ, R82.reuse.H0_H0 ;  /* 0x20000052ff297230 */ /* 0x100fe20000004100 */
[----:B------:R-:W1:Y:S01]  /*6900*/  LDC R35, c[0x0][0x2ac] ;  /* 0x0000ab00ff237b82 */ /* 0x000e620000000800 */
[----:B------:R-:W-:Y:S02]  /*6910*/  HADD2.F32 R82, -RZ, R82.H1_H1 ;  /* 0x30000052ff527230 */ /* 0x000fe40000004100 */
[----:B------:R-:W-:Y:S01]  /*6920*/  FADD.FTZ R65, -R22, R65 ;  /* 0x0000004116417221 */ /* 0x000fe20000010100 */
[----:B------:R-:W-:-:S03]  /*6930*/  HADD2.F32 R39, -RZ, R66.H1_H1 ;  /* 0x30000042ff277230 */ /* 0x000fc60000004100 */
[----:B------:R-:W-:Y:S01]  /*6940*/  FMUL.FTZ R38, R65, R8 ;  /* 0x0000000841267220 */ /* 0x000fe20000410000 */
[----:B0-----:R-:W-:-:S09]  /*6950*/  ULEA UR5, UR6, UR5, 0x18 ;  /* 0x0000000506057291 */ /* 0x001fd2000f8ec03f */
[----:B------:R0:W-:Y:S01]  /*6960*/  @!P0 STS.64 [UR5+0x80], R30 ;  /* 0x0000801eff008988 */ /* 0x0001e20008000a05 */
[----:B------:R-:W-:Y:S01]  /*6970*/  BAR.SYNC.DEFER_BLOCKING 0x0 ;  /* 0x0000000000007b1d */ /* 0x000fe20000010000 */
[----:B0-----:R-:W-:-:S05]  /*6980*/  IMAD.WIDE.U32 R30, R2, 0x4ec4ec4f, RZ ;  /* 0x4ec4ec4f021e7825 */ /* 0x001fca00078e00ff */
[----:B------:R-:W-:Y:S01]  /*6990*/  SHF.R.U32.HI R32, RZ, 0x2, R31 ;  /* 0x00000002ff207819 */ /* 0x000fe2000001161f */
[----:B------:R-:W0:Y:S01]  /*69a0*/  LDS.64 R28, [UR5+0x80] ;  /* 0x00008005ff1c7984 */ /* 0x000e220008000a00 */
[----:B------:R-:W-:Y:S02]  /*69b0*/  ULDC UR5, c[0x0][0x2bc] ;  /* 0x0000af0000057ab9 */ /* 0x000fe40000000800 */
[----:B0-----:R-:W-:Y:S01]  /*69c0*/  FMUL.FTZ R34, R29, UR5 ;  /* 0x000000051d227c20 */ /* 0x001fe20008410000 */
[----:B------:R-:W-:Y:S01]  /*69d0*/  FADD.FTZ R29, -R22, R37 ;  /* 0x00000025161d7221 */ /* 0x000fe20000010100 */
[----:B------:R-:W-:Y:S01]  /*69e0*/  FMUL.FTZ R33, R28, UR5 ;  /* 0x000000051c217c20 */ /* 0x000fe20008410000 */
[----:B------:R-:W-:Y:S02]  /*69f0*/  HADD2.F32 R37, -RZ, R66.H0_H0 ;  /* 0x20000042ff257230 */ /* 0x000fe40000004100 */
        /* <DEDUP_REMOVED lines=20> */
.L_x_842:
[----:B------:R-:W-:Y:S01]  /*6b40*/  LOP3.LUT P0, RZ, R7, 0x80, RZ, 0xc0, !PT ;  /* 0x0000008007ff7812 */ /* 0x000fe2000780c0ff */
[----:B------:R-:W-:-:S12]  /*6b50*/  BSSY B0, `(.L_x_843) ;  /* 0x0000014000007945 */ /* 0x000fd80003800000 */
[----:B------:R-:W-:Y:S05]  /*6b60*/  @!P0 BRA `(.L_x_844) ;  /* 0x0000000000488947 */ /* 0x000fea0003800000 */
[----:B------:R-:W-:Y:S01]  /*6b70*/  ULDC.64 UR12, c[0x0][0x288] ;  /* 0x0000a200000c7ab9 */ /* 0x000fe20000000a00 */
[----:B------:R-:W-:Y:S01]  /*6b80*/  MOV R28, R18 ;  /* 0x00000012001c7202 */ /* 0x000fe20000000f00 */
[----:B------:R-:W-:Y:S01]  /*6b90*/  IMAD R16, R122, UR12, RZ ;  /* 0x0000000c7a107c24 */ /* 0x000fe2000f8e02ff */
[----:B------:R-:W-:-:S03]  /*6ba0*/  MOV R29, R21 ;  /* 0x00000015001d7202 */ /* 0x000fc60000000f00 */
[----:B------:R-:W-:Y:S02]  /*6bb0*/  IMAD R31, R3, UR13, R16 ;  /* 0x0000000d031f7c24 */ /* 0x000fe4000f8e0210 */
[----:B------:R-:W-:Y:S01]  /*6bc0*/  FFMA.FTZ R16, R33, R49, R34 ;  /* 0x0000003121107223 */ /* 0x000fe20000010022 */
[----:B------:R-:W-:Y:S01]  /*6bd0*/  IMAD.WIDE.U32 R28, R3, UR12, R28 ;  /* 0x0000000c031c7c25 */ /* 0x000fe2000f8e001c */
[----:B------:R-:W-:-:S03]  /*6be0*/  ULDC.64 UR12, c[0x0][0x210] ;  /* 0x00008400000c7ab9 */ /* 0x000fc60000000a00 */
[----:B------:R-:W-:Y:S01]  /*6bf0*/  FFMA.FTZ R41, R41, R24, -R16 ;  /* 0x0000001829297223 */ /* 0x000fe20000010810 */
[----:B------:R-:W-:Y:S01]  /*6c00*/  IADD3 R31, R29, R31, RZ ;  /* 0x0000001f1d1f7210 */ /* 0x000fe20007ffe0ff */
[----:B------:R-:W-:Y:S01]  /*6c10*/  FFMA.FTZ R29, R33, R38, R34 ;  /* 0x00000026211d7223 */ /* 0x000fe20000010022 */
[----:B------:R-:W-:-:S03]  /*6c20*/  LEA R30, P0, R28, UR12, 0x1 ;  /* 0x0000000c1c1e7c11 */ /* 0x000fc6000f8008ff */
[----:B------:R-:W-:Y:S01]  /*6c30*/  FFMA.FTZ R43, R82, R25, -R29 ;  /* 0x00000019522b7223 */ /* 0x000fe2000001081d */
[-C--:B------:R-:W-:Y:S01]  /*6c40*/  FMUL.FTZ R29, R41, R8.reuse ;  /* 0x00000008291d7220 */ /* 0x080fe20000410000 */
[----:B------:R-:W-:Y:S02]  /*6c50*/  LEA.HI.X R31, R28, UR13, R31, 0x1, P0 ;  /* 0x0000000d1c1f7c11 */ /* 0x000fe400080f0c1f */
[----:B------:R-:W-:-:S05]  /*6c60*/  FMUL.FTZ R16, R43, R8 ;  /* 0x000000082b107220 */ /* 0x000fca0000410000 */
[----:B------:R-:W-:-:S05]  /*6c70*/  F2FP.F16.F32.PACK_AB R29, R16, R29 ;  /* 0x0000001d101d723e */ /* 0x000fca00000000ff */
[----:B------:R0:W-:Y:S02]  /*6c80*/  STG.E desc[UR8][R30.64], R29 ;  /* 0x0000001d1e007986 */ /* 0x0001e4000c101908 */
.L_x_844:
[----:B------:R-:W-:Y:S05]  /*6c90*/  BSYNC B0 ;  /* 0x0000000000007941 */ /* 0x000fea0003800000 */
.L_x_843:
[----:B------:R-:W-:Y:S01]  /*6ca0*/  ISETP.NE.AND P0, PT, RZ, UR10, PT ;  /* 0x0000000aff007c0c */ /* 0x000fe2000bf05270 */
[C---:B0-----:R-:W-:Y:S01]  /*6cb0*/  FADD.FTZ R29, -R22.reuse, R37 ;  /* 0x00000025161d7221 */ /* 0x041fe20000010100 */
[----:B------:R-:W-:Y:S01]  /*6cc0*/  FADD.FTZ R39, -R22, R39 ;  /* 0x0000002716277221 */ /* 0x000fe20000010100 */
[----:B------:R-:W-:Y:S02]  /*6cd0*/  HADD2.F32 R37, -RZ, R23.H0_H0 ;  /* 0x20000017ff257230 */ /* 0x000fe40000004100 */
[--C-:B------:R-:W-:Y:S02]  /*6ce0*/  HADD2.F32 R41, -RZ, R81.reuse.H0_H0 ;  /* 0x20000051ff297230 */ /* 0x100fe40000004100 */
[-C--:B------:R-:W-:Y:S01]  /*6cf0*/  FMUL.FTZ R45, R29, R8.reuse ;  /* 0x000000081d2d7220 */ /* 0x080fe20000410000 */
[----:B------:R-:W-:Y:S02]  /*6d00*/  HADD2.F32 R16, -RZ, R81.H1_H1 ;  /* 0x30000051ff107230 */ /* 0x000fe40000004100 */
[----:B------:R-:W-:Y:S01]  /*6d10*/  FMUL.FTZ R42, R39, R8 ;  /* 0x00000008272a7220 */ /* 0x000fe20000410000 */
[----:B------:R-:W-:-:S02]  /*6d20*/  HADD2.F32 R23, -RZ, R23.H1_H1 ;  /* 0x30000017ff177230 */ /* 0x000fc40000004100 */
        /* <DEDUP_REMOVED lines=19> */
.L_x_845:
        /* <DEDUP_REMOVED lines=15> */
[----:B------:R-:W-:Y:S02]  /*6f50*/  FFMA.FTZ R28, R33, R45, R34 ;  /* 0x0000002d211c7223 */ /* 0x000fe40000010022 */
[----:B------:R-:W-:Y:S02]  /*6f60*/  FMUL.FTZ R16, R39, R8 ;  /* 0x0000000827107220 */ /* 0x000fe40000410000 */
[----:B------:R-:W-:-:S04]  /*6f70*/  FFMA.FTZ R41, R41, R24, -R28 ;  /* 0x0000001829297223 */ /* 0x000fc8000001081c */
[----:B------:R-:W-:-:S05]  /*6f80*/  FMUL.FTZ R29, R41, R8 ;  /* 0x00000008291d7220 */ /* 0x000fca0000410000 */
[----:B------:R-:W-:-:S05]  /*6f90*/  F2FP.F16.F32.PACK_AB R29, R16, R29 ;  /* 0x0000001d101d723e */ /* 0x000fca00000000ff */
[----:B------:R0:W-:Y:S02]  /*6fa0*/  STG.E desc[UR8][R30.64], R29 ;  /* 0x0000001d1e007986 */ /* 0x0001e4000c101908 */
.L_x_847:
[----:B------:R-:W-:Y:S05]  /*6fb0*/  BSYNC B0 ;  /* 0x0000000000007941 */ /* 0x000fea0003800000 */
.L_x_846:
[----:B------:R-:W-:Y:S01]  /*6fc0*/  ISETP.NE.AND P0, PT, RZ, UR10, PT ;  /* 0x0000000aff007c0c */ /* 0x000fe2000bf05270 */
[C---:B0-----:R-:W-:Y:S01]  /*6fd0*/  FADD.FTZ R29, -R22.reuse, R37 ;  /* 0x00000025161d7221 */ /* 0x041fe20000010100 */
        /* <DEDUP_REMOVED lines=26> */
.L_x_848:
        /* <DEDUP_REMOVED lines=21> */
.L_x_850:
[----:B------:R-:W-:Y:S05]  /*72d0*/  BSYNC B0 ;  /* 0x0000000000007941 */ /* 0x000fea0003800000 */
.L_x_849:
        /* <DEDUP_REMOVED lines=28> */
.L_x_851:
        /* <DEDUP_REMOVED lines=21> */
.L_x_853:
[----:B------:R-:W-:Y:S05]  /*75f0*/  BSYNC B0 ;  /* 0x0000000000007941 */ /* 0x000fea0003800000 */
.L_x_852:
        /* <DEDUP_REMOVED lines=28> */
.L_x_854:
        /* <DEDUP_REMOVED lines=21> */
.L_x_856:
[----:B------:R-:W-:Y:S05]  /*7910*/  BSYNC B0 ;  /* 0x0000000000007941 */ /* 0x000fea0003800000 */
.L_x_855:
        /* <DEDUP_REMOVED lines=28> */
.L_x_857:
[----:B------:R-:W-:Y:S01]  /*7ae0*/  LOP3.LUT P0, RZ, R7, 0x4, RZ, 0xc0, !PT ;  /* 0x0000000407ff7812 */ /* 0x000fe2000780c0ff */
[----:B------:R-:W-:-:S12]  /*7af0*/  BSSY B0, `(.L_x_858) ;  /* 0x0000014000007945 */ /* 0x000fd80003800000 */
[----:B------:R-:W-:Y:S05]  /*7b00*/  @!P0 BRA `(.L_x_859) ;  /* 0x0000000000488947 */ /* 0x000fea0003800000 */
[----:B------:R-:W-:Y:S01]  /*7b10*/  ULDC.64 UR12, c[0x0][0x288] ;  /* 0x0000a200000c7ab9 */ /* 0x000fe20000000a00 */
[----:B------:R-:W-:Y:S01]  /*7b20*/  MOV R16, R18 ;  /* 0x0000001200107202 */ /* 0x000fe20000000f00 */
[----:B------:R-:W-:Y:S01]  /*7b30*/  IMAD R9, R117, UR12, RZ ;  /* 0x0000000c75097c24 */ /* 0x000fe2000f8e02ff */
[----:B0-----:R-:W-:Y:S01]  /*7b40*/  MOV R17, R21 ;  /* 0x0000001500117202 */ /* 0x001fe20000000f00 */
[----:B------:R-:W-:Y:S02]  /*7b50*/  FFMA.FTZ R10, R33, R39, R34 ;  /* 0x00000027210a7223 */ /* 0x000fe40000010022 */
        /* <DEDUP_REMOVED lines=8> */
[----:B------:R-:W-:-:S04]  /*7be0*/  FFMA.FTZ R9, R33, R38, R34 ;  /* 0x0000002621097223 */ /* 0x000fc80000010022 */
[----:B------:R-:W-:-:S04]  /*7bf0*/  FFMA.FTZ R9, R30, R25, -R9 ;  /* 0x000000191e097223 */ /* 0x000fc80000010809 */
[----:B------:R-:W-:-:S05]  /*7c00*/  FMUL.FTZ R9, R9, R8 ;  /* 0x0000000809097220 */ /* 0x000fca0000410000 */
[----:B------:R-:W-:-:S05]  /*7c10*/  F2FP.F16.F32.PACK_AB R9, R9, R10 ;  /* 0x0000000a0909723e */ /* 0x000fca00000000ff */
[----:B------:R1:W-:Y:S02]  /*7c20*/  STG.E desc[UR8][R28.64], R9 ;  /* 0x000000091c007986 */ /* 0x0003e4000c101908 */
.L_x_859:
[----:B------:R-:W-:Y:S05]  /*7c30*/  BSYNC B0 ;  /* 0x0000000000007941 */ /* 0x000fea0003800000 */
.L_x_858:
[----:B------:R-:W-:Y:S01]  /*7c40*/  ISETP.NE.AND P0, PT, RZ, UR10, PT ;  /* 0x0000000aff007c0c */ /* 0x000fe2000bf05270 */
[C---:B------:R-:W-:Y:S01]  /*7c50*/  FADD.FTZ R41, -R22.reuse, R41 ;  /* 0x0000002916297221 */ /* 0x040fe20000010100 */
[----:B------:R-:W-:Y:S01]  /*7c60*/  FADD.FTZ R43, -R22, R43 ;  /* 0x0000002b162b7221 */ /* 0x000fe20000010100 */
[--C-:B-1----:R-:W-:Y:S02]  /*7c70*/  HADD2.F32 R9, -RZ, R76.reuse.H0_H0 ;  /* 0x2000004cff097230 */ /* 0x102fe40000004100 */
        /* <DEDUP_REMOVED lines=24> */
.L_x_860:
[----:B------:R-:W-:Y:S01]  /*7e00*/  LOP3.LUT P0, RZ, R7, 0x2, RZ, 0xc0, !PT ;  /* 0x0000000207ff7812 */ /* 0x000fe2000780c0ff */
[----:B------:R-:W-:-:S12]  /*7e10*/  BSSY B0, `(.L_x_861) ;  /* 0x0000014000007945 */ /* 0x000fd80003800000 */
[----:B------:R-:W-:Y:S05]  /*7e20*/  @!P0 BRA `(.L_x_862) ;  /* 0x0000000000488947 */ /* 0x000fea0003800000 */
[----:B------:R-:W-:Y:S01]  /*7e30*/  ULDC.64 UR12, c[0x0][0x288] ;  /* 0x0000a200000c7ab9 */ /* 0x000fe20000000a00 */
[----:B------:R-:W-:Y:S01]  /*7e40*/  MOV R10, R18 ;  /* 0x00000012000a7202 */ /* 0x000fe20000000f00 */
[----:B------:R-:W-:Y:S01]  /*7e50*/  IMAD R16, R116, UR12, RZ ;  /* 0x0000000c74107c24 */ /* 0x000fe2000f8e02ff */
[----:B------:R-:W-:-:S03]  /*7e60*/  MOV R11, R21 ;  /* 0x00000015000b7202 */ /* 0x000fc60000000f00 */
[C---:B0-----:R-:W-:Y:S02]  /*7e70*/  IMAD R17, R103.reuse, UR13, R16 ;  /* 0x0000000d67117c24 */ /* 0x041fe4000f8e0210 */
        /* <DEDUP_REMOVED lines=11> */
[----:B------:R-:W-:-:S05]  /*7f30*/  F2FP.F16.F32.PACK_AB R9, R9, R10 ;  /* 0x0000000a0909723e */ /* 0x000fca00000000ff */
[----:B------:R1:W-:Y:S02]  /*7f40*/  STG.E desc[UR8][R16.64], R9 ;  /* 0x0000000910007986 */ /* 0x0003e4000c101908 */
.L_x_862:
[----:B------:R-:W-:Y:S05]  /*7f50*/  BSYNC B0 ;  /* 0x0000000000007941 */ /* 0x000fea0003800000 */
.L_x_861:
[----:B------:R-:W-:Y:S01]  /*7f60*/  ISETP.NE.AND P6, PT, RZ, UR10, PT ;  /* 0x0000000aff007c0c */ /* 0x000fe2000bfc5270 */
[C---:B------:R-:W-:Y:S01]  /*7f70*/  FADD.FTZ R37, -R22.reuse, R37 ;  /* 0x0000002516257221 */ /* 0x040fe20000010100 */
[----:B------:R-:W-:Y:S01]  /*7f80*/  FADD.FTZ R39, -R22, R39 ;  /* 0x0000002716277221 */ /* 0x000fe20000010100 */
[--C-:B-1----:R-:W-:Y:S02]  /*7f90*/  HADD2.F32 R9, -RZ, R75.reuse.H0_H0 ;  /* 0x2000004bff097230 */ /* 0x102fe40000004100 */
[----:B0-----:R-:W-:Y:S02]  /*7fa0*/  HADD2.F32 R28, -RZ, R75.H1_H1 ;  /* 0x3000004bff1c7230 */ /* 0x001fe40000004100 */
        /* <DEDUP_REMOVED lines=23> */
.L_x_863:
        /* <DEDUP_REMOVED lines=20> */
.L_x_865:
[----:B------:R-:W-:Y:S05]  /*8260*/  BSYNC B0 ;  /* 0x0000000000007941 */ /* 0x000fea0003800000 */
.L_x_864:
[C---:B------:R-:W-:Y:S01]  /*8270*/  FADD.FTZ R31, -R22.reuse, R31 ;  /* 0x0000001f161f7221 */ /* 0x040fe20000010100 */
[----:B------:R-:W-:Y:S01]  /*8280*/  FADD.FTZ R41, -R22, R41 ;  /* 0x0000002916297221 */ /* 0x000fe20000010100 */
[--C-:B0-----:R-:W-:Y:S02]  /*8290*/  HADD2.F32 R9, -RZ, R74.reuse.H0_H0 ;  /* 0x2000004aff097230 */ /* 0x101fe40000004100 */
[----:B------:R-:W-:Y:S02]  /*82a0*/  HADD2.F32 R74, -RZ, R74.H1_H1 ;  /* 0x3000004aff4a7230 */ /* 0x000fe40000004100 */
[-C--:B------:R-:W-:Y:S01]  /*82b0*/  FMUL.FTZ R31, R31, R8.reuse ;  /* 0x000000081f1f7220 */ /* 0x080fe20000410000 */
[--C-:B------:R-:W-:Y:S02]  /*82c0*/  HADD2.F32 R37, -RZ, R13.reuse.H0_H0 ;  /* 0x2000000dff257230 */ /* 0x100fe40000004100 */
        /* <DEDUP_REMOVED lines=21> */
.L_x_866:
        /* <DEDUP_REMOVED lines=20> */
.L_x_868:
[----:B------:R-:W-:Y:S05]  /*8560*/  BSYNC B0 ;  /* 0x0000000000007941 */ /* 0x000fea0003800000 */
.L_x_867:
        /* <DEDUP_REMOVED lines=27> */
.L_x_869:
        /* <DEDUP_REMOVED lines=20> */
.L_x_871:
[----:B------:R-:W-:Y:S05]  /*8860*/  BSYNC B0 ;  /* 0x0000000000007941 */ /* 0x000fea0003800000 */
.L_x_870:
        /* <DEDUP_REMOVED lines=27> */
.L_x_872:
        /* <DEDUP_REMOVED lines=20> */
.L_x_874:
[----:B------:R-:W-:Y:S05]  /*8b60*/  BSYNC B0 ;  /* 0x0000000000007941 */ /* 0x000fea0003800000 */
.L_x_873:
[C---:B------:R-:W-:Y:S01]  /*8b70*/  FADD.FTZ R29, -R22.reuse, R29 ;  /* 0x0000001d161d7221 */ /* 0x040fe20000010100 */
[----:B------:R-:W-:Y:S01]  /*8b80*/  FADD.FTZ R37, -R22, R37 ;  /* 0x0000002516257221 */ /* 0x000fe20000010100 */
[----:B------:R-:W-:Y:S02]  /*8b90*/  IMAD R32, R35, UR7, R32 ;  /* 0x0000000723207c24 */ /* 0x000fe4000f8e0220 */
[--C-:B0-----:R-:W-:Y:S02]  /*8ba0*/  HADD2.F32 R9, -RZ, R71.reuse.H0_H0 ;  /* 0x20000047ff097230 */ /* 0x101fe40000004100 */
[-C--:B------:R-:W-:Y:S01]  /*8bb0*/  FMUL.FTZ R29, R29, R8.reuse ;  /* 0x000000081d1d7220 */ /* 0x080fe20000410000 */
[----:B------:R-:W-:Y:S02]  /*8bc0*/  HADD2.F32 R14, -RZ, R71.H1_H1 ;  /* 0x30000047ff0e7230 */ /* 0x000fe40000004100 */
        /* <DEDUP_REMOVED lines=21> */
.L_x_875:
        /* <DEDUP_REMOVED lines=20> */
.L_x_877:
[----:B------:R-:W-:Y:S05]  /*8e60*/  BSYNC B0 ;  /* 0x0000000000007941 */ /* 0x000fea0003800000 */
.L_x_876:
[----:B------:R-:W-:Y:S02]  /*8e70*/  HADD2.F32 R69, -RZ, R69.H1_H1 ;  /* 0x30000045ff457230 */ /* 0x000fe40000004100 */
[----:B------:R-:W-:Y:S01]  /*8e80*/  FADD.FTZ R31, -R22, R31 ;  /* 0x0000001f161f7221 */ /* 0x000fe20000010100 */
[----:B------:R-:W-:Y:S01]  /*8e90*/  IADD3 R29, R32, 0x180, RZ ;  /* 0x00000180201d7810 */ /* 0x000fe20007ffe0ff */
[----:B------:R-:W-:Y:S01]  /*8ea0*/  ULDC.64 UR12, c[0x0][0x290] ;  /* 0x0000a400000c7ab9 */ /* 0x000fe20000000a00 */
[--C-:B0-----:R-:W-:Y:S02]  /*8eb0*/  HADD2.F32 R9, -RZ, R86.reuse.H0_H0 ;  /* 0x20000056ff097230 */ /* 0x101fe40000004100 */
        /* <DEDUP_REMOVED lines=24> */
.L_x_878:
[----:B------:R-:W-:Y:S01]  /*9040*/  ISETP.GE.U32.AND P0, PT, R29, UR12, PT ;  /* 0x0000000c1d007c0c */ /* 0x000fe2000bf06070 */
[----:B------:R-:W-:Y:S01]  /*9050*/  BSSY B0, `(.L_x_879) ;  /* 0x0000019000007945 */ /* 0x000fe20003800000 */
[--C-:B------:R-:W-:Y:S02]  /*9060*/  HADD2.F32 R15, -RZ, R70.reuse.H0_H0 ;  /* 0x20000046ff0f7230 */ /* 0x100fe40000004100 */
[----:B------:R-:W-:Y:S01]  /*9070*/  ISETP.GE.AND.EX P0, PT, R35, UR13, PT, P0 ;  /* 0x0000000d23007c0c */ /* 0x000fe2000bf06300 */
[----:B------:R-:W-:-:S03]  /*9080*/  HADD2.F32 R17, -RZ, R70.H1_H1 ;  /* 0x30000046ff117230 */ /* 0x000fc60000004100 */
[----:B------:R-:W-:-:S13]  /*9090*/  ISETP.LT.U32.AND P0, PT, R2, 0x1a0, !P0 ;  /* 0x000001a00200780c */ /* 0x000fda0004701070 */
[----:B------:R-:W-:Y:S05]  /*90a0*/  @!P0 BRA `(.L_x_880) ;  /* 0x00000000004c8947 */ /* 0x000fea0003800000 */
[----:B------:R-:W-:Y:S01]  /*90b0*/  SHF.R.S32.HI R10, RZ, 0x1f, R97 ;  /* 0x0000001fff0a7819 */ /* 0x000fe20000011461 */
[----:B------:R-:W-:Y:S01]  /*90c0*/  ULDC.64 UR14, c[0x0][0x288] ;  /* 0x0000a200000e7ab9 */ /* 0x000fe20000000a00 */
[----:B------:R-:W-:-:S03]  /*90d0*/  MOV R11, R21 ;  /* 0x00000015000b7202 */ /* 0x000fc60000000f00 */
        /* <DEDUP_REMOVED lines=16> */
.L_x_880:
[----:B------:R-:W-:Y:S05]  /*91e0*/  BSYNC B0 ;  /* 0x0000000000007941 */ /* 0x000fea0003800000 */
.L_x_879:
[----:B------:R-:W-:Y:S01]  /*91f0*/  FADD.FTZ R15, -R22, R15 ;  /* 0x0000000f160f7221 */ /* 0x000fe20000010100 */
[----:B------:R-:W-:Y:S01]  /*9200*/  IADD3 R31, R32, 0x1a0, RZ ;  /* 0x000001a0201f7810 */ /* 0x000fe20007ffe0ff */
[----:B------:R-:W-:Y:S01]  /*9210*/  FADD.FTZ R17, -R22, R17 ;  /* 0x0000001116117221 */ /* 0x000fe20000010100 */
[--C-:B0-----:R-:W-:Y:S02]  /*9220*/  HADD2.F32 R9, -RZ, R85.reuse.H0_H0 ;  /* 0x20000055ff097230 */ /* 0x101fe40000004100 */
[-C--:B------:R-:W-:Y:S01]  /*9230*/  FMUL.FTZ R29, R15, R8.reuse ;  /* 0x000000080f1d7220 */ /* 0x080fe20000410000 */
[----:B------:R-:W-:Y:S01]  /*9240*/  HADD2.F32 R14, -RZ, R85.H1_H1 ;  /* 0x30000055ff0e7230 */ /* 0x000fe20000004100 */
        /* <DEDUP_REMOVED lines=21> */
.L_x_881:
[----:B------:R-:W-:Y:S01]  /*93a0*/  ISETP.GE.U32.AND P0, PT, R31, UR12, PT ;  /* 0x0000000c1f007c0c */ /* 0x000fe2000bf06070 */
[----:B------:R-:W-:Y:S01]  /*93b0*/  BSSY B0, `(.L_x_882) ;  /* 0x0000018000007945 */ /* 0x000fe20003800000 */
[--C-:B------:R-:W-:Y:S02]  /*93c0*/  HADD2.F32 R15, -RZ, R67.reuse.H0_H0 ;  /* 0x20000043ff0f7230 */ /* 0x100fe40000004100 */
[----:B------:R-:W-:Y:S01]  /*93d0*/  ISETP.GE.AND.EX P0, PT, R35, UR13, PT, P0 ;  /* 0x0000000d23007c0c */ /* 0x000fe2000bf06300 */
[----:B------:R-:W-:-:S03]  /*93e0*/  HADD2.F32 R67, -RZ, R67.H1_H1 ;  /* 0x30000043ff437230 */ /* 0x000fc60000004100 */
[----:B------:R-:W-:-:S13]  /*93f0*/  ISETP.LT.U32.AND P0, PT, R2, 0x1a0, !P0 ;  /* 0x000001a00200780c */ /* 0x000fda0004701070 */
        /* <DEDUP_REMOVED lines=19> */
.L_x_883:
[----:B------:R-:W-:Y:S05]  /*9530*/  BSYNC B0 ;  /* 0x0000000000007941 */ /* 0x000fea0003800000 */
.L_x_882:
        /* <DEDUP_REMOVED lines=27> */
.L_x_884:
[----:B------:R-:W-:Y:S01]  /*96f0*/  ISETP.GE.U32.AND P0, PT, R31, UR12, PT ;  /* 0x0000000c1f007c0c */ /* 0x000fe2000bf06070 */
[--C-:B------:R-:W-:Y:S01]  /*9700*/  HADD2.F32 R11, -RZ, R68.reuse.H0_H0 ;  /* 0x20000044ff0b7230 */ /* 0x100fe20000004100 */
[----:B------:R-:W-:Y:S01]  /*9710*/  BSSY B0, `(.L_x_885) ;  /* 0x0000019000007945 */ /* 0x000fe20003800000 */
[----:B------:R-:W-:Y:S01]  /*9720*/  HADD2.F32 R13, -RZ, R68.H1_H1 ;  /* 0x30000044ff0d7230 */ /* 0x000fe20000004100 */
[----:B------:R-:W-:Y:S02]  /*9730*/  ISETP.GE.AND.EX P0, PT, R35, UR13, PT, P0 ;  /* 0x0000000d23007c0c */ /* 0x000fe4000bf06300 */
[----:B------:R-:W-:Y:S02]  /*9740*/  FADD.FTZ R15, -R22, R11 ;  /* 0x0000000b160f7221 */ /* 0x000fe40000010100 */
[----:B------:R-:W-:Y:S01]  /*9750*/  ISETP.LT.U32.AND P0, PT, R2, 0x1a0, !P0 ;  /* 0x000001a00200780c */ /* 0x000fe20004701070 */
[----:B------:R-:W-:-:S12]  /*9760*/  FADD.FTZ R17, -R22, R13 ;  /* 0x0000000d16117221 */ /* 0x000fd80000010100 */
        /* <DEDUP_REMOVED lines=19> */
.L_x_886:
[----:B------:R-:W-:Y:S05]  /*98a0*/  BSYNC B0 ;  /* 0x0000000000007941 */ /* 0x000fea0003800000 */
.L_x_885:
[----:B------:R-:W-:Y:S01]  /*98b0*/  IADD3 R32, R32, 0x1e0, RZ ;  /* 0x000001e020207810 */ /* 0x000fe20007ffe0ff */
        /* <DEDUP_REMOVED lines=24> */
.L_x_887:
[----:B------:R-:W-:Y:S01]  /*9a40*/  ISETP.GE.U32.AND P0, PT, R32, UR12, PT ;  /* 0x0000000c20007c0c */ /* 0x000fe2000bf06070 */
[----:B------:R-:W-:Y:S03]  /*9a50*/  BSSY B0, `(.L_x_888) ;  /* 0x0000015000007945 */ /* 0x000fe60003800000 */
[----:B------:R-:W-:-:S04]  /*9a60*/  ISETP.GE.AND.EX P0, PT, R28, UR13, PT, P0 ;  /* 0x0000000d1c007c0c */ /* 0x000fc8000bf06300 */
[----:B------:R-:W-:-:S13]  /*9a70*/  ISETP.LT.U32.AND P0, PT, R2, 0x1a0, !P0 ;  /* 0x000001a00200780c */ /* 0x000fda0004701070 */
[----:B------:R-:W-:Y:S05]  /*9a80*/  @!P0 BRA `(.L_x_889) ;  /* 0x0000000000448947 */ /* 0x000fea0003800000 */
[----:B------:R-:W-:Y:S01]  /*9a90*/  ULDC.64 UR12, c[0x0][0x288] ;  /* 0x0000a200000c7ab9 */ /* 0x000fe20000000a00 */
[----:B------:R-:W-:Y:S01]  /*9aa0*/  MOV R19, R21 ;  /* 0x0000001500137202 */ /* 0x000fe20000000f00 */
[--C-:B------:R-:W-:Y:S01]  /*9ab0*/  FFMA.FTZ R14, R33, R23, R34.reuse ;  /* 0x00000017210e7223 */ /* 0x100fe20000010022 */
[----:B------:R-:W-:Y:S02]  /*9ac0*/  IMAD R11, R123, UR12, RZ ;  /* 0x0000000c7b0b7c24 */ /* 0x000fe4000f8e02ff */
[----:B------:R-:W-:Y:S01]  /*9ad0*/  FFMA.FTZ R33, R33, R22, R34 ;  /* 0x0000001621217223 */ /* 0x000fe20000010022 */
[----:B------:R-:W-:Y:S01]  /*9ae0*/  FFMA.FTZ R9, R9, R24, -R14 ;  /* 0x0000001809097223 */ /* 0x000fe2000001080e */
[----:B------:R-:W-:-:S04]  /*9af0*/  IMAD.WIDE.U32 R18, R94, UR12, R18 ;  /* 0x0000000c5e127c25 */ /* 0x000fc8000f8e0012 */
[----:B------:R-:W-:Y:S01]  /*9b00*/  FFMA.FTZ R33, R12, R25, -R33 ;  /* 0x000000190c217223 */ /* 0x000fe20000010821 */
[-C--:B------:R-:W-:Y:S01]  /*9b10*/  FMUL.FTZ R9, R9, R8.reuse ;  /* 0x0000000809097220 */ /* 0x080fe20000410000 */
[----:B------:R-:W-:Y:S01]  /*9b20*/  IMAD R11, R94, UR13, R11 ;  /* 0x0000000d5e0b7c24 */ /* 0x000fe2000f8e020b */
[----:B------:R-:W-:Y:S01]  /*9b30*/  ULDC.64 UR12, c[0x0][0x210] ;  /* 0x00008400000c7ab9 */ /* 0x000fe20000000a00 */
[----:B------:R-:W-:Y:S01]  /*9b40*/  FMUL.FTZ R8, R33, R8 ;  /* 0x0000000821087220 */ /* 0x000fe20000410000 */
[----:B------:R-:W-:Y:S02]  /*9b50*/  LEA R10, P0, R18, UR12, 0x1 ;  /* 0x0000000c120a7c11 */ /* 0x000fe4000f8008ff */
[----:B------:R-:W-:Y:S02]  /*9b60*/  IADD3 R11, R19, R11, RZ ;  /* 0x0000000b130b7210 */ /* 0x000fe40007ffe0ff */
[----:B------:R-:W-:Y:S02]  /*9b70*/  F2FP.F16.F32.PACK_AB R9, R8, R9 ;  /* 0x000000090809723e */ /* 0x000fe400000000ff */
[----:B------:R-:W-:-:S05]  /*9b80*/  LEA.HI.X R11, R18, UR13, R11, 0x1, P0 ;  /* 0x0000000d120b7c11 */ /* 0x000fca00080f0c0b */
[----:B------:R0:W-:Y:S02]  /*9b90*/  STG.E desc[UR8][R10.64], R9 ;  /* 0x000000090a007986 */ /* 0x0001e4000c101908 */
.L_x_889:
[----:B------:R-:W-:Y:S05]  /*9ba0*/  BSYNC B0 ;  /* 0x0000000000007941 */ /* 0x000fea0003800000 */
.L_x_888:
[----:B------:R-:W-:Y:S02]  /*9bb0*/  IADD3 R6, R4, R6, RZ ;  /* 0x0000000604067210 */ /* 0x000fe40007ffe0ff */
[----:B------:R-:W-:Y:S02]  /*9bc0*/  IADD3 R87, R87, 0x1, RZ ;  /* 0x0000000157577810 */ /* 0x000fe40007ffe0ff */
[----:B------:R-:W-:-:S13]  /*9bd0*/  ISETP.GE.AND P0, PT, R6, UR4, PT ;  /* 0x0000000406007c0c */ /* 0x000fda000bf06270 */
[----:B------:R-:W-:Y:S05]  /*9be0*/  @!P0 BRA `(.L_x_890) ;  /* 0xffffff6800d48947 */ /* 0x000fea000383ffff */
.L_x_807:
[----:B------:R-:W1:Y:S01]  /*9bf0*/  LDC R6, c[0x0][0xc] ;  /* 0x00000300ff067b82 */ /* 0x000e620000000800 */
[----:B------:R-:W-:Y:S01]  /*9c00*/  ISETP.NE.AND P2, PT, R2, RZ, PT ;  /* 0x000000ff0200720c */ /* 0x000fe20003f45270 */
[----:B------:R-:W-:Y:S06]  /*9c10*/  BSSY B0, `(.L_x_891) ;  /* 0x0000015000007945 */ /* 0x000fec0003800000 */
[----:B0-----:R-:W0:Y:S08]  /*9c20*/  LDC R9, c[0x0][0x10] ;  /* 0x00000400ff097b82 */ /* 0x001e300000000800 */
[----:B------:R-:W2:Y:S01]  /*9c30*/  LDC.64 R4, c[0x0][0x258] ;  /* 0x00009600ff047b82 */ /* 0x000ea20000000a00 */
[----:B-1----:R-:W-:-:S02]  /*9c40*/  IADD3 R3, R6, -0x1, RZ ;  /* 0xffffffff06037810 */ /* 0x002fc40007ffe0ff */
[----:B------:R-:W-:Y:S02]  /*9c50*/  ISETP.NE.AND P1, PT, R6, 0x1, PT ;  /* 0x000000010600780c */ /* 0x000fe40003f25270 */
[----:B------:R-:W-:Y:S02]  /*9c60*/  ISETP.NE.AND P0, PT, R3, UR7, PT ;  /* 0x0000000703007c0c */ /* 0x000fe4000bf05270 */
[C---:B0-----:R-:W-:Y:S02]  /*9c70*/  SHF.L.U32 R3, R9.reuse, 0x1, RZ ;  /* 0x0000000109037819 */ /* 0x041fe400000006ff */
        /* <DEDUP_REMOVED lines=14> */
.L_x_892:
[----:B------:R-:W-:Y:S05]  /*9d60*/  BSYNC B0 ;  /* 0x0000000000007941 */ /* 0x000fea0003800000 */
.L_x_891:
[----:B------:R-:W-:Y:S05]  /*9d70*/  @P0 EXIT ;  /* 0x000000000000094d */ /* 0x000fea0003800000 */
[----:B------:R-:W-:Y:S05]  /*9d80*/  @P2 BRA `(.L_x_893) ;  /* 0x0000000000202947 */ /* 0x000fea0003800000 */
[----:B------:R-:W-:-:S05]  /*9d90*/  IMAD R0, R6, R9, RZ ;  /* 0x0000000906007224 */ /* 0x000fca00078e02ff */
[----:B------:R-:W-:-:S13]  /*9da0*/  ISETP.NE.AND P0, PT, R0, -0x1, PT ;  /* 0xffffffff0000780c */ /* 0x000fda0003f05270 */
[----:B------:R-:W-:Y:S05]  /*9db0*/  @!P0 BRA `(.L_x_893) ;  /* 0x0000000000148947 */ /* 0x000fea0003800000 */
.L_x_894:
[----:B0-----:R-:W2:Y:S04]  /*9dc0*/  LDG.E.STRONG.GPU R3, desc[UR8][R4.64] ;  /* 0x0000000804037981 */ /* 0x001ea8000c1ef900 */
[----:B--2---:R-:W-:Y:S01]  /*9dd0*/  CCTL.IVALL ;  /* 0x00000000ff00798f */ /* 0x004fe20002000000 */
[----:B------:R-:W-:Y:S05]  /*9de0*/  YIELD ;  /* 0x0000000000007946 */ /* 0x000fea0003800000 */
[----:B------:R-:W-:-:S13]  /*9df0*/  ISETP.NE.AND P0, PT, R3, R0, PT ;  /* 0x000000000300720c */ /* 0x000fda0003f05270 */
[----:B------:R-:W-:Y:S05]  /*9e00*/  @P0 BRA `(.L_x_894) ;  /* 0xfffffffc00ec0947 */ /* 0x000fea000383ffff */
.L_x_893:
        /* <DEDUP_REMOVED lines=24> */
.L_x_895:
        /* <DEDUP_REMOVED lines=23> */
.L_x_896:
        /* <DEDUP_REMOVED lines=16> */
.L_x_3239:


//--------------------- .text._Z35group_norm_nhwc_bwd_one_pass_kernelI11Fp16IOBf16WLi64ELi26ELi416EEv26Group_norm_nhwc_bwd_params --------------------------
	.section	.text._Z35group_norm_nhwc_bwd_one_pass_kernelI11Fp16IOBf16WLi64ELi26ELi416EEv26Group_norm_nhwc_bwd_params,"ax",@progbits
	.align	128
        .global         _Z35group_norm_nhwc_bwd_one_pass_kernelI11Fp16IOBf16WLi64ELi26ELi416EEv26Group_norm_nhwc_bwd_params
        .type           _Z35group_norm_nhwc_bwd_one_pass_kernelI11Fp16IOBf16WLi64ELi26ELi416EEv26Group_norm_nhwc_bwd_params,@function
        .size           _Z35group_norm_nhwc_bwd_one_pass_kernelI11Fp16IOBf16WLi64ELi26ELi416EEv26Group_norm_nhwc_bwd_params,(.L_x_3240 - _Z35group_norm_nhwc_bwd_one_pass_kernelI11Fp16IOBf16WLi64ELi26ELi416EEv26Group_norm_nhwc_bwd_params)
        .other          _Z35group_norm_nhwc_bwd_one_pass_kernelI11Fp16IOBf16WLi64ELi26ELi416EEv26Group_norm_nhwc_bwd_params,@"STO_CUDA_ENTRY STV_DEFAULT"
_Z35group_norm_nhwc_bwd_one_pass_kernelI11Fp16IOBf16WLi64ELi26ELi416EEv26Group_norm_nhwc_bwd_params:
.text._Z35group_norm_nhwc_bwd_one_pass_kernelI11Fp16IOBf16WLi64ELi26ELi416EEv26Group_norm_nhwc_bwd_params:
        /* <DEDUP_REMOVED lines=48> */
.L_x_924:
        /* <DEDUP_REMOVED lines=120> */
.L_x_899:
[----:B------:R-:W-:Y:S05]  /*0a80*/  BSYNC B0 ;  /* 0x0000000000007941 */ /* 0x000fea0003800000 */
.L_x_898:
[----:B------:R-:W-:Y:S01]  /*0a90*/  ISETP.NE.AND P2, PT, RZ, UR18, PT ;  /* 0x00000012ff007c0c */ /* 0x000fe2000bf45270 */
[--C-:B-----5:R-:W-:Y:S02]  /*0aa0*/  HADD2.F32 R8, -RZ, R27.reuse.H0_H0 ;  /* 0x2000001bff087230 */ /* 0x120fe40000004100 */
        /* <DEDUP_REMOVED lines=31> */
.L_x_900:
        /* <DEDUP_REMOVED lines=26> */
.L_x_901:
        /* <DEDUP_REMOVED lines=88> */
.L_x_903:
[----:B------:R-:W-:Y:S05]  /*13c0*/  BSYNC B0 ;  /* 0x0000000000007941 */ /* 0x000fea0003800000 */
.L_x_902:
        /* <DEDUP_REMOVED lines=158> */
.L_x_905:
[----:B------:R-:W-:Y:S05]  /*1db0*/  BSYNC B0 ;  /* 0x0000000000007941 */ /* 0x000fea0003800000 */
.L_x_904:
        /* <DEDUP_REMOVED lines=20> */
.L_x_907:
[----:B------:R-:W-:Y:S05]  /*1f00*/  BSYNC B0 ;  /* 0x0000000000007941 */ /* 0x000fea0003800000 */
.L_x_906:
        /* <DEDUP_REMOVED lines=34> */
.L_x_910:
[----:B------:R-:W2:Y:S04]  /*2130*/  LDG.E.STRONG.GPU R12, desc[UR14][R10.64] ;  /* 0x0000000e0a0c7981 */ /* 0x000ea8000c1ef900 */
[----:B--2---:R-:W-:Y:S01]  /*2140*/  CCTL.IVALL ;  /* 0x00000000ff00798f */ /* 0x004fe20002000000 */
[----:B------:R-:W-:Y:S05]  /*2150*/  YIELD ;  /* 0x0000000000007946 */ /* 0x000fea0003800000 */
[----:B------:R-:W-:-:S13]  /*2160*/  ISETP.NE.AND P0, PT, R12, R15, PT ;  /* 0x0000000f0c00720c */ /* 0x000fda0003f05270 */
[----:B------:R-:W-:Y:S05]  /*2170*/  @P0 BRA `(.L_x_910) ;  /* 0xfffffffc00ec0947 */ /* 0x000fea000383ffff */
.L_x_909:
        /* <DEDUP_REMOVED lines=17> */
.L_x_914:
        /* <DEDUP_REMOVED lines=115> */
.L_x_913:
        /* <DEDUP_REMOVED lines=61> */
.L_x_915:
[----:B------:R-:W-:-:S13]  /*2d90*/  ISETP.NE.OR P0, PT, R18, RZ, P0 ;  /* 0x000000ff1200720c */ /* 0x000fda0000705670 */
[----:B------:R-:W-:Y:S05]  /*2da0*/  @!P0 BRA `(.L_x_911) ;  /* 0x00000000007c8947 */ /* 0x000fea0003800000 */
.L_x_912:
        /* <DEDUP_REMOVED lines=31> */
.L_x_911:
        /* <DEDUP_REMOVED lines=11> */
.L_x_917:
[----:B------:R-:W-:Y:S05]  /*3050*/  BSYNC B0 ;  /* 0x0000000000007941 */ /* 0x000fea0003800000 */
.L_x_916:
        /* <DEDUP_REMOVED lines=16> */
.L_x_908:
        /* <DEDUP_REMOVED lines=8> */
[----:B------:R-:W-:-:S03]  /*31e0*/  FMUL.FTZ R20, R12, UR13 ;  /* 0x0000000d0c147c20 */ /* 0x000fc60008410000 */
[----:B------:R-:W-:Y:S01]  /*31f0*/  FMUL.FTZ R22, R27, UR13 ;  /* 0x0000000d1b167c20 */ /* 0x000fe20008410000 */
[----:B-1----:R-:W-:-:S09]  /*3200*/  ULEA UR8, UR9, UR8, 0x18 ;  /* 0x0000000809087291 */ /* 0x002fd2000f8ec03f */
[----:B------:R-:W-:Y:S01]  /*3210*/  @!P3 STS.64 [UR8+0x80], R8 ;  /* 0x00008008ff00b988 */ /* 0x000fe20008000a08 */
[----:B------:R-:W-:Y:S06]  /*3220*/  BAR.SYNC.DEFER_BLOCKING 0x0 ;  /* 0x0000000000007b1d */ /* 0x000fec0000010000 */
[----:B------:R-:W1:Y:S01]  /*3230*/  LDS.64 R10, [UR8+0x80] ;  /* 0x00008008ff0a7984 */ /* 0x000e620008000a00 */
[----:B------:R-:W-:Y:S02]  /*3240*/  ULDC UR8, c[0x0][0x2bc] ;  /* 0x0000af0000087ab9 */ /* 0x000fe40000000800 */
[----:B-1----:R-:W-:Y:S01]  /*3250*/  FMUL.FTZ R4, R10, UR8 ;  /* 0x000000080a047c20 */ /* 0x002fe20008410000 */
[----:B------:R-:W-:-:S02]  /*3260*/  HADD2.F32 R10, -RZ, R28.H0_H0 ;  /* 0x2000001cff0a7230 */ /* 0x000fc40000004100 */
[----:B------:R-:W-:Y:S01]  /*3270*/  FMUL.FTZ R11, R11, UR8 ;  /* 0x000000080b0b7c20 */ /* 0x000fe20008410000 */
[----:B------:R-:W-:Y:S02]  /*3280*/  HADD2.F32 R28, -RZ, R28.H1_H1 ;  /* 0x3000001cff1c7230 */ /* 0x000fe40000004100 */
[----:B0-----:R-:W-:-:S03]  /*3290*/  FADD.FTZ R8, R10, -UR19 ;  /* 0x800000130a087e21 */ /* 0x001fc60008010000 */
        /* <DEDUP_REMOVED lines=20> */
.L_x_918:
        /* <DEDUP_REMOVED lines=17> */
[----:B------:R-:W-:Y:S02]  /*34f0*/  F2FP.F16.F32.PACK_AB R13, R10, R17 ;  /* 0x000000110a0d723e */ /* 0x000fe400000000ff */
[----:B------:R-:W-:-:S05]  /*3500*/  LEA.HI.X R15, R12, UR9, R15, 0x1, P0 ;  /* 0x000000090c0f7c11 */ /* 0x000fca00080f0c0f */
[----:B------:R0:W-:Y:S02]  /*3510*/  STG.E desc[UR14][R14.64], R13 ;  /* 0x0000000d0e007986 */ /* 0x0001e4000c10190e */
.L_x_920:
[----:B------:R-:W-:Y:S05]  /*3520*/  BSYNC B0 ;  /* 0x0000000000007941 */ /* 0x000fea0003800000 */
.L_x_919:
        /* <DEDUP_REMOVED lines=23> */
.L_x_921:
        /* <DEDUP_REMOVED lines=24> */
.L_x_923:
[----:B------:R-:W-:Y:S05]  /*3820*/  BSYNC B0 ;  /* 0x0000000000007941 */ /* 0x000fea0003800000 */
.L_x_922:
[----:B------:R-:W-:Y:S01]  /*3830*/  ULDC UR8, c[0x0][0x10] ;  /* 0x0000040000087ab9 */ /* 0x000fe20000000800 */
[----:B------:R-:W-:Y:S02]  /*3840*/  UIADD3 UR4, UR4, 0x1, URZ ;  /* 0x0000000104047890 */ /* 0x000fe4000fffe03f */
[----:B------:R-:W-:-:S04]  /*3850*/  UIADD3 UR7, UR8, UR7, URZ ;  /* 0x0000000708077290 */ /* 0x000fc8000fffe03f */
[----:B------:R-:W-:-:S06]  /*3860*/  UISETP.GE.AND UP0, UPT, UR7, UR5, UPT ;  /* 0x000000050700728c */ /* 0x000fcc000bf06270 */
[----:B------:R-:W-:-:S13]  /*3870*/  PLOP3.LUT P0, PT, PT, PT, UP0, 0x80, 0x0 ;  /* 0x000000000000781c */ /* 0x000fda0003f0f008 */
[----:B------:R-:W-:Y:S05]  /*3880*/  @!P0 BRA `(.L_x_924) ;  /* 0xffffffc8009c8947 */ /* 0x000fea000383ffff */
.L_x_897:
        /* <DEDUP_REMOVED lines=19> */
.L_x_926:
[----:B------:R-:W-:Y:S05]  /*39c0*/  BSYNC B0 ;  /* 0x0000000000007941 */ /* 0x000fea0003800000 */
.L_x_925:
        /* <DEDUP_REMOVED lines=11> */
.L_x_928:
[----:B------:R-:W2:Y:S04]  /*3a80*/  LDG.E.STRONG.GPU R5, desc[UR14][R2.64] ;  /* 0x0000000e02057981 */ /* 0x000ea8000c1ef900 */
[----:B--2---:R-:W-:Y:S01]  /*3a90*/  CCTL.IVALL ;  /* 0x00000000ff00798f */ /* 0x004fe20002000000 */
[----:B------:R-:W-:Y:S05]  /*3aa0*/  YIELD ;  /* 0x0000000000007946 */ /* 0x000fea0003800000 */
[----:B------:R-:W-:-:S13]  /*3ab0*/  ISETP.NE.AND P0, PT, R5, R0, PT ;  /* 0x000000000500720c */ /* 0x000fda0003f05270 */
[----:B------:R-:W-:Y:S05]  /*3ac0*/  @P0 BRA `(.L_x_928) ;  /* 0xfffffffc00ec0947 */ /* 0x000fea000383ffff */
.L_x_927:
        /* <DEDUP_REMOVED lines=24> */
.L_x_929:
        /* <DEDUP_REMOVED lines=25> */
.L_x_930:
        /* <DEDUP_REMOVED lines=10> */
.L_x_3240:


//--------------------- .text._Z35group_norm_nhwc_bwd_one_pass_kernelI11Fp16IOBf16WLi128ELi26ELi416EEv26Group_norm_nhwc_bwd_params --------------------------
	.section	.text._Z35group_norm_nhwc_bwd_one_pass_kernelI11Fp16IOBf16WLi128ELi26ELi416EEv26Group_norm_nhwc_bwd_params,"ax",@progbits
	.align	128
        .global         _Z35group_norm_nhwc_bwd_one_pass_kernelI11Fp16IOBf16WLi128ELi26ELi416EEv26Group_norm_nhwc_bwd_params
        .type           _Z35group_norm_nhwc_bwd_one_pass_kernelI11Fp16IOBf16WLi128ELi26ELi416EEv26Group_norm_nhwc_bwd_params,@function
        .size           _Z35group_norm_nhwc_bwd_one_pass_kernelI11Fp16IOBf16WLi128ELi26ELi416EEv26Group_norm_nhwc_bwd_params,(.L_x_3241 - _Z35group_norm_nhwc_bwd_one_pass_kernelI11Fp16IOBf16WLi128ELi26ELi416EEv26Group_norm_nhwc_bwd_params)
        .other          _Z35group_norm_nhwc_bwd_one_pass_kernelI11Fp16IOBf16WLi128ELi26ELi416EEv26Group_norm_nhwc_bwd_params,@"STO_CUDA_ENTRY STV_DEFAULT"
_Z35group_norm_nhwc_bwd_one_pass_kernelI11Fp16IOBf16WLi128ELi26ELi416EEv26Group_norm_nhwc_bwd_params:
.text._Z35group_norm_nhwc_bwd_one_pass_kernelI11Fp16IOBf16WLi128ELi26ELi416EEv26Group_norm_nhwc_bwd_params:
        /* <DEDUP_REMOVED lines=12> */
[----:B------:R-:W-:Y:S01]  /*00c0*/  UMOV UR5, 0x400 ;  /* 0x0000040000057882 */ /* 0x000fe20000000000 */
[----:B------:R-:W-:Y:S01]  /*00d0*/  ULDC.64 UR12, c[0x0][0x290] ;  /* 0x0000a400000c7ab9 */ /* 0x000fe20000000a00 */
[----:B------:R-:W-:Y:S01]  /*00e0*/  UIADD3 UR6, UR5, 0x90, URZ ;  /* 0x0000009005067890 */ /* 0x000fe2000fffe03f */
[----:B------:R-:W-:Y:S01]  /*00f0*/  ISETP.GE.U32.AND P2, PT, R52, 0x1a0, PT ;  /* 0x000001a03400780c */ /* 0x000fe20003f46070 */
[----:B------:R-:W-:Y:S01]  /*0100*/  HFMA2.MMA R43, -RZ, RZ, 0, 0 ;  /* 0x00000000ff2b7435 */ /* 0x000fe200000001ff */
[----:B------:R-:W-:Y:S01]  /*0110*/  SHF.R.U32.HI R3, RZ, 0x2, R3 ;  /* 0x00000002ff037819 */ /* 0x000fe20000011603 */
[----:B------:R-:W1:Y:S01]  /*0120*/  LDC.64 R6, c[0x0][0x288] ;  /* 0x0000a200ff067b82 */ /* 0x000e620000000a00 */
[----:B------:R-:W-:-:S03]  /*0130*/  MOV R44, R34 ;  /* 0x00000022002c7202 */ /* 0x000fc60000000f00 */
[----:B------:R-:W-:-:S04]  /*0140*/  IMAD R53, R3, -0xd, R52 ;  /* 0xfffffff303357824 */ /* 0x000fc800078e0234 */
[----:B------:R-:W2:Y:S01]  /*0150*/  S2UR UR7, SR_CgaCtaId ;  /* 0x00000000000779c3 */ /* 0x000ea20000008800 */
[----:B------:R-:W-:-:S07]  /*0160*/  SHF.L.U32 R53, R53, 0x1, RZ ;  /* 0x0000000135357819 */ /* 0x000fce00000006ff */
[----:B------:R-:W3:Y:S01]  /*0170*/  LDC R33, c[0x0][0x10] ;  /* 0x00000400ff217b82 */ /* 0x000ee20000000800 */
[----:B0-----:R-:W-:Y:S02]  /*0180*/  IMAD R51, R0, UR10, R3 ;  /* 0x0000000a00337c24 */ /* 0x001fe4000f8e0203 */
[----:B------:R-:W0:Y:S03]  /*0190*/  S2R R0, SR_LANEID ;  /* 0x0000000000007919 */ /* 0x000e260000000000 */
[----:B------:R-:W-:Y:S02]  /*01a0*/  IADD3 R49, R51, 0x20, RZ ;  /* 0x0000002033317810 */ /* 0x000fe40007ffe0ff */
[----:B------:R-:W4:Y:S01]  /*01b0*/  LDC R32, c[0x0][0xc] ;  /* 0x00000300ff207b82 */ /* 0x000f220000000800 */
[----:B-1----:R-:W-:Y:S01]  /*01c0*/  IMAD.WIDE.U32 R2, R6, 0x3, RZ ;  /* 0x0000000306027825 */ /* 0x002fe200078e00ff */
[----:B------:R-:W-:-:S02]  /*01d0*/  LEA R9, R7, R7, 0x1 ;  /* 0x0000000707097211 */ /* 0x000fc400078e08ff */
[----:B------:R-:W-:Y:S02]  /*01e0*/  LEA.HI R6, P3, R7, R6, RZ, 0x1 ;  /* 0x0000000607067211 */ /* 0x000fe400078708ff */
[----:B------:R-:W-:Y:S02]  /*01f0*/  IADD3 R9, R3, R9, RZ ;  /* 0x0000000903097210 */ /* 0x000fe40007ffe0ff */
[----:B------:R-:W-:Y:S01]  /*0200*/  IADD3.X R11, RZ, R7, RZ, P3, !PT ;  /* 0x00000007ff0b7210 */ /* 0x000fe20001ffe4ff */
[----:B--2---:R-:W-:Y:S01]  /*0210*/  ULEA UR5, UR7, UR5, 0x18 ;  /* 0x0000000507057291 */ /* 0x004fe2000f8ec03f */
[----:B------:R-:W-:Y:S01]  /*0220*/  SHF.R.S32.HI R7, RZ, 0x1f, R52 ;  /* 0x0000001fff077819 */ /* 0x000fe20000011434 */
[----:B------:R-:W-:Y:S01]  /*0230*/  ULEA UR6, UR7, UR6, 0x18 ;  /* 0x0000000607067291 */ /* 0x000fe2000f8ec03f */
[----:B------:R-:W-:Y:S02]  /*0240*/  LEA.HI R8, P4, R9, R2, RZ, 0x1 ;  /* 0x0000000209087211 */ /* 0x000fe400078908ff */
[----:B------:R-:W-:Y:S01]  /*0250*/  LEA.HI R7, R7, R52, RZ, 0x5 ;  /* 0x0000003407077211 */ /* 0x000fe200078f28ff */
[----:B------:R-:W-:Y:S01]  /*0260*/  ULDC.U8 UR7, c[0x0][0x2a4] ;  /* 0x0000a90000077ab9 */ /* 0x000fe20000000000 */
[----:B------:R-:W-:Y:S01]  /*0270*/  IADD3.X R9, RZ, R9, RZ, P4, !PT ;  /* 0x00000009ff097210 */ /* 0x000fe200027fe4ff */
[----:B---3--:R-:W-:Y:S01]  /*0280*/  IMAD R50, R33, UR10, R34 ;  /* 0x0000000a21327c24 */ /* 0x008fe2000f8e0222 */
[----:B------:R-:W-:-:S02]  /*0290*/  SHF.R.S64 R6, R6, 0x1, R11 ;  /* 0x0000000106067819 */ /* 0x000fc4000000100b */
[----:B------:R-:W-:Y:S02]  /*02a0*/  ISETP.LT.U32.AND P1, PT, R51, UR12, PT ;  /* 0x0000000c33007c0c */ /* 0x000fe4000bf21070 */
[----:B------:R-:W-:Y:S02]  /*02b0*/  SHF.R.S32.HI R3, RZ, 0x1f, R51 ;  /* 0x0000001fff037819 */ /* 0x000fe40000011433 */
[----:B------:R-:W-:Y:S02]  /*02c0*/  SHF.R.S32.HI R2, RZ, 0x5, R7 ;  /* 0x00000005ff027819 */ /* 0x000fe40000011407 */
[----:B------:R-:W-:Y:S02]  /*02d0*/  SHF.R.S32.HI R11, RZ, 0x1, R11 ;  /* 0x00000001ff0b7819 */ /* 0x000fe4000001140b */
[----:B------:R-:W-:Y:S02]  /*02e0*/  ISETP.LT.U32.AND P0, PT, R49, UR12, PT ;  /* 0x0000000c31007c0c */ /* 0x000fe4000bf01070 */
[----:B------:R-:W-:-:S02]  /*02f0*/  SHF.R.S32.HI R5, RZ, 0x1f, R49 ;  /* 0x0000001fff057819 */ /* 0x000fc40000011431 */
[----:B----4-:R-:W-:Y:S02]  /*0300*/  LOP3.LUT R47, R32, 0x3, RZ, 0xc0, !PT ;  /* 0x00000003202f7812 */ /* 0x010fe400078ec0ff */
[C---:B------:R-:W-:Y:S02]  /*0310*/  IADD3 R48, R51.reuse, 0x40, RZ ;  /* 0x0000004033307810 */ /* 0x040fe40007ffe0ff */
[----:B------:R-:W-:Y:S02]  /*0320*/  IADD3 R46, R51, 0x60, RZ ;  /* 0x00000060332e7810 */ /* 0x000fe40007ffe0ff */
[--C-:B------:R-:W-:Y:S02]  /*0330*/  SHF.R.S64 R7, R8, 0x1, R9.reuse ;  /* 0x0000000108077819 */ /* 0x100fe40000001009 */
[----:B------:R-:W-:Y:S02]  /*0340*/  SHF.R.S32.HI R10, RZ, 0x1, R9 ;  /* 0x00000001ff0a7819 */ /* 0x000fe40000011409 */
[----:B------:R-:W-:-:S02]  /*0350*/  ISETP.LT.AND.EX P1, PT, R3, UR13, !P2, P1 ;  /* 0x0000000d03007c0c */ /* 0x000fc4000d721310 */
[----:B------:R-:W-:Y:S02]  /*0360*/  SHF.L.U64.HI R8, R6, 0x2, R11 ;  /* 0x0000000206087819 */ /* 0x000fe4000001020b */
[----:B------:R-:W-:Y:S02]  /*0370*/  ISETP.LT.AND.EX P2, PT, R5, UR13, !P2, P0 ;  /* 0x0000000d05007c0c */ /* 0x000fe4000d741300 */
[----:B------:R-:W-:Y:S02]  /*0380*/  LEA R2, R2, UR5, 0x3 ;  /* 0x0000000502027c11 */ /* 0x000fe4000f8e18ff */
[----:B------:R-:W-:Y:S02]  /*0390*/  LEA R4, R52, UR6, 0x4 ;  /* 0x0000000634047c11 */ /* 0x000fe4000f8e20ff */
[----:B------:R-:W-:Y:S02]  /*03a0*/  IADD3 R45, -R47, R32, RZ ;  /* 0x000000202f2d7210 */ /* 0x000fe40007ffe1ff */
[----:B------:R-:W-:-:S02]  /*03b0*/  SHF.R.S32.HI R9, RZ, 0x1f, R48 ;  /* 0x0000001fff097819 */ /* 0x000fc40000011430 */
[----:B------:R-:W-:Y:S02]  /*03c0*/  SHF.R.S32.HI R11, RZ, 0x1f, R46 ;  /* 0x0000001fff0b7819 */ /* 0x000fe4000001142e */
[----:B0-----:R-:W-:-:S07]  /*03d0*/  SHF.L.U64.HI R10, R7, 0x2, R10 ;  /* 0x00000002070a7819 */ /* 0x001fce000001020a */
.L_x_966:
[----:B012---:R-:W0:Y:S01]  /*03e0*/  LDC R17, c[0x0][0x2a0] ;  /* 0x0000a800ff117b82 */ /* 0x007e220000000800 */
[----:B------:R-:W-:Y:S01]  /*03f0*/  IABS R16, R44 ;  /* 0x0000002c00107213 */ /* 0x000fe20000000000 */
[----:B------:R-:W-:Y:S01]  /*0400*/  ULDC.64 UR12, c[0x0][0x298] ;  /* 0x0000a600000c7ab9 */ /* 0x000fe20000000a00 */
[----:B------:R-:W-:Y:S01]  /*0410*/  ISETP.GE.AND P3, PT, R44, RZ, PT ;  /* 0x000000ff2c00720c */ /* 0x000fe20003f66270 */
[----:B------:R-:W-:Y:S01]  /*0420*/  ULDC.64 UR14, c[0x0][0x290] ;  /* 0x0000a400000e7ab9 */ /* 0x000fe20000000a00 */
[----:B------:R-:W-:-:S03]  /*0430*/  CS2R R40, SRZ ;  /* 0x0000000000287805 */ /* 0x000fc6000001ff00 */
[----:B------:R-:W1:Y:S08]  /*0440*/  LDC R19, c[0x0][0x2ac] ;  /* 0x0000ab00ff137b82 */ /* 0x000e700000000800 */
[----:B------:R-:W2:Y:S01]  /*0450*/  @P1 LDC.64 R28, c[0x0][0x230] ;  /* 0x00008c00ff1c1b82 */ /* 0x000ea20000000a00 */
        /* <DEDUP_REMOVED lines=85> */
[----:B------:R-:W-:Y:S01]  /*09b0*/  @P0 IMAD R27, R48, R17, R30 ;  /* 0x00000011301b0224 */ /* 0x000fe200078e021e */
[----:B------:R-:W-:Y:S02]  /*09c0*/  @P0 MOV R30, R60 ;  /* 0x0000003c001e0202 */ /* 0x000fe40000000f00 */
[----:B--2---:R-:W-:-:S03]  /*09d0*/  @P2 IADD3 R28, P4, R19, R14, RZ ;  /* 0x0000000e131c2210 */ /* 0x004fc60007f9e0ff */
[----:B------:R-:W-:Y:S01]  /*09e0*/  @P0 IMAD.WIDE.U32 R30, R48, R16, R30 ;  /* 0x00000010301e0225 */ /* 0x000fe200078e001e */
[----:B------:R-:W-:Y:S01]  /*09f0*/  @P2 IADD3.X R29, R38, R15, RZ, P4, !PT ;  /* 0x0000000f261d2210 */ /* 0x000fe200027fe4ff */
[----:B------:R-:W2:Y:S03]  /*0a00*/  @P0 LDC.64 R16, c[0x0][0x228] ;  /* 0x00008a00ff100b82 */ /* 0x000ea60000000a00 */
[----:B------:R-:W-:Y:S01]  /*0a10*/  @P0 IADD3 R27, R31, R27, RZ ;  /* 0x0000001b1f1b0210 */ /* 0x000fe20007ffe0ff */
[----:B0-----:R-:W-:-:S04]  /*0a20*/  @P3 IMAD R31, R11, R22, RZ ;  /* 0x000000160b1f3224 */ /* 0x001fc800078e02ff */
[----:B------:R-:W0:Y:S01]  /*0a30*/  @P3 LDC.64 R14, c[0x0][0x228] ;  /* 0x00008a00ff0e3b82 */ /* 0x000e220000000a00 */
[----:B----4-:R-:W-:Y:S01]  /*0a40*/  @P0 SHF.L.U64.HI R36, R30, 0x1, R27 ;  /* 0x000000011e240819 */ /* 0x010fe2000001021b */
[----:B------:R-:W-:Y:S01]  /*0a50*/  @P3 IMAD R27, R46, R23, R31 ;  /* 0x000000172e1b3224 */ /* 0x000fe200078e021f */
[----:B------:R-:W-:Y:S02]  /*0a60*/  @P0 SHF.L.U32 R35, R30, 0x1, RZ ;  /* 0x000000011e230819 */ /* 0x000fe400000006ff */
[----:B------:R-:W-:Y:S02]  /*0a70*/  @P3 MOV R30, R60 ;  /* 0x0000003c001e3202 */ /* 0x000fe40000000f00 */
[----:B------:R-:W-:-:S03]  /*0a80*/  @P3 MOV R31, R63 ;  /* 0x0000003f001f3202 */ /* 0x000fc60000000f00 */
[----:B------:R-:W-:Y:S01]  /*0a90*/  @P3 IMAD.WIDE.U32 R22, R46, R22, R30 ;  /* 0x000000162e163225 */ /* 0x000fe200078e001e */
[----:B-1----:R-:W-:-:S04]  /*0aa0*/  @P0 IADD3 R20, P4, R35, R20, RZ ;  /* 0x0000001423140210 */ /* 0x002fc80007f9e0ff */
[----:B------:R-:W-:Y:S02]  /*0ab0*/  @P3 IADD3 R27, R23, R27, RZ ;  /* 0x0000001b171b3210 */ /* 0x000fe40007ffe0ff */
[C---:B------:R-:W-:Y:S02]  /*0ac0*/  @P3 SHF.L.U32 R23, R22.reuse, 0x1, RZ ;  /* 0x0000000116173819 */ /* 0x040fe400000006ff */
[----:B------:R-:W-:Y:S02]  /*0ad0*/  @P2 IADD3 R24, P5, R19, R24, RZ ;  /* 0x0000001813182210 */ /* 0x000fe40007fbe0ff */
[----:B------:R-:W-:Y:S01]  /*0ae0*/  @P3 SHF.L.U64.HI R22, R22, 0x1, R27 ;  /* 0x0000000116163819 */ /* 0x000fe2000001021b */
[----:B------:R-:W1:Y:S01]  /*0af0*/  @P3 LDC.64 R18, c[0x0][0x230] ;  /* 0x00008c00ff123b82 */ /* 0x000e620000000a00 */
[----:B0-----:R-:W-:Y:S02]  /*0b00*/  @P3 IADD3 R14, P6, R23, R14, RZ ;  /* 0x0000000e170e3210 */ /* 0x001fe40007fde0ff */
[----:B------:R-:W-:-:S02]  /*0b10*/  @P0 IADD3.X R21, R36, R21, RZ, P4, !PT ;  /* 0x0000001524150210 */ /* 0x000fc400027fe4ff */
[----:B------:R-:W-:Y:S02]  /*0b20*/  @P2 IADD3.X R25, R38, R25, RZ, P5, !PT ;  /* 0x0000001926192210 */ /* 0x000fe40002ffe4ff */
[----:B------:R-:W-:Y:S02]  /*0b30*/  CS2R R38, SRZ ;  /* 0x0000000000267805 */ /* 0x000fe4000001ff00 */
[----:B--2---:R-:W-:Y:S02]  /*0b40*/  @P0 IADD3 R16, P4, R35, R16, RZ ;  /* 0x0000001023100210 */ /* 0x004fe40007f9e0ff */
[----:B------:R-:W-:Y:S02]  /*0b50*/  MOV R42, RZ ;  /* 0x000000ff002a7202 */ /* 0x000fe40000000f00 */
[----:B------:R-:W-:Y:S01]  /*0b60*/  MOV R35, RZ ;  /* 0x000000ff00237202 */ /* 0x000fe20000000f00 */
[----:B------:R-:W5:Y:S01]  /*0b70*/  @P2 LDG.E R39, desc[UR8][R24.64] ;  /* 0x0000000818272981 */ /* 0x000f62000c1e1900 */
[----:B------:R-:W-:-:S03]  /*0b80*/  @P3 IADD3.X R15, R22, R15, RZ, P6, !PT ;  /* 0x0000000f160f3210 */ /* 0x000fc600037fe4ff */
[----:B------:R-:W5:Y:S04]  /*0b90*/  @P2 LDG.E R42, desc[UR8][R28.64] ;  /* 0x000000081c2a2981 */ /* 0x000f68000c1e1900 */
[----:B------:R-:W5:Y:S01]  /*0ba0*/  @P3 LDG.E R35, desc[UR8][R14.64] ;  /* 0x000000080e233981 */ /* 0x000f62000c1e1900 */
[----:B------:R-:W-:Y:S02]  /*0bb0*/  @P0 IADD3.X R17, R36, R17, RZ, P4, !PT ;  /* 0x0000001124110210 */ /* 0x000fe400027fe4ff */
[----:B------:R-:W-:Y:S02]  /*0bc0*/  MOV R37, RZ ;  /* 0x000000ff00257202 */ /* 0x000fe40000000f00 */
[----:B------:R-:W-:-:S04]  /*0bd0*/  MOV R36, RZ ;  /* 0x000000ff00247202 */ /* 0x000fc80000000f00 */
[----:B------:R0:W5:Y:S04]  /*0be0*/  @P0 LDG.E R37, desc[UR8][R20.64] ;  /* 0x0000000814250981 */ /* 0x000168000c1e1900 */
[----:B------:R-:W5:Y:S01]  /*0bf0*/  @P0 LDG.E R36, desc[UR8][R16.64] ;  /* 0x0000000810240981 */ /* 0x000f62000c1e1900 */
[----:B------:R-:W-:Y:S02]  /*0c00*/  MOV R55, 0x3f800000 ;  /* 0x3f80000000377802 */ /* 0x000fe40000000f00 */
[----:B-1----:R-:W-:Y:S01]  /*0c10*/  @P3 IADD3 R18, P5, R23, R18, RZ ;  /* 0x0000001217123210 */ /* 0x002fe20007fbe0ff */
[----:B------:R-:W-:Y:S03]  /*0c20*/  BSSY B0, `(.L_x_932) ;  /* 0x0000020000007945 */ /* 0x000fe60003800000 */
[----:B------:R-:W-:-:S02]  /*0c30*/  @P3 IADD3.X R19, R22, R19, RZ, P5, !PT ;  /* 0x0000001316133210 */ /* 0x000fc40002ffe4ff */
[----:B------:R-:W-:Y:S02]  /*0c40*/  CS2R R56, SRZ ;  /* 0x0000000000387805 */ /* 0x000fe4000001ff00 */
[----:B------:R-:W-:Y:S02]  /*0c50*/  ISETP.NE.AND P4, PT, RZ, UR7, PT ;  /* 0x00000007ff007c0c */ /* 0x000fe4000bf85270 */
[----:B------:R-:W-:Y:S01]  /*0c60*/  MOV R54, RZ ;  /* 0x000000ff00367202 */ /* 0x000fe20000000f00 */
[----:B------:R1:W5:Y:S01]  /*0c70*/  @P3 LDG.E R38, desc[UR8][R18.64] ;  /* 0x0000000812263981 */ /* 0x000362000c1e1900 */
[----:B---3--:R-:W-:-:S05]  /*0c80*/  FFMA.FTZ R13, -R12, R12, R13 ;  /* 0x0000000c0c0d7223 */ /* 0x008fca000001010d */
[----:B------:R-:W-:-:S13]  /*0c90*/  FSETP.GTU.FTZ.AND P0, PT, R13, RZ, PT ;  /* 0x000000ff0d00720b */ /* 0x000fda0003f1c000 */
[----:B0-----:R-:W0:Y:S01]  /*0ca0*/  @P0 LDC R20, c[0x0][0x250] ;  /* 0x00009400ff140b82 */ /* 0x001e220000000800 */
[--C-:B-1----:R-:W-:Y:S02]  /*0cb0*/  HADD2.F32 R19, -RZ, R41.reuse.H0_H0 ;  /* 0x20000029ff137230 */ /* 0x102fe40000004100 */
[----:B------:R-:W-:Y:S02]  /*0cc0*/  HADD2.F32 R21, -RZ, R41.H1_H1 ;  /* 0x30000029ff157230 */ /* 0x000fe40000004100 */
[----:B0-----:R-:W-:-:S04]  /*0cd0*/  @P0 FADD.FTZ R20, R13, R20 ;  /* 0x000000140d140221 */ /* 0x001fc80000010000 */
[----:B------:R0:W1:Y:S01]  /*0ce0*/  @P0 MUFU.RSQ R55, R20 ;  /* 0x0000001400370308 */ /* 0x0000620000001400 */
[----:B------:R-:W-:Y:S02]  /*0cf0*/  ISETP.GT.U32.AND P0, PT, R52, 0x19f, PT ;  /* 0x0000019f3400780c */ /* 0x000fe40003f04070 */
[----:B------:R-:W-:-:S11]  /*0d00*/  MOV R13, RZ ;  /* 0x000000ff000d7202 */ /* 0x000fd60000000f00 */
[----:B0-----:R-:W-:Y:S05]  /*0d10*/  @P0 BRA `(.L_x_933) ;  /* 0x0000000000400947 */ /* 0x001fea0003800000 */
[----:B------:R-:W-:Y:S01]  /*0d20*/  ISETP.NE.AND P0, PT, RZ, UR7, PT ;  /* 0x00000007ff007c0c */ /* 0x000fe2000bf05270 */
[----:B------:R-:W0:Y:S01]  /*0d30*/  LDC.64 R16, c[0x0][0x238] ;  /* 0x00008e00ff107b82 */ /* 0x000e220000000a00 */
[----:B------:R-:W-:-:S04]  /*0d40*/  IADD3 R23, R53, R26, RZ ;  /* 0x0000001a35177210 */ /* 0x000fc80007ffe0ff */
[----:B------:R-:W-:-:S07]  /*0d50*/  SHF.R.S32.HI R18, RZ, 0x1f, R23 ;  /* 0x0000001fff127819 */ /* 0x000fce0000011417 */
[----:B------:R-:W2:Y:S01]  /*0d60*/  @P0 LDC.64 R14, c[0x0][0x240] ;  /* 0x00009000ff0e0b82 */ /* 0x000ea20000000a00 */
[----:B0-----:R-:W-:-:S05]  /*0d70*/  IMAD.WIDE R16, R23, 0x2, R16 ;  /* 0x0000000217107825 */ /* 0x001fca00078e0210 */
[----:B------:R-:W3:Y:S04]  /*0d80*/  LDG.E.U16 R57, desc[UR8][R16.64] ;  /* 0x0000000810397981 */ /* 0x000ee8000c1e1500 */
[----:B------:R-:W4:Y:S01]  /*0d90*/  LDG.E.U16 R56, desc[UR8][R16.64+0x2] ;  /* 0x0000020810387981 */ /* 0x000f22000c1e1500 */
[----:B--2---:R-:W-:-:S04]  /*0da0*/  @P0 LEA R14, P3, R23, R14, 0x1 ;  /* 0x0000000e170e0211 */ /* 0x004fc800078608ff */
[----:B------:R-:W-:-:S05]  /*0db0*/  @P0 LEA.HI.X R15, R23, R15, R18, 0x1, P3 ;  /* 0x0000000f170f0211 */ /* 0x000fca00018f0c12 */
[----:B------:R-:W2:Y:S04]  /*0dc0*/  @P0 LDG.E.U16 R20, desc[UR8][R14.64] ;  /* 0x000000080e140981 */ /* 0x000ea8000c1e1500 */
[----:B------:R-:W2:Y:S01]  /*0dd0*/  @P0 LDG.E.U16 R18, desc[UR8][R14.64+0x2] ;  /* 0x000002080e120981 */ /* 0x000ea2000c1e1500 */
[----:B---3--:R-:W-:Y:S02]  /*0de0*/  SHF.L.U32 R57, R57, 0x10, RZ ;  /* 0x0000001039397819 */ /* 0x008fe400000006ff */
[----:B----4-:R-:W-:Y:S02]  /*0df0*/  SHF.L.U32 R56, R56, 0x10, RZ ;  /* 0x0000001038387819 */ /* 0x010fe400000006ff */
[----:B--2---:R-:W-:Y:S02]  /*0e00*/  @P0 SHF.L.U32 R54, R20, 0x10, RZ ;  /* 0x0000001014360819 */ /* 0x004fe400000006ff */
[----:B------:R-:W-:-:S07]  /*0e10*/  @P0 SHF.L.U32 R13, R18, 0x10, RZ ;  /* 0x00000010120d0819 */ /* 0x000fce00000006ff */
.L_x_933:
[----:B------:R-:W-:Y:S05]  /*0e20*/  BSYNC B0 ;  /* 0x0000000000007941 */ /* 0x000fea0003800000 */
.L_x_932:
[C---:B------:R-:W-:Y:S01]  /*0e30*/  FADD.FTZ R14, -R12.reuse, R19 ;  /* 0x000000130c0e7221 */ /* 0x040fe20000010100 */
        /* <DEDUP_REMOVED lines=24> */
.L_x_934:
        /* <DEDUP_REMOVED lines=34> */
.L_x_935:
[----:B------:R-:W-:Y:S01]  /*11e0*/  FMUL.FTZ R23, R24, R57 ;  /* 0x0000003918177220 */ /* 0x000fe20000410000 */
[--C-:B------:R-:W-:Y:S02]  /*11f0*/  HADD2.F32 R25, -RZ, R37.reuse.H0_H0 ;  /* 0x20000025ff197230 */ /* 0x100fe40000004100 */
[C---:B------:R-:W-:Y:S01]  /*1200*/  FFMA.FTZ R26, R21.reuse, R24, R26 ;  /* 0x00000018151a7223 */ /* 0x040fe2000001001a */
[----:B------:R-:W-:Y:S01]  /*1210*/  FADD.FTZ R15, RZ, R16 ;  /* 0x00000010ff0f7221 */ /* 0x000fe20000010000 */
[----:B------:R-:W-:Y:S01]  /*1220*/  FFMA.FTZ R21, R21, R23, R18 ;  /* 0x0000001715157223 */ /* 0x000fe20000010012 */
[----:B------:R-:W-:Y:S01]  /*1230*/  FFMA.FTZ R29, R14, R17, RZ ;  /* 0x000000110e1d7223 */ /* 0x000fe200000100ff */
[----:B------:R-:W-:Y:S02]  /*1240*/  HADD2.F32 R27, -RZ, R37.H1_H1 ;  /* 0x30000025ff1b7230 */ /* 0x000fe40000004100 */
[----:B------:R-:W-:Y:S01]  /*1250*/  FMUL.FTZ R18, R19, R56 ;  /* 0x0000003813127220 */ /* 0x000fe20000410000 */
[----:B------:R-:W-:Y:S01]  /*1260*/  FADD.FTZ R23, R20, R23 ;  /* 0x0000001714177221 */ /* 0x000fe20000010000 */
[----:B------:R-:W-:Y:S01]  /*1270*/  FADD.FTZ R20, -R12, R25 ;  /* 0x000000190c147221 */ /* 0x000fe20000010100 */
[----:B------:R-:W-:Y:S01]  /*1280*/  FADD.FTZ R15, R15, R24 ;  /* 0x000000180f0f7221 */ /* 0x000fe20000010000 */
[C---:B------:R-:W-:Y:S01]  /*1290*/  FFMA.FTZ R14, R22.reuse, R19, R29 ;  /* 0x00000013160e7223 */ /* 0x040fe2000001001d */
[----:B------:R-:W-:Y:S01]  /*12a0*/  FFMA.FTZ R22, R22, R18, R21 ;  /* 0x0000001216167223 */ /* 0x000fe20000010015 */
[----:B------:R-:W-:Y:S01]  /*12b0*/  FADD.FTZ R24, -R12, R27 ;  /* 0x0000001b0c187221 */ /* 0x000fe20000010100 */
[----:B------:R-:W-:Y:S01]  /*12c0*/  FADD.FTZ R18, R18, R23 ;  /* 0x0000001712127221 */ /* 0x000fe20000010000 */
[----:B------:R-:W-:Y:S01]  /*12d0*/  FMUL.FTZ R23, R20, R55 ;  /* 0x0000003714177220 */ /* 0x000fe20000410000 */
[----:B------:R-:W-:Y:S01]  /*12e0*/  FADD.FTZ R20, RZ, R17 ;  /* 0x00000011ff147221 */ /* 0x000fe20000010000 */
[----:B------:R-:W-:-:S02]  /*12f0*/  HADD2.F32 R16, -RZ, R36.H0_H0 ;  /* 0x20000024ff107230 */ /* 0x000fc40000004100 */
        /* <DEDUP_REMOVED lines=16> */
[----:B-1----:R-:W-:Y:S01]  /*1400*/  FMUL.FTZ R21, R21, R58 ;  /* 0x0000003a15157220 */ /* 0x002fe20000410000 */
[----:B------:R-:W-:Y:S02]  /*1410*/  FADD.FTZ R58, -R58, 1 ;  /* 0x3f8000003a3a7421 */ /* 0x000fe40000010100 */
[----:B------:R-:W-:Y:S02]  /*1420*/  FMUL.FTZ R16, R16, R29 ;  /* 0x0000001d10107220 */ /* 0x000fe40000410000 */
[----:B------:R-:W-:-:S04]  /*1430*/  FFMA.FTZ R58, R25, R58, 1 ;  /* 0x3f800000193a7423 */ /* 0x000fc8000001003a */
[----:B------:R-:W-:-:S07]  /*1440*/  FMUL.FTZ R21, R21, R58 ;  /* 0x0000003a15157220 */ /* 0x000fce0000410000 */
.L_x_936:
[----:B------:R-:W-:Y:S01]  /*1450*/  FMUL.FTZ R25, R16, R57 ;  /* 0x0000003910197220 */ /* 0x000fe20000410000 */
[----:B------:R-:W-:Y:S01]  /*1460*/  FADD.FTZ R20, R20, R19 ;  /* 0x0000001314147221 */ /* 0x000fe20000010000 */
[C---:B------:R-:W-:Y:S01]  /*1470*/  FFMA.FTZ R26, R23.reuse, R16, R26 ;  /* 0x00000010171a7223 */ /* 0x040fe2000001001a */
[--C-:B------:R-:W-:Y:S02]  /*1480*/  HADD2.F32 R19, -RZ, R38.reuse.H0_H0 ;  /* 0x20000026ff137230 */ /* 0x100fe40000004100 */
[----:B------:R-:W-:Y:S01]  /*1490*/  FFMA.FTZ R22, R23, R25, R22 ;  /* 0x0000001917167223 */ /* 0x000fe20000010016 */
[----:B------:R-:W-:Y:S02]  /*14a0*/  HADD2.F32 R23, -RZ, R38.H1_H1 ;  /* 0x30000026ff177230 */ /* 0x000fe40000004100 */
        /* <DEDUP_REMOVED lines=29> */
.L_x_937:
[----:B------:R-:W-:Y:S01]  /*1680*/  FMUL.FTZ R28, R22, R57 ;  /* 0x00000039161c7220 */ /* 0x000fe20000410000 */
[----:B------:R-:W-:Y:S01]  /*1690*/  ISETP.GT.AND P0, PT, R0, 0x1e, PT ;  /* 0x0000001e0000780c */ /* 0x000fe20003f04270 */
[----:B------:R-:W-:Y:S01]  /*16a0*/  FFMA.FTZ R17, R17, R21, R14 ;  /* 0x0000001511117223 */ /* 0x000fe2000001000e */
[----:B------:R-:W-:Y:S01]  /*16b0*/  ISETP.NE.AND P3, PT, R52, RZ, PT ;  /* 0x000000ff3400720c */ /* 0x000fe20003f65270 */
        /* <DEDUP_REMOVED lines=10> */
[----:B------:R-:W0:Y:S01]  /*1760*/  SHFL.DOWN PT, R18, R25, 0x1, 0x1f ;  /* 0x08201f0019127f89 */ /* 0x000e2200000e0000 */
[----:B------:R-:W-:Y:S01]  /*1770*/  BSSY B0, `(.L_x_938) ;  /* 0x0000043000007945 */ /* 0x000fe20003800000 */
[----:B------:R-:W-:-:S02]  /*1780*/  ISETP.GT.U32.AND P5, PT, R52, 0xc, PT ;  /* 0x0000000c3400780c */ /* 0x000fc40003fa4070 */
[----:B------:R-:W1:Y:S01]  /*1790*/  SHFL.DOWN PT, R28, R27, 0x1, 0x1f ;  /* 0x08201f001b1c7f89 */ /* 0x000e6200000e0000 */
        /* <DEDUP_REMOVED lines=21> */
[----:B------:R-:W-:Y:S01]  /*18f0*/  FADD.FTZ R18, R15, R22 ;  /* 0x000000160f127221 */ /* 0x000fe20000010000 */
[----:B-1----:R-:W-:Y:S01]  /*1900*/  @!P0 FADD.FTZ R27, R27, R28 ;  /* 0x0000001c1b1b8221 */ /* 0x002fe20000010000 */
[----:B------:R-:W-:-:S03]  /*1910*/  ISETP.NE.AND P0, PT, R0, RZ, PT ;  /* 0x000000ff0000720c */ /* 0x000fc60003f05270 */
[----:B------:R0:W-:Y:S01]  /*1920*/  STS.128 [R4], R16 ;  /* 0x0000001004007388 */ /* 0x0001e20000000c00 */
[----:B------:R-:W-:Y:S02]  /*1930*/  MOV R14, R25 ;  /* 0x00000019000e7202 */ /* 0x000fe40000000f00 */
[----:B------:R-:W-:-:S07]  /*1940*/  MOV R15, R27 ;  /* 0x0000001b000f7202 */ /* 0x000fce0000000f00 */
        /* <DEDUP_REMOVED lines=10> */
[----:B0-----:R-:W-:-:S03]  /*19f0*/  FADD.FTZ R14, R15, R29 ;  /* 0x0000001d0f0e7221 */ /* 0x001fc60000010000 */
        /* <DEDUP_REMOVED lines=9> */
[----:B------:R-:W1:Y:S04]  /*1a90*/  LDS.128 R28, [UR5+0x50] ;  /* 0x00005005ff1c7984 */ /* 0x000e680008000c00 */
[----:B------:R-:W2:Y:S01]  /*1aa0*/  LDS.128 R20, [UR5+0x60] ;  /* 0x00006005ff147984 */ /* 0x000ea20008000c00 */
[----:B0-----:R-:W-:Y:S01]  /*1ab0*/  FADD.FTZ R15, R15, R24 ;  /* 0x000000180f0f7221 */ /* 0x001fe20000010000 */
[----:B------:R-:W-:-:S03]  /*1ac0*/  FADD.FTZ R14, R14, R25 ;  /* 0x000000190e0e7221 */ /* 0x000fc60000010000 */
[----:B------:R-:W-:Y:S01]  /*1ad0*/  FADD.FTZ R15, R15, R26 ;  /* 0x0000001a0f0f7221 */ /* 0x000fe20000010000 */
[----:B------:R-:W-:-:S03]  /*1ae0*/  FADD.FTZ R24, R14, R27 ;  /* 0x0000001b0e187221 */ /* 0x000fc60000010000 */
[----:B-1----:R-:W-:Y:S01]  /*1af0*/  FADD.FTZ R25, R15, R28 ;  /* 0x0000001c0f197221 */ /* 0x002fe20000010000 */
[----:B------:R-:W-:Y:S01]  /*1b00*/  FADD.FTZ R24, R24, R29 ;  /* 0x0000001d18187221 */ /* 0x000fe20000010000 */
[----:B------:R-:W0:Y:S02]  /*1b10*/  LDS.64 R14, [UR5+0x70] ;  /* 0x00007005ff0e7984 */ /* 0x000e240008000a00 */
[----:B------:R-:W-:Y:S01]  /*1b20*/  FADD.FTZ R25, R25, R30 ;  /* 0x0000001e19197221 */ /* 0x000fe20000010000 */
[----:B------:R-:W-:-:S03]  /*1b30*/  FADD.FTZ R24, R24, R31 ;  /* 0x0000001f18187221 */ /* 0x000fc60000010000 */
[----:B--2---:R-:W-:Y:S01]  /*1b40*/  FADD.FTZ R25, R25, R20 ;  /* 0x0000001419197221 */ /* 0x004fe20000010000 */
[----:B------:R-:W-:-:S03]  /*1b50*/  FADD.FTZ R24, R24, R21 ;  /* 0x0000001518187221 */ /* 0x000fc60000010000 */
[----:B------:R-:W-:Y:S01]  /*1b60*/  FADD.FTZ R25, R25, R22 ;  /* 0x0000001619197221 */ /* 0x000fe20000010000 */
[----:B------:R-:W-:-:S03]  /*1b70*/  FADD.FTZ R24, R24, R23 ;  /* 0x0000001718187221 */ /* 0x000fc60000010000 */
[----:B0-----:R-:W-:Y:S01]  /*1b80*/  FADD.FTZ R14, R25, R14 ;  /* 0x0000000e190e7221 */ /* 0x001fe20000010000 */
[----:B------:R-:W-:-:S07]  /*1b90*/  FADD.FTZ R15, R24, R15 ;  /* 0x0000000f180f7221 */ /* 0x000fce0000010000 */
.L_x_939:
[----:B------:R-:W-:Y:S05]  /*1ba0*/  BSYNC B0 ;  /* 0x0000000000007941 */ /* 0x000fea0003800000 */
.L_x_938:
[----:B------:R-:W-:Y:S06]  /*1bb0*/  BAR.SYNC.DEFER_BLOCKING 0x0 ;  /* 0x0000000000007b1d */ /* 0x000fec0000010000 */
[----:B------:R-:W-:Y:S04]  /*1bc0*/  BSSY B0, `(.L_x_940) ;  /* 0x000009d000007945 */ /* 0x000fe80003800000 */
[----:B------:R-:W-:Y:S05]  /*1bd0*/  @P5 BRA `(.L_x_941) ;  /* 0x00000008006c5947 */ /* 0x000fea0003800000 */
[----:B------:R-:W1:Y:S04]  /*1be0*/  LDS.128 R20, [R4+0xd0] ;  /* 0x0000d00004147984 */ /* 0x000e680000000c00 */
[----:B------:R-:W2:Y:S04]  /*1bf0*/  LDS.128 R24, [R4+0x1a0] ;  /* 0x0001a00004187984 */ /* 0x000ea80000000c00 */
[----:B------:R-:W3:Y:S01]  /*1c00*/  LDS.128 R28, [R4+0x270] ;  /* 0x00027000041c7984 */ /* 0x000ee20000000c00 */
[----:B-1----:R-:W-:Y:S01]  /*1c10*/  FADD.FTZ R65, R16, R20 ;  /* 0x0000001410417221 */ /* 0x002fe20000010000 */
[----:B0-----:R-:W-:Y:S01]  /*1c20*/  FADD.FTZ R16, R17, R21 ;  /* 0x0000001511107221 */ /* 0x001fe20000010000 */
[----:B------:R-:W-:Y:S01]  /*1c30*/  FADD.FTZ R17, R18, R22 ;  /* 0x0000001612117221 */ /* 0x000fe20000010000 */
[----:B------:R-:W-:Y:S01]  /*1c40*/  FADD.FTZ R18, R19, R23 ;  /* 0x0000001713127221 */ /* 0x000fe20000010000 */
[----:B--2---:R-:W-:Y:S01]  /*1c50*/  FADD.FTZ R65, R65, R24 ;  /* 0x0000001841417221 */ /* 0x004fe20000010000 */
[----:B------:R-:W-:Y:S01]  /*1c60*/  FADD.FTZ R16, R16, R25 ;  /* 0x0000001910107221 */ /* 0x000fe20000010000 */
[----:B------:R-:W-:Y:S01]  /*1c70*/  FADD.FTZ R17, R17, R26 ;  /* 0x0000001a11117221 */ /* 0x000fe20000010000 */
[----:B------:R-:W0:Y:S01]  /*1c80*/  LDS.128 R20, [R4+0x340] ;  /* 0x0003400004147984 */ /* 0x000e220000000c00 */
[----:B------:R-:W-:Y:S01]  /*1c90*/  FADD.FTZ R24, R18, R27 ;  /* 0x0000001b12187221 */ /* 0x000fe20000010000 */
[----:B---3--:R-:W-:Y:S01]  /*1ca0*/  FADD.FTZ R26, R16, R29 ;  /* 0x0000001d101a7221 */ /* 0x008fe20000010000 */
[----:B------:R-:W-:Y:S01]  /*1cb0*/  FADD.FTZ R25, R17, R30 ;  /* 0x0000001e11197221 */ /* 0x000fe20000010000 */
[----:B------:R-:W-:Y:S01]  /*1cc0*/  FADD.FTZ R65, R65, R28 ;  /* 0x0000001c41417221 */ /* 0x000fe20000010000 */
[----:B------:R-:W1:Y:S01]  /*1cd0*/  LDS.128 R16, [R4+0x410] ;  /* 0x0004100004107984 */ /* 0x000e620000000c00 */
[----:B------:R-:W-:-:S02]  /*1ce0*/  FADD.FTZ R24, R24, R31 ;  /* 0x0000001f18187221 */ /* 0x000fc40000010000 */
        /* <DEDUP_REMOVED lines=8> */
[----:B------:R-:W-:-:S03]  /*1d70*/  FADD.FTZ R28, R28, R19 ;  /* 0x000000131c1c7221 */ /* 0x000fc60000010000 */
[----:B------:R-:W1:Y:S01]  /*1d80*/  LDS.128 R20, [R4+0x5b0] ;  /* 0x0005b00004147984 */ /* 0x000e620000000c00 */
        /* <DEDUP_REMOVED lines=127> */
[----:B------:R-:W-:-:S07]  /*2580*/  FADD.FTZ R19, R28, R27 ;  /* 0x0000001b1c137221 */ /* 0x000fce0000010000 */
.L_x_941:
[----:B------:R-:W-:Y:S05]  /*2590*/  BSYNC B0 ;  /* 0x0000000000007941 */ /* 0x000fea0003800000 */
.L_x_940:
        /* <DEDUP_REMOVED lines=17> */
.L_x_943:
[----:B------:R-:W-:Y:S05]  /*26b0*/  BSYNC B0 ;  /* 0x0000000000007941 */ /* 0x000fea0003800000 */
.L_x_942:
[----:B------:R-:W-:Y:S05]  /*26c0*/  @!P0 BRA `(.L_x_944) ;  /* 0x00000010007c8947 */ /* 0x000fea0003800000 */
[----:B0-2---:R-:W0:Y:S01]  /*26d0*/  LDC.64 R16, c[0x0][0x258] ;  /* 0x00009600ff107b82 */ /* 0x005e220000000a00 */
        /* <DEDUP_REMOVED lines=22> */
[----:B0-----:R-:W-:-:S13]  /*2840*/  ISETP.EQ.U32.AND P5, PT, R0, UR6, PT ;  /* 0x0000000600007c0c */ /* 0x001fda000bfa2070 */
[----:B------:R-:W-:Y:S06]  /*2850*/  @P5 MEMBAR.ALL.GPU ;  /* 0x0000000000005992 */ /* 0x000fec000000a000 */
[----:B------:R-:W-:-:S00]  /*2860*/  @P5 ERRBAR ;  /* 0x00000000000059ab */ /* 0x000fc00000000000 */
[----:B------:R-:W-:Y:S06]  /*2870*/  @P5 CGAERRBAR ;  /* 0x00000000000055ab */ /* 0x000fec0000000000 */
[----:B------:R1:W-:Y:S01]  /*2880*/  @P5 REDG.E.ADD.S32.STRONG.GPU desc[UR8][R16.64], R21 ;  /* 0x000000151000598e */ /* 0x0003e2000c10e388 */
[----:B------:R-:W-:Y:S05]  /*2890*/  @!P0 BRA `(.L_x_945) ;  /* 0x0000000000148947 */ /* 0x000fea0003800000 */
.L_x_946:
[----:B-1----:R-:W2:Y:S04]  /*28a0*/  LDG.E.STRONG.GPU R18, desc[UR8][R16.64] ;  /* 0x0000000810127981 */ /* 0x002ea8000c1ef900 */
[----:B--2---:R-:W-:Y:S01]  /*28b0*/  CCTL.IVALL ;  /* 0x00000000ff00798f */ /* 0x004fe20002000000 */
[----:B------:R-:W-:Y:S05]  /*28c0*/  YIELD ;  /* 0x0000000000007946 */ /* 0x000fea0003800000 */
[----:B------:R-:W-:-:S13]  /*28d0*/  ISETP.NE.AND P0, PT, R18, R23, PT ;  /* 0x000000171200720c */ /* 0x000fda0003f05270 */
[----:B------:R-:W-:Y:S05]  /*28e0*/  @P0 BRA `(.L_x_946) ;  /* 0xfffffffc00ec0947 */ /* 0x000fea000383ffff */
.L_x_945:
        /* <DEDUP_REMOVED lines=16> */
.L_x_950:
[C---:B------:R-:W-:Y:S02]  /*29f0*/  ISETP.EQ.OR P5, PT, R23.reuse, UR10, P3 ;  /* 0x0000000a17007c0c */ /* 0x040fe40009fa2670 */
[----:B------:R-:W-:-:S04]  /*2a00*/  IADD3 R19, R23, 0x1, RZ ;  /* 0x0000000117137810 */ /* 0x000fc80007ffe0ff */
[----:B------:R-:W-:-:S07]  /*2a10*/  ISETP.EQ.OR P6, PT, R19, UR10, P3 ;  /* 0x0000000a13007c0c */ /* 0x000fce0009fc2670 */
        /* <DEDUP_REMOVED lines=112> */
.L_x_949:
        /* <DEDUP_REMOVED lines=12> */
[C---:B------:R-:W-:Y:S02]  /*31e0*/  IADD3 R21, R23.reuse, 0x3, RZ ;  /* 0x0000000317157810 */ /* 0x040fe40007ffe0ff */
[----:B------:R-:W-:Y:S02]  /*31f0*/  ISETP.EQ.OR P0, PT, R20, UR10, P3 ;  /* 0x0000000a14007c0c */ /* 0x000fe40009f02670 */
[----:B------:R-:W-:Y:S01]  /*3200*/  IADD3 R23, R23, 0x4, RZ ;  /* 0x0000000417177810 */ /* 0x000fe20007ffe0ff */
[----:B--2---:R-:W-:Y:S01]  /*3210*/  @!P6 FADD.FTZ R14, R14, R16 ;  /* 0x000000100e0ee221 */ /* 0x004fe20000010000 */
[----:B------:R-:W-:Y:S01]  /*3220*/  @!P6 FADD.FTZ R15, R15, R17 ;  /* 0x000000110f0fe221 */ /* 0x000fe20000010000 */
[----:B------:R-:W-:-:S08]  /*3230*/  ISETP.EQ.OR P6, PT, R21, UR10, P3 ;  /* 0x0000000a15007c0c */ /* 0x000fd00009fc2670 */
[----:B------:R-:W-:-:S04]  /*3240*/  @!P0 IMAD R17, R33, R20, R34 ;  /* 0x0000001421118224 */ /* 0x000fc800078e0222 */
[----:B------:R-:W-:-:S04]  /*3250*/  @!P0 IMAD.WIDE.U32 R16, R17, 0x8, R24 ;  /* 0x0000000811108825 */ /* 0x000fc800078e0018 */
[----:B---3--:R-:W-:Y:S01]  /*3260*/  @!P5 FADD.FTZ R14, R14, R18 ;  /* 0x000000120e0ed221 */ /* 0x008fe20000010000 */
        /* <DEDUP_REMOVED lines=40> */
.L_x_951:
[----:B------:R-:W-:-:S13]  /*34f0*/  ISETP.NE.OR P0, PT, R22, RZ, P0 ;  /* 0x000000ff1600720c */ /* 0x000fda0000705670 */
[----:B------:R-:W-:Y:S05]  /*3500*/  @!P0 BRA `(.L_x_947) ;  /* 0x00000000007c8947 */ /* 0x000fea0003800000 */
.L_x_948:
[----:B------:R-:W-:-:S13]  /*3510*/  ISETP.EQ.OR P6, PT, R23, UR10, P3 ;  /* 0x0000000a17007c0c */ /* 0x000fda0009fc2670 */
[----:B------:R-:W-:-:S04]  /*3520*/  @!P6 IMAD R17, R33, R23, R34 ;  /* 0x000000172111e224 */ /* 0x000fc800078e0222 */
[----:B------:R-:W-:-:S06]  /*3530*/  @!P6 IMAD.WIDE.U32 R16, R17, 0x8, R24 ;  /* 0x000000081110e825 */ /* 0x000fcc00078e0018 */
[----:B------:R-:W2:Y:S01]  /*3540*/  @!P6 LDG.E.64 R16, desc[UR8][R16.64] ;  /* 0x000000081010e981 */ /* 0x000ea2000c1e1b00 */
[C---:B------:R-:W-:Y:S02]  /*3550*/  IADD3 R19, R23.reuse, 0x1, RZ ;  /* 0x0000000117137810 */ /* 0x040fe40007ffe0ff */
[----:B------:R-:W-:Y:S02]  /*3560*/  IADD3 R21, R23, 0x2, RZ ;  /* 0x0000000217157810 */ /* 0x000fe40007ffe0ff */
[----:B------:R-:W-:Y:S02]  /*3570*/  ISETP.EQ.OR P0, PT, R19, UR10, P3 ;  /* 0x0000000a13007c0c */ /* 0x000fe40009f02670 */
[----:B------:R-:W-:Y:S02]  /*3580*/  IADD3 R27, R23, 0x3, RZ ;  /* 0x00000003171b7810 */ /* 0x000fe40007ffe0ff */
[----:B------:R-:W-:-:S09]  /*3590*/  ISETP.EQ.OR P5, PT, R21, UR10, P3 ;  /* 0x0000000a15007c0c */ /* 0x000fd20009fa2670 */
[----:B------:R-:W-:-:S04]  /*35a0*/  @!P0 IMAD R19, R33, R19, R34 ;  /* 0x0000001321138224 */ /* 0x000fc800078e0222 */
        /* <DEDUP_REMOVED lines=21> */
.L_x_947:
        /* <DEDUP_REMOVED lines=11> */
.L_x_953:
[----:B------:R-:W-:Y:S05]  /*37b0*/  BSYNC B0 ;  /* 0x0000000000007941 */ /* 0x000fea0003800000 */
.L_x_952:
        /* <DEDUP_REMOVED lines=16> */
.L_x_944:
[----:B------:R-:W3:Y:S01]  /*38c0*/  S2UR UR6, SR_CgaCtaId ;  /* 0x00000000000679c3 */ /* 0x000ee20000008800 */
[----:B------:R-:W-:Y:S01]  /*38d0*/  UMOV UR5, 0x400 ;  /* 0x0000040000057882 */ /* 0x000fe20000000000 */
[----:B012---:R-:W-:Y:S01]  /*38e0*/  IMAD.WIDE.U32 R16, R52, 0x4ec4ec4f, RZ ;  /* 0x4ec4ec4f34107825 */ /* 0x007fe200078e00ff */
[----:B------:R-:W-:-:S03]  /*38f0*/  ULDC.64 UR12, c[0x0][0x290] ;  /* 0x0000a400000c7ab9 */ /* 0x000fc60000000a00 */
[--C-:B------:R-:W-:Y:S01]  /*3900*/  HADD2.F32 R23, -RZ, R37.reuse.H0_H0 ;  /* 0x20000025ff177230 */ /* 0x100fe20000004100 */
[----:B------:R-:W-:Y:S01]  /*3910*/  SHF.R.U32.HI R18, RZ, 0x2, R17 ;  /* 0x00000002ff127819 */ /* 0x000fe20000011611 */
[----:B------:R-:W0:Y:S01]  /*3920*/  LDC R19, c[0x0][0x2ac] ;  /* 0x0000ab00ff137b82 */ /* 0x000e220000000800 */
[----:B------:R-:W-:Y:S02]  /*3930*/  HADD2.F32 R21, -RZ, R42.H1_H1 ;  /* 0x3000002aff157230 */ /* 0x000fe40000004100 */
[----:B------:R-:W-:Y:S02]  /*3940*/  HADD2.F32 R37, -RZ, R37.H1_H1 ;  /* 0x30000025ff257230 */ /* 0x000fe40000004100 */
[C---:B------:R-:W-:Y:S01]  /*3950*/  FADD.FTZ R22, -R12.reuse, R23 ;  /* 0x000000170c167221 */ /* 0x040fe20000010100 */
[--C-:B------:R-:W-:Y:S02]  /*3960*/  HADD2.F32 R25, -RZ, R38.reuse.H0_H0 ;  /* 0x20000026ff197230 */ /* 0x100fe40000004100 */
[----:B------:R-:W-:Y:S01]  /*3970*/  FADD.FTZ R28, -R12, R21 ;  /* 0x000000150c1c7221 */ /* 0x000fe20000010100 */
[----:B------:R-:W-:-:S02]  /*3980*/  HADD2.F32 R27, -RZ, R38.H1_H1 ;  /* 0x30000026ff1b7230 */ /* 0x000fc40000004100 */
[----:B------:R-:W-:Y:S01]  /*3990*/  FADD.FTZ R24, -R12, R37 ;  /* 0x000000250c187221 */ /* 0x000fe20000010100 */
[----:B---3--:R-:W-:Y:S01]  /*39a0*/  ULEA UR5, UR6, UR5, 0x18 ;  /* 0x0000000506057291 */ /* 0x008fe2000f8ec03f */
[----:B0-----:R-:W-:-:S08]  /*39b0*/  IMAD R18, R19, UR10, R18 ;  /* 0x0000000a13127c24 */ /* 0x001fd0000f8e0212 */
[----:B------:R0:W-:Y:S01]  /*39c0*/  @!P3 STS.64 [UR5+0x80], R14 ;  /* 0x0000800eff00b988 */ /* 0x0001e20008000a05 */
[----:B------:R-:W-:Y:S01]  /*39d0*/  BAR.SYNC.DEFER_BLOCKING 0x0 ;  /* 0x0000000000007b1d */ /* 0x000fe20000010000 */
[C---:B------:R-:W-:Y:S02]  /*39e0*/  IADD3 R19, R18.reuse, 0x40, RZ ;  /* 0x0000004012137810 */ /* 0x040fe40007ffe0ff */
[----:B------:R-:W-:Y:S02]  /*39f0*/  IADD3 R18, R18, 0x60, RZ ;  /* 0x0000006012127810 */ /* 0x000fe40007ffe0ff */
[----:B------:R-:W-:Y:S01]  /*3a00*/  ISETP.GE.U32.AND P0, PT, R19, UR12, PT ;  /* 0x0000000c13007c0c */ /* 0x000fe2000bf06070 */
[--C-:B0-----:R-:W-:Y:S01]  /*3a10*/  HADD2.F32 R15, -RZ, R41.reuse.H0_H0 ;  /* 0x20000029ff0f7230 */ /* 0x101fe20000004100 */
[----:B------:R-:W-:Y:S01]  /*3a20*/  SHF.R.S32.HI R19, RZ, 0x1f, R19 ;  /* 0x0000001fff137819 */ /* 0x000fe20000011413 */
[----:B------:R-:W-:Y:S01]  /*3a30*/  HADD2.F32 R41, -RZ, R41.H1_H1 ;  /* 0x30000029ff297230 */ /* 0x000fe20000004100 */
[----:B------:R-:W-:Y:S01]  /*3a40*/  ISETP.GE.U32.AND P3, PT, R18, UR12, PT ;  /* 0x0000000c12007c0c */ /* 0x000fe2000bf66070 */
[----:B------:R-:W-:Y:S01]  /*3a50*/  HADD2.F32 R14, -RZ, R40.H0_H0 ;  /* 0x20000028ff0e7230 */ /* 0x000fe20000004100 */
[----:B------:R-:W-:Y:S01]  /*3a60*/  ISETP.GE.AND.EX P0, PT, R19, UR13, PT, P0 ;  /* 0x0000000d13007c0c */ /* 0x000fe2000bf06300 */
[----:B------:R-:W-:Y:S01]  /*3a70*/  HADD2.F32 R19, -RZ, R42.H0_H0 ;  /* 0x2000002aff137230 */ /* 0x000fe20000004100 */
[----:B------:R-:W-:Y:S01]  /*3a80*/  SHF.R.S32.HI R18, RZ, 0x1f, R18 ;  /* 0x0000001fff127819 */ /* 0x000fe20000011412 */
[C---:B------:R-:W-:Y:S01]  /*3a90*/  FADD.FTZ R30, -R12.reuse, R15 ;  /* 0x0000000f0c1e7221 */ /* 0x040fe20000010100 */
[----:B------:R-:W-:Y:S01]  /*3aa0*/  FADD.FTZ R38, -R12, R41 ;  /* 0x000000290c267221 */ /* 0x000fe20000010100 */
[----:B------:R-:W-:Y:S01]  /*3ab0*/  ISETP.LT.U32.AND P0, PT, R52, 0x1a0, !P0 ;  /* 0x000001a03400780c */ /* 0x000fe20004701070 */
[----:B------:R-:W-:Y:S01]  /*3ac0*/  FADD.FTZ R26, -R12, R19 ;  /* 0x000000130c1a7221 */ /* 0x000fe20000010100 */
[----:B------:R-:W-:Y:S01]  /*3ad0*/  ISETP.GE.AND.EX P3, PT, R18, UR13, PT, P3 ;  /* 0x0000000d12007c0c */ /* 0x000fe2000bf66330 */
[C---:B------:R-:W-:Y:S01]  /*3ae0*/  FADD.FTZ R18, -R12.reuse, R25 ;  /* 0x000000190c127221 */ /* 0x040fe20000010100 */
[----:B------:R-:W-:Y:S01]  /*3af0*/  FADD.FTZ R12, -R12, R27 ;  /* 0x0000001b0c0c7221 */ /* 0x000fe20000010100 */
[----:B------:R-:W-:Y:S01]  /*3b00*/  HADD2.F32 R15, -RZ, R40.H1_H1 ;  /* 0x30000028ff0f7230 */ /* 0x000fe20000004100 */
[----:B------:R-:W-:Y:S01]  /*3b10*/  ISETP.LT.U32.AND P3, PT, R52, 0x1a0, !P3 ;  /* 0x000001a03400780c */ /* 0x000fe20005f61070 */
[-C--:B------:R-:W-:Y:S01]  /*3b20*/  FMUL.FTZ R31, R30, R55.reuse ;  /* 0x000000371e1f7220 */ /* 0x080fe20000410000 */
[----:B------:R-:W0:Y:S01]  /*3b30*/  LDS.64 R16, [UR5+0x80] ;  /* 0x00008005ff107984 */ /* 0x000e220008000a00 */
[----:B------:R-:W-:Y:S01]  /*3b40*/  ULDC UR5, c[0x0][0x2bc] ;  /* 0x0000af0000057ab9 */ /* 0x000fe20000000800 */
[----:B------:R-:W-:Y:S01]  /*3b50*/  FMUL.FTZ R37, R38, R55 ;  /* 0x0000003726257220 */ /* 0x000fe20000410000 */
[----:B0-----:R-:W-:Y:S01]  /*3b60*/  FMUL.FTZ R19, R16, UR5 ;  /* 0x0000000510137c20 */ /* 0x001fe20008410000 */
        /* <DEDUP_REMOVED lines=20> */
.L_x_954:
        /* <DEDUP_REMOVED lines=10> */
[-C--:B------:R-:W-:Y:S01]  /*3d50*/  FMUL.FTZ R30, R16, R55.reuse ;  /* 0x00000037101e7220 */ /* 0x080fe20000410000 */
[----:B------:R-:W-:Y:S01]  /*3d60*/  FMUL.FTZ R21, R38, R55 ;  /* 0x0000003726157220 */ /* 0x000fe20000410000 */
[----:B------:R-:W-:-:S02]  /*3d70*/  IMAD R17, R51, UR13, R40 ;  /* 0x0000000d33117c24 */ /* 0x000fc4000f8e0228 */
[----:B------:R-:W-:Y:S01]  /*3d80*/  IMAD.WIDE.U32 R14, R51, UR12, R14 ;  /* 0x0000000c330e7c25 */ /* 0x000fe2000f8e000e */
[----:B------:R-:W-:Y:S01]  /*3d90*/  ULDC.64 UR12, c[0x0][0x210] ;  /* 0x00008400000c7ab9 */ /* 0x000fe20000000a00 */
[----:B------:R-:W-:Y:S02]  /*3da0*/  F2FP.F16.F32.PACK_AB R21, R21, R30 ;  /* 0x0000001e1515723e */ /* 0x000fe400000000ff */
[----:B------:R-:W-:Y:S02]  /*3db0*/  LEA R16, P5, R14, UR12, 0x1 ;  /* 0x0000000c0e107c11 */ /* 0x000fe4000f8a08ff */
[----:B------:R-:W-:-:S04]  /*3dc0*/  IADD3 R17, R15, R17, RZ ;  /* 0x000000110f117210 */ /* 0x000fc80007ffe0ff */
[----:B------:R-:W-:-:S05]  /*3dd0*/  LEA.HI.X R17, R14, UR13, R17, 0x1, P5 ;  /* 0x0000000d0e117c11 */ /* 0x000fca000a8f0c11 */
[----:B------:R0:W-:Y:S02]  /*3de0*/  STG.E desc[UR8][R16.64], R21 ;  /* 0x0000001510007986 */ /* 0x0001e4000c101908 */
.L_x_956:
[----:B------:R-:W-:Y:S05]  /*3df0*/  BSYNC B0 ;  /* 0x0000000000007941 */ /* 0x000fea0003800000 */
.L_x_955:
[--C-:B------:R-:W-:Y:S02]  /*3e00*/  HADD2.F32 R14, -RZ, R39.reuse.H0_H0 ;  /* 0x20000027ff0e7230 */ /* 0x100fe40000004100 */
[-C--:B------:R-:W-:Y:S01]  /*3e10*/  FMUL.FTZ R29, R26, R55.reuse ;  /* 0x000000371a1d7220 */ /* 0x080fe20000410000 */
[----:B------:R-:W-:Y:S02]  /*3e20*/  HADD2.F32 R39, -RZ, R39.H1_H1 ;  /* 0x30000027ff277230 */ /* 0x000fe40000004100 */
[----:B------:R-:W-:Y:S01]  /*3e30*/  FMUL.FTZ R30, R28, R55 ;  /* 0x000000371c1e7220 */ /* 0x000fe20000410000 */
        /* <DEDUP_REMOVED lines=19> */
.L_x_957:
[----:B------:R-:W-:Y:S04]  /*3f70*/  BSSY B0, `(.L_x_958) ;  /* 0x0000014000007945 */ /* 0x000fe80003800000 */
[----:B------:R-:W-:Y:S05]  /*3f80*/  @!P2 BRA `(.L_x_959) ;  /* 0x000000000048a947 */ /* 0x000fea0003800000 */
[C-C-:B------:R-:W-:Y:S01]  /*3f90*/  FFMA.FTZ R15, R19.reuse, R29, R20.reuse ;  /* 0x0000001d130f7223 */ /* 0x140fe20000010014 */
[----:B------:R-:W-:Y:S01]  /*3fa0*/  ULDC.64 UR12, c[0x0][0x288] ;  /* 0x0000a200000c7ab9 */ /* 0x000fe20000000a00 */
[----:B------:R-:W-:Y:S01]  /*3fb0*/  FFMA.FTZ R26, R19, R30, R20 ;  /* 0x0000001e131a7223 */ /* 0x000fe20000010014 */
[----:B------:R-:W-:Y:S02]  /*3fc0*/  IMAD R30, R5, UR12, RZ ;  /* 0x0000000c051e7c24 */ /* 0x000fe4000f8e02ff */
[----:B0-----:R-:W-:Y:S01]  /*3fd0*/  FFMA.FTZ R16, R14, R57, -R15 ;  /* 0x000000390e107223 */ /* 0x001fe2000001080f */
        /* <DEDUP_REMOVED lines=13> */
.L_x_959:
[----:B------:R-:W-:Y:S05]  /*40b0*/  BSYNC B0 ;  /* 0x0000000000007941 */ /* 0x000fea0003800000 */
.L_x_958:
[--C-:B------:R-:W-:Y:S02]  /*40c0*/  HADD2.F32 R14, -RZ, R36.reuse.H0_H0 ;  /* 0x20000024ff0e7230 */ /* 0x100fe40000004100 */
[-C--:B------:R-:W-:Y:S01]  /*40d0*/  FMUL.FTZ R29, R22, R55.reuse ;  /* 0x00000037161d7220 */ /* 0x080fe20000410000 */
[----:B------:R-:W-:Y:S02]  /*40e0*/  HADD2.F32 R15, -RZ, R36.H1_H1 ;  /* 0x30000024ff0f7230 */ /* 0x000fe40000004100 */
[----:B------:R-:W-:Y:S01]  /*40f0*/  FMUL.FTZ R30, R24, R55 ;  /* 0x00000037181e7220 */ /* 0x000fe20000410000 */
        /* <DEDUP_REMOVED lines=19> */
.L_x_960:
        /* <DEDUP_REMOVED lines=20> */
.L_x_962:
[----:B------:R-:W-:Y:S05]  /*4370*/  BSYNC B0 ;  /* 0x0000000000007941 */ /* 0x000fea0003800000 */
.L_x_961:
        /* <DEDUP_REMOVED lines=23> */
.L_x_963:
        /* <DEDUP_REMOVED lines=11> */
[----:B------:R-:W-:Y:S01]  /*45a0*/  IMAD R13, R46, UR13, R15 ;  /* 0x0000000d2e0d7c24 */ /* 0x000fe2000f8e020f */
[----:B------:R-:W-:Y:S01]  /*45b0*/  ULDC.64 UR12, c[0x0][0x210] ;  /* 0x00008400000c7ab9 */ /* 0x000fe20000000a00 */
[----:B------:R-:W-:Y:S01]  /*45c0*/  FMUL.FTZ R15, R20, R55 ;  /* 0x00000037140f7220 */ /* 0x000fe20000410000 */
[C---:B------:R-:W-:Y:S02]  /*45d0*/  LEA R12, P0, R60.reuse, UR12, 0x1 ;  /* 0x0000000c3c0c7c11 */ /* 0x040fe4000f8008ff */
[----:B------:R-:W-:Y:S02]  /*45e0*/  IADD3 R13, R61, R13, RZ ;  /* 0x0000000d3d0d7210 */ /* 0x000fe40007ffe0ff */
[----:B------:R-:W-:Y:S02]  /*45f0*/  F2FP.F16.F32.PACK_AB R15, R15, R14 ;  /* 0x0000000e0f0f723e */ /* 0x000fe400000000ff */
[----:B------:R-:W-:-:S05]  /*4600*/  LEA.HI.X R13, R60, UR13, R13, 0x1, P0 ;  /* 0x0000000d3c0d7c11 */ /* 0x000fca00080f0c0d */
[----:B------:R3:W-:Y:S02]  /*4610*/  STG.E desc[UR8][R12.64], R15 ;  /* 0x0000000f0c007986 */ /* 0x0007e4000c101908 */
.L_x_965:
[----:B------:R-:W-:Y:S05]  /*4620*/  BSYNC B0 ;  /* 0x0000000000007941 */ /* 0x000fea0003800000 */
.L_x_964:
[----:B------:R-:W-:Y:S02]  /*4630*/  IADD3 R44, R33, R44, RZ ;  /* 0x0000002c212c7210 */ /* 0x000fe40007ffe0ff */
[----:B------:R-:W-:Y:S02]  /*4640*/  IADD3 R43, R43, 0x1, RZ ;  /* 0x000000012b2b7810 */ /* 0x000fe40007ffe0ff */
[----:B------:R-:W-:-:S13]  /*4650*/  ISETP.GE.AND P0, PT, R44, UR4, PT ;  /* 0x000000042c007c0c */ /* 0x000fda000bf06270 */
[----:B------:R-:W-:Y:S05]  /*4660*/  @!P0 BRA `(.L_x_966) ;  /* 0xffffffbc005c8947 */ /* 0x000fea000383ffff */
.L_x_931:
        /* <DEDUP_REMOVED lines=23> */
.L_x_968:
[----:B------:R-:W-:Y:S05]  /*47e0*/  BSYNC B0 ;  /* 0x0000000000007941 */ /* 0x000fea0003800000 */
.L_x_967:
[----:B------:R-:W-:Y:S05]  /*47f0*/  @P0 EXIT ;  /* 0x000000000000094d */ /* 0x000fea0003800000 */
[----:B------:R-:W-:Y:S05]  /*4800*/  @P2 BRA `(.L_x_969) ;  /* 0x0000000000202947 */ /* 0x000fea0003800000 */
[----:B------:R-:W-:-:S05]  /*4810*/  IMAD R0, R4, R7, RZ ;  /* 0x0000000704007224 */ /* 0x000fca00078e02ff */
[----:B------:R-:W-:-:S13]  /*4820*/  ISETP.NE.AND P0, PT, R0, -0x1, PT ;  /* 0xffffffff0000780c */ /* 0x000fda0003f05270 */
[----:B------:R-:W-:Y:S05]  /*4830*/  @!P0 BRA `(.L_x_969) ;  /* 0x0000000000148947 */ /* 0x000fea0003800000 */
.L_x_970:
[----:B0-----:R-:W4:Y:S04]  /*4840*/  LDG.E.STRONG.GPU R5, desc[UR8][R2.64] ;  /* 0x0000000802057981 */ /* 0x001f28000c1ef900 */
[----:B----4-:R-:W-:Y:S01]  /*4850*/  CCTL.IVALL ;  /* 0x00000000ff00798f */ /* 0x010fe20002000000 */
[----:B------:R-:W-:Y:S05]  /*4860*/  YIELD ;  /* 0x0000000000007946 */ /* 0x000fea0003800000 */
[----:B------:R-:W-:-:S13]  /*4870*/  ISETP.NE.AND P0, PT, R5, R0, PT ;  /* 0x000000000500720c */ /* 0x000fda0003f05270 */
[----:B------:R-:W-:Y:S05]  /*4880*/  @P0 BRA `(.L_x_970) ;  /* 0xfffffffc00ec0947 */ /* 0x000fea000383ffff */
.L_x_969:
[----:B------:R-:W-:Y:S05]  /*4890*/  WARPSYNC.ALL ;  /* 0x0000000000007948 */ /* 0x000fea0003800000 */
[----:B------:R-:W4:Y:S08]  /*48a0*/  LDC.64 R22, c[0x0][0x288] ;  /* 0x0000a200ff167b82 */ /* 0x000f300000000a00 */
[----:B------:R-:W-:Y:S01]  /*48b0*/  BAR.SYNC.DEFER_BLOCKING 0x0 ;  /* 0x0000000000007b1d */ /* 0x000fe20000010000 */
[----:B----4-:R-:W-:-:S04]  /*48c0*/  LEA.HI R0, P0, R23, R22, RZ, 0x1 ;  /* 0x0000001617007211 */ /* 0x010fc800078108ff */
        /* <DEDUP_REMOVED lines=9> */
[----:B---3--:R-:W0:Y:S01]  /*4960*/  LDC.64 R14, c[0x0][0x218] ;  /* 0x00008600ff0e7b82 */ /* 0x008e220000000a00 */
[----:B------:R-:W-:Y:S01]  /*4970*/  SHF.L.U64.HI R23, R22, 0x2, R23 ;  /* 0x0000000216177819 */ /* 0x000fe20000010217 */
[----:B------:R-:W-:Y:S01]  /*4980*/  ULDC.64 UR4, c[0x0][0x268] ;  /* 0x00009a0000047ab9 */ /* 0x000fe20000000a00 */
[----:B------:R-:W-:Y:S02]  /*4990*/  IADD3 R5, R3, R5, RZ ;  /* 0x0000000503057210 */ /* 0x000fe40007ffe0ff */
[----:B------:R-:W-:Y:S02]  /*49a0*/  SHF.L.U64.HI R33, R25, 0x2, R27 ;  /* 0x0000000219217819 */ /* 0x000fe4000001021b */
[----:B------:R-:W-:Y:S01]  /*49b0*/  LEA.HI R2, P0, R5, R2, RZ, 0x1 ;  /* 0x0000000205027211 */ /* 0x000fe200078108ff */
[----:B-12---:R-:W1:Y:S03]  /*49c0*/  LDC.64 R16, c[0x0][0x220] ;  /* 0x00008800ff107b82 */ /* 0x006e660000000a00 */
[----:B------:R-:W-:-:S04]  /*49d0*/  IADD3.X R5, RZ, R5, RZ, P0, !PT ;  /* 0x00000005ff057210 */ /* 0x000fc800007fe4ff */
[--C-:B------:R-:W-:Y:S02]  /*49e0*/  SHF.R.S64 R29, R2, 0x1, R5.reuse ;  /* 0x00000001021d7819 */ /* 0x100fe40000001005 */
[----:B------:R-:W-:-:S04]  /*49f0*/  SHF.R.S32.HI R2, RZ, 0x1, R5 ;  /* 0x00000001ff027819 */ /* 0x000fc80000011405 */
[----:B------:R-:W-:-:S07]  /*4a00*/  SHF.L.U64.HI R31, R29, 0x2, R2 ;  /* 0x000000021d1f7819 */ /* 0x000fce0000010202 */
.L_x_971:
        /* <DEDUP_REMOVED lines=25> */
.L_x_972:
        /* <DEDUP_REMOVED lines=14> */
.L_x_3241:


//--------------------- .text._Z35group_norm_nhwc_bwd_one_pass_kernelI11Fp16IOBf16WLi256ELi26ELi416EEv26Group_norm_nhwc_bwd_params --------------------------
	.section	.text._Z35group_norm_nhwc_bwd_one_pass_kernelI11Fp16IOBf16WLi256ELi26ELi416EEv26Group_norm_nhwc_bwd_params,"ax",@progbits
	.align	128
        .global         _Z35group_norm_nhwc_bwd_one_pass_kernelI11Fp16IOBf16WLi256ELi26ELi416EEv26Group_norm_nhwc_bwd_params
        .type           _Z35group_norm_nhwc_bwd_one_pass_kernelI11Fp16IOBf16WLi256ELi26ELi416EEv26Group_norm_nhwc_bwd_params,@function
        .size           _Z35group_norm_nhwc_bwd_one_pass_kernelI11Fp16IOBf16WLi256ELi26ELi416EEv26Group_norm_nhwc_bwd_params,(.L_x_3242 - _Z35group_norm_nhwc_bwd_one_pass_kernelI11Fp16IOBf16WLi256ELi26ELi416EEv26Group_norm_nhwc_bwd_params)
        .other          _Z35group_norm_nhwc_bwd_one_pass_kernelI11Fp16IOBf16WLi256ELi26ELi416EEv26Group_norm_nhwc_bwd_params,@"STO_CUDA_ENTRY STV_DEFAULT"
_Z35group_norm_nhwc_bwd_one_pass_kernelI11Fp16IOBf16WLi256ELi26ELi416EEv26Group_norm_nhwc_bwd_params:
.text._Z35group_norm_nhwc_bwd_one_pass_kernelI11Fp16IOBf16WLi256ELi26ELi416EEv26Group_norm_nhwc_bwd_params:
        /* <DEDUP_REMOVED lines=15> */
[----:B------:R-:W-:Y:S01]  /*00f0*/  UMOV UR5, 0x400 ;  /* 0x0000040000057882 */ /* 0x000fe20000000000 */
[----:B------:R-:W-:Y:S01]  /*0100*/  LOP3.LUT R57, R57, 0xfffffffd, RZ, 0xc0, !PT ;  /* 0xfffffffd39397812 */ /* 0x000fe200078ec0ff */
[----:B------:R-:W-:Y:S01]  /*0110*/  HFMA2.MMA R49, -RZ, RZ, 0, 0 ;  /* 0x00000000ff317435 */ /* 0x000fe200000001ff */
[----:B------:R-:W-:Y:S01]  /*0120*/  SHF.R.U32.HI R56, RZ, 0x2, R3 ;  /* 0x00000002ff387819 */ /* 0x000fe20000011603 */
[----:B------:R-:W1:Y:S01]  /*0130*/  LDC R5, c[0x0][0x2ac] ;  /* 0x0000ab00ff057b82 */ /* 0x000e620000000800 */
[----:B------:R-:W-:Y:S02]  /*0140*/  SHF.R.S32.HI R4, RZ, 0x1f, R55 ;  /* 0x0000001fff047819 */ /* 0x000fe40000011437 */
[----:B------:R-:W-:-:S02]  /*0150*/  MOV R48, R11 ;  /* 0x0000000b00307202 */ /* 0x000fc40000000f00 */
[----:B------:R-:W-:-:S03]  /*0160*/  LEA.HI R4, R4, R55, RZ, 0x5 ;  /* 0x0000003704047211 */ /* 0x000fc600078f28ff */
[----:B------:R-:W2:Y:S01]  /*0170*/  S2UR UR6, SR_CgaCtaId ;  /* 0x00000000000679c3 */ /* 0x000ea20000008800 */
[----:B------:R-:W-:Y:S01]  /*0180*/  SHF.R.S32.HI R4, RZ, 0x5, R4 ;  /* 0x00000005ff047819 */ /* 0x000fe20000011404 */
[----:B0-----:R-:W-:Y:S01]  /*0190*/  IMAD.WIDE.U32 R2, R8, 0x3, RZ ;  /* 0x0000000308027825 */ /* 0x001fe200078e00ff */
[----:B------:R-:W-:-:S04]  /*01a0*/  LEA R13, R9, R9, 0x1 ;  /* 0x00000009090d7211 */ /* 0x000fc800078e08ff */
[----:B------:R-:W-:Y:S01]  /*01b0*/  IADD3 R13, R3, R13, RZ ;  /* 0x0000000d030d7210 */ /* 0x000fe20007ffe0ff */
[----:B-1----:R-:W-:-:S03]  /*01c0*/  IMAD R54, R5, UR7, R56 ;  /* 0x0000000705367c24 */ /* 0x002fc6000f8e0238 */
[----:B------:R-:W-:Y:S01]  /*01d0*/  LEA.HI R6, P0, R13, R2, RZ, 0x1 ;  /* 0x000000020d067211 */ /* 0x000fe200078108ff */
[----:B------:R-:W-:Y:S01]  /*01e0*/  IMAD R56, R56, -0xd, R55 ;  /* 0xfffffff338387824 */ /* 0x000fe200078e0237 */
[C---:B------:R-:W-:Y:S02]  /*01f0*/  ISETP.LT.U32.AND P2, PT, R54.reuse, UR10, PT ;  /* 0x0000000a36007c0c */ /* 0x040fe4000bf41070 */
[----:B------:R-:W-:Y:S01]  /*0200*/  SHF.R.S32.HI R3, RZ, 0x1f, R54 ;  /* 0x0000001fff037819 */ /* 0x000fe20000011436 */
[----:B--2---:R-:W-:Y:S01]  /*0210*/  ULEA UR5, UR6, UR5, 0x18 ;  /* 0x0000000506057291 */ /* 0x004fe2000f8ec03f */
[----:B------:R-:W-:Y:S02]  /*0220*/  IADD3 R0, R54, 0x20, RZ ;  /* 0x0000002036007810 */ /* 0x000fe40007ffe0ff */
[----:B------:R-:W-:Y:S02]  /*0230*/  ISETP.LT.AND.EX P2, PT, R3, UR11, !P1, P2 ;  /* 0x0000000b03007c0c */ /* 0x000fe4000cf41320 */
[----:B------:R-:W-:Y:S01]  /*0240*/  ISETP.LT.U32.AND P5, PT, R0, UR10, PT ;  /* 0x0000000a00007c0c */ /* 0x000fe2000bfa1070 */
[----:B------:R-:W0:Y:S01]  /*0250*/  LDC R3, c[0x0][0x10] ;  /* 0x00000400ff037b82 */ /* 0x000e220000000800 */
[----:B------:R-:W-:-:S02]  /*0260*/  SHF.R.S32.HI R2, RZ, 0x1f, R0 ;  /* 0x0000001fff027819 */ /* 0x000fc40000011400 */
[C---:B------:R-:W-:Y:S02]  /*0270*/  IADD3 R0, R54.reuse, 0x40, RZ ;  /* 0x0000004036007810 */ /* 0x040fe40007ffe0ff */
[----:B------:R-:W-:Y:S02]  /*0280*/  IADD3 R53, R54, 0x80, RZ ;  /* 0x0000008036357810 */ /* 0x000fe40007ffe0ff */
[----:B------:R-:W-:Y:S02]  /*0290*/  ISETP.LT.U32.AND P4, PT, R0, UR10, PT ;  /* 0x0000000a00007c0c */ /* 0x000fe4000bf81070 */
[----:B------:R-:W-:Y:S02]  /*02a0*/  SHF.R.S32.HI R0, RZ, 0x1f, R0 ;  /* 0x0000001fff007819 */ /* 0x000fe40000011400 */
[----:B------:R-:W-:Y:S02]  /*02b0*/  @P2 LOP3.LUT R57, R57, 0x2, RZ, 0xfc, !PT ;  /* 0x0000000239392812 */ /* 0x000fe400078efcff */
[----:B------:R-:W-:-:S02]  /*02c0*/  ISETP.LT.AND.EX P4, PT, R0, UR11, !P1, P4 ;  /* 0x0000000b00007c0c */ /* 0x000fc4000cf81340 */
[----:B------:R-:W-:Y:S02]  /*02d0*/  SHF.R.S32.HI R0, RZ, 0x1f, R53 ;  /* 0x0000001fff007819 */ /* 0x000fe40000011435 */
[----:B------:R-:W-:Y:S02]  /*02e0*/  ISETP.LT.U32.AND P2, PT, R53, UR10, PT ;  /* 0x0000000a35007c0c */ /* 0x000fe4000bf41070 */
[----:B------:R-:W-:Y:S02]  /*02f0*/  ISETP.LT.AND.EX P5, PT, R2, UR11, !P1, P5 ;  /* 0x0000000b02007c0c */ /* 0x000fe4000cfa1350 */
[----:B------:R-:W-:Y:S02]  /*0300*/  ISETP.LT.AND.EX P2, PT, R0, UR11, !P1, P2 ;  /* 0x0000000b00007c0c */ /* 0x000fe4000cf41320 */
[----:B------:R-:W1:Y:S01]  /*0310*/  S2R R0, SR_LANEID ;  /* 0x0000000000007919 */ /* 0x000e620000000000 */
[----:B------:R-:W-:Y:S02]  /*0320*/  IADD3.X R13, RZ, R13, RZ, P0, !PT ;  /* 0x0000000dff0d7210 */ /* 0x000fe400007fe4ff */
[----:B------:R-:W-:-:S02]  /*0330*/  IADD3 R2, R54, 0x60, RZ ;  /* 0x0000006036027810 */ /* 0x000fc40007ffe0ff */
[----:B------:R-:W-:Y:S02]  /*0340*/  LEA.HI R5, P0, R9, R8, RZ, 0x1 ;  /* 0x0000000809057211 */ /* 0x000fe400078108ff */
[----:B------:R-:W-:Y:S02]  /*0350*/  ISETP.LT.U32.AND P3, PT, R2, UR10, PT ;  /* 0x0000000a02007c0c */ /* 0x000fe4000bf61070 */
[----:B------:R-:W-:Y:S02]  /*0360*/  IADD3.X R8, RZ, R9, RZ, P0, !PT ;  /* 0x00000009ff087210 */ /* 0x000fe400007fe4ff */
[----:B------:R-:W-:Y:S02]  /*0370*/  SHF.R.S32.HI R2, RZ, 0x1f, R2 ;  /* 0x0000001fff027819 */ /* 0x000fe40000011402 */
[----:B------:R-:W-:Y:S02]  /*0380*/  IADD3 R52, R54, 0xa0, RZ ;  /* 0x000000a036347810 */ /* 0x000fe40007ffe0ff */
[----:B------:R-:W-:-:S02]  /*0390*/  SHF.R.S64 R5, R5, 0x1, R8 ;  /* 0x0000000105057819 */ /* 0x000fc40000001008 */
[----:B------:R-:W-:Y:S02]  /*03a0*/  ISETP.LT.AND.EX P3, PT, R2, UR11, !P1, P3 ;  /* 0x0000000b02007c0c */ /* 0x000fe4000cf61330 */
[----:B------:R-:W-:Y:S02]  /*03b0*/  SHF.R.S32.HI R8, RZ, 0x1, R8 ;  /* 0x00000001ff087819 */ /* 0x000fe40000011408 */
[----:B------:R-:W-:Y:S02]  /*03c0*/  SHF.R.S64 R6, R6, 0x1, R13 ;  /* 0x0000000106067819 */ /* 0x000fe4000000100d */
[----:B------:R-:W-:Y:S01]  /*03d0*/  ISETP.LT.U32.AND P0, PT, R52, UR10, PT ;  /* 0x0000000a34007c0c */ /* 0x000fe2000bf01070 */
[----:B------:R-:W-:Y:S01]  /*03e0*/  ULDC.U8 UR10, c[0x0][0x2a4] ;  /* 0x0000a900000a7ab9 */ /* 0x000fe20000000000 */
[----:B------:R-:W-:Y:S02]  /*03f0*/  SHF.R.S32.HI R2, RZ, 0x1f, R52 ;  /* 0x0000001fff027819 */ /* 0x000fe40000011434 */
[----:B------:R-:W-:-:S02]  /*0400*/  IADD3 R51, R54, 0xc0, RZ ;  /* 0x000000c036337810 */ /* 0x000fc40007ffe0ff */
[----:B------:R-:W-:Y:S02]  /*0410*/  IADD3 R50, R54, 0xe0, RZ ;  /* 0x000000e036327810 */ /* 0x000fe40007ffe0ff */
[----:B------:R-:W-:Y:S02]  /*0420*/  SHF.R.S32.HI R13, RZ, 0x1, R13 ;  /* 0x00000001ff0d7819 */ /* 0x000fe4000001140d */
[----:B------:R-:W-:Y:S02]  /*0430*/  SHF.L.U64.HI R7, R5, 0x2, R8 ;  /* 0x0000000205077819 */ /* 0x000fe40000010208 */
[----:B------:R-:W-:Y:S02]  /*0440*/  ISETP.LT.AND.EX P1, PT, R2, UR11, !P1, P0 ;  /* 0x0000000b02007c0c */ /* 0x000fe4000cf21300 */
[----:B------:R-:W-:Y:S02]  /*0450*/  SHF.L.U32 R56, R56, 0x1, RZ ;  /* 0x0000000138387819 */ /* 0x000fe400000006ff */
[----:B------:R-:W-:-:S02]  /*0460*/  LEA R4, R4, UR5, 0x3 ;  /* 0x0000000504047c11 */ /* 0x000fc4000f8e18ff */
[----:B------:R-:W-:Y:S02]  /*0470*/  SHF.R.S32.HI R8, RZ, 0x1f, R51 ;  /* 0x0000001fff087819 */ /* 0x000fe40000011433 */
[----:B------:R-:W-:Y:S02]  /*0480*/  SHF.R.S32.HI R9, RZ, 0x1f, R50 ;  /* 0x0000001fff097819 */ /* 0x000fe40000011432 */
[----:B01----:R-:W-:-:S07]  /*0490*/  SHF.L.U64.HI R10, R6, 0x2, R13 ;  /* 0x00000002060a7819 */ /* 0x003fce000001020d */
.L_x_1024:
[----:B0-----:R-:W0:Y:S01]  /*04a0*/  LDC R19, c[0x0][0x2a0] ;  /* 0x0000a800ff137b82 */ /* 0x001e220000000800 */
[----:B------:R-:W-:Y:S01]  /*04b0*/  LOP3.LUT P6, RZ, R57, 0x2, RZ, 0xc0, !PT ;  /* 0x0000000239ff7812 */ /* 0x000fe200078cc0ff */
[----:B------:R-:W-:Y:S01]  /*04c0*/  ULDC.64 UR12, c[0x0][0x298] ;  /* 0x0000a600000c7ab9 */ /* 0x000fe20000000a00 */
[----:B------:R-:W-:-:S04]  /*04d0*/  IADD3 R21, R54, 0x20, RZ ;  /* 0x0000002036157810 */ /* 0x000fc80007ffe0ff */
[----:B------:R-:W-:Y:S01]  /*04e0*/  SHF.R.S32.HI R23, RZ, 0x1f, R21 ;  /* 0x0000001fff177819 */ /* 0x000fe20000011415 */
        /* <DEDUP_REMOVED lines=12> */
[----:B------:R-:W4:Y:S01]  /*05b0*/  LDC R29, c[0x0][0x2ac] ;  /* 0x0000ab00ff1d7b82 */ /* 0x000f220000000800 */
[----:B---3--:R-:W-:Y:S02]  /*05c0*/  MOV R12, RZ ;  /* 0x000000ff000c7202 */ /* 0x008fe40000000f00 */
[----:B-1----:R-:W-:-:S05]  /*05d0*/  IADD3 R16, RZ, -R13, RZ ;  /* 0x8000000dff107210 */ /* 0x002fca0007ffe0ff */
        /* <DEDUP_REMOVED lines=14> */
[----:B------:R-:W-:-:S11]  /*06c0*/  LOP3.LUT R14, RZ, R19, RZ, 0x33, !PT ;  /* 0x00000013ff0e7212 */ /* 0x000fd600078e33ff */
[----:B------:R-:W-:Y:S02]  /*06d0*/  @P0 IADD3 R13, R13, 0x1, RZ ;  /* 0x000000010d0d0810 */ /* 0x000fe40007ffe0ff */
[----:B------:R-:W-:Y:S02]  /*06e0*/  ISETP.GE.AND P0, PT, R48, RZ, PT ;  /* 0x000000ff3000720c */ /* 0x000fe40003f06270 */
[----:B------:R-:W-:-:S11]  /*06f0*/  MOV R17, R13 ;  /* 0x0000000d00117202 */ /* 0x000fd60000000f00 */
[----:B------:R-:W-:Y:S02]  /*0700*/  @!P0 IADD3 R15, -R15, RZ, RZ ;  /* 0x000000ff0f0f8210 */ /* 0x000fe40007ffe1ff */
[----:B------:R-:W-:Y:S02]  /*0710*/  ISETP.GE.AND P0, PT, R12, RZ, PT ;  /* 0x000000ff0c00720c */ /* 0x000fe40003f06270 */
[----:B------:R-:W1:Y:S11]  /*0720*/  @P6 LDC.64 R12, c[0x0][0x288] ;  /* 0x0000a200ff0c6b82 */ /* 0x000e760000000a00 */
[----:B------:R-:W-:-:S02]  /*0730*/  @!P0 IADD3 R17, -R17, RZ, RZ ;  /* 0x000000ff11118210 */ /* 0x000fc40007ffe1ff */
        /* <DEDUP_REMOVED lines=10> */
[----:B------:R-:W3:Y:S01]  /*07e0*/  @P5 LDC.64 R14, c[0x0][0x288] ;  /* 0x0000a200ff0e5b82 */ /* 0x000ee20000000a00 */
[----:B------:R-:W-:Y:S01]  /*07f0*/  IMAD.WIDE.U32 R64, R17, UR12, R64 ;  /* 0x0000000c11407c25 */ /* 0x000fe2000f8e0040 */
[----:B------:R-:W-:Y:S01]  /*0800*/  SHF.R.S32.HI R17, RZ, 0x1f, R54 ;  /* 0x0000001fff117819 */ /* 0x000fe20000011436 */
[----:B------:R-:W-:-:S03]  /*0810*/  ULDC.64 UR12, c[0x0][0x290] ;  /* 0x0000a400000c7ab9 */ /* 0x000fc60000000a00 */
[----:B------:R-:W-:Y:S01]  /*0820*/  IADD3 R67, R65, R67, RZ ;  /* 0x0000004341437210 */ /* 0x000fe20007ffe0ff */
[----:B-1----:R-:W-:Y:S01]  /*0830*/  @P6 IMAD R16, R17, R12, RZ ;  /* 0x0000000c11106224 */ /* 0x002fe200078e02ff */
[----:B------:R-:W-:-:S03]  /*0840*/  @P6 MOV R66, R64 ;  /* 0x0000004000426202 */ /* 0x000fc60000000f00 */
[C---:B------:R-:W-:Y:S02]  /*0850*/  @P6 IMAD R13, R54.reuse, R13, R16 ;  /* 0x0000000d360d6224 */ /* 0x040fe400078e0210 */
[----:B------:R-:W-:-:S05]  /*0860*/  @P6 IMAD.WIDE.U32 R16, R54, R12, R66 ;  /* 0x0000000c36106225 */ /* 0x000fca00078e0042 */
[----:B------:R-:W-:Y:S02]  /*0870*/  @P6 IADD3 R19, R17, R13, RZ ;  /* 0x0000000d11136210 */ /* 0x000fe40007ffe0ff */
[C---:B------:R-:W-:Y:S01]  /*0880*/  @P6 SHF.L.U32 R17, R16.reuse, 0x1, RZ ;  /* 0x0000000110116819 */ /* 0x040fe200000006ff */
[----:B------:R-:W1:Y:S01]  /*0890*/  @P4 LDC.64 R12, c[0x0][0x288] ;  /* 0x0000a200ff0c4b82 */ /* 0x000e620000000a00 */
[----:B------:R-:W-:Y:S01]  /*08a0*/  @P6 SHF.L.U64.HI R18, R16, 0x1, R19 ;  /* 0x0000000110126819 */ /* 0x000fe20000010213 */
[----:B---3--:R-:W-:Y:S01]  /*08b0*/  @P5 IMAD R16, R23, R14, RZ ;  /* 0x0000000e17105224 */ /* 0x008fe200078e02ff */
[----:B--2---:R-:W-:-:S03]  /*08c0*/  @P6 IADD3 R58, P0, R17, R58, RZ ;  /* 0x0000003a113a6210 */ /* 0x004fc60007f1e0ff */
[----:B------:R-:W-:Y:S01]  /*08d0*/  @P5 IMAD R19, R21, R15, R16 ;  /* 0x0000000f15135224 */ /* 0x000fe200078e0210 */
[C---:B------:R-:W-:Y:S02]  /*08e0*/  @P6 IADD3.X R59, R18.reuse, R59, RZ, P0, !PT ;  /* 0x0000003b123b6210 */ /* 0x040fe400007fe4ff */
[----:B0-----:R-:W-:Y:S02]  /*08f0*/  @P6 IADD3 R42, P0, R17, R42, RZ ;  /* 0x0000002a112a6210 */ /* 0x001fe40007f1e0ff */
[----:B------:R-:W-:Y:S02]  /*0900*/  @P5 MOV R16, R64 ;  /* 0x0000004000105202 */ /* 0x000fe40000000f00 */
[----:B------:R-:W-:Y:S02]  /*0910*/  @P5 MOV R17, R67 ;  /* 0x0000004300115202 */ /* 0x000fe40000000f00 */
[----:B------:R-:W-:Y:S01]  /*0920*/  @P6 IADD3.X R43, R18, R43, RZ, P0, !PT ;  /* 0x0000002b122b6210 */ /* 0x000fe200007fe4ff */
[----:B------:R-:W-:Y:S01]  /*0930*/  @P5 IMAD.WIDE.U32 R14, R21, R14, R16 ;  /* 0x0000000e150e5225 */ /* 0x000fe200078e0010 */
[----:B------:R-:W-:-:S02]  /*0940*/  IADD3 R21, R54, 0x40, RZ ;  /* 0x0000004036157810 */ /* 0x000fc40007ffe0ff */
[----:B------:R-:W0:Y:S02]  /*0950*/  @P3 LDC.64 R16, c[0x0][0x288] ;  /* 0x0000a200ff103b82 */ /* 0x000e240000000a00 */
[----:B------:R-:W-:Y:S02]  /*0960*/  @P5 IADD3 R19, R15, R19, RZ ;  /* 0x000000130f135210 */ /* 0x000fe40007ffe0ff */
[C---:B------:R-:W-:Y:S02]  /*0970*/  @P5 SHF.L.U32 R15, R14.reuse, 0x1, RZ ;  /* 0x000000010e0f5819 */ /* 0x040fe400000006ff */
[----:B------:R-:W-:Y:S02]  /*0980*/  SHF.R.S32.HI R23, RZ, 0x1f, R21 ;  /* 0x0000001fff177819 */ /* 0x000fe40000011415 */
[----:B------:R-:W-:Y:S02]  /*0990*/  @P5 SHF.L.U64.HI R18, R14, 0x1, R19 ;  /* 0x000000010e125819 */ /* 0x000fe40000010213 */
[----:B------:R-:W-:Y:S01]  /*09a0*/  @P5 IADD3 R40, P0, R15, R40, RZ ;  /* 0x000000280f285210 */ /* 0x000fe20007f1e0ff */
[----:B-1----:R-:W-:-:S02]  /*09b0*/  @P4 IMAD R14, R23, R12, RZ ;  /* 0x0000000c170e4224 */ /* 0x002fc400078e02ff */
[----:B------:R-:W1:Y:S01]  /*09c0*/  @P3 LDC.64 R22, c[0x0][0x228] ;  /* 0x00008a00ff163b82 */ /* 0x000e620000000a00 */
[C---:B------:R-:W-:Y:S01]  /*09d0*/  @P5 IADD3.X R41, R18.reuse, R41, RZ, P0, !PT ;  /* 0x0000002912295210 */ /* 0x040fe200007fe4ff */
[----:B------:R-:W-:Y:S01]  /*09e0*/  @P4 IMAD R19, R21, R13, R14 ;  /* 0x0000000d15134224 */ /* 0x000fe200078e020e */
[----:B----4-:R-:W-:Y:S02]  /*09f0*/  @P5 IADD3 R38, P0, R15, R38, RZ ;  /* 0x000000260f265210 */ /* 0x010fe40007f1e0ff */
[----:B------:R-:W-:Y:S02]  /*0a00*/  @P4 MOV R14, R64 ;  /* 0x00000040000e4202 */ /* 0x000fe40000000f00 */
[----:B------:R-:W-:Y:S02]  /*0a10*/  @P4 MOV R15, R67 ;  /* 0x00000043000f4202 */ /* 0x000fe40000000f00 */
[----:B------:R-:W-:Y:S01]  /*0a20*/  @P5 IADD3.X R39, R18, R39, RZ, P0, !PT ;  /* 0x0000002712275210 */ /* 0x000fe200007fe4ff */
[----:B------:R-:W-:Y:S01]  /*0a30*/  @P4 IMAD.WIDE.U32 R12, R21, R12, R14 ;  /* 0x0000000c150c4225 */ /* 0x000fe200078e000e */
[----:B------:R-:W-:-:S02]  /*0a40*/  IADD3 R21, R54, 0x60, RZ ;  /* 0x0000006036157810 */ /* 0x000fc40007ffe0ff */
[----:B------:R-:W2:Y:S02]  /*0a50*/  @P2 LDC.64 R14, c[0x0][0x288] ;  /* 0x0000a200ff0e2b82 */ /* 0x000ea40000000a00 */
[----:B------:R-:W-:Y:S02]  /*0a60*/  @P4 IADD3 R13, R13, R19, RZ ;  /* 0x000000130d0d4210 */ /* 0x000fe40007ffe0ff */
[C---:B------:R-:W-:Y:S02]  /*0a70*/  @P4 SHF.L.U32 R19, R12.reuse, 0x1, RZ ;  /* 0x000000010c134819 */ /* 0x040fe400000006ff */
[----:B------:R-:W-:Y:S02]  /*0a80*/  SHF.R.S32.HI R27, RZ, 0x1f, R21 ;  /* 0x0000001fff1b7819 */ /* 0x000fe40000011415 */
[----:B------:R-:W-:Y:S02]  /*0a90*/  @P4 SHF.L.U64.HI R26, R12, 0x1, R13 ;  /* 0x000000010c1a4819 */ /* 0x000fe4000001020d */
[----:B------:R-:W-:Y:S01]  /*0aa0*/  @P4 IADD3 R36, P0, R19, R36, RZ ;  /* 0x0000002413244210 */ /* 0x000fe20007f1e0ff */
[----:B0-----:R-:W-:Y:S01]  /*0ab0*/  @P3 IMAD R18, R27, R16, RZ ;  /* 0x000000101b123224 */ /* 0x001fe200078e02ff */
[----:B------:R-:W0:Y:S02]  /*0ac0*/  @P1 LDC.64 R12, c[0x0][0x288] ;  /* 0x0000a200ff0c1b82 */ /* 0x000e240000000a00 */
[----:B------:R-:W-:Y:S01]  /*0ad0*/  @P4 IADD3.X R37, R26, R37, RZ, P0, !PT ;  /* 0x000000251a254210 */ /* 0x000fe200007fe4ff */
[----:B------:R-:W-:Y:S01]  /*0ae0*/  @P3 IMAD R27, R21, R17, R18 ;  /* 0x00000011151b3224 */ /* 0x000fe200078e0212 */
[----:B------:R-:W-:-:S02]  /*0af0*/  @P4 IADD3 R30, P0, R19, R30, RZ ;  /* 0x0000001e131e4210 */ /* 0x000fc40007f1e0ff */
[----:B------:R-:W-:Y:S02]  /*0b00*/  @P3 MOV R18, R64 ;  /* 0x0000004000123202 */ /* 0x000fe40000000f00 */
[----:B------:R-:W-:Y:S02]  /*0b10*/  @P3 MOV R19, R67 ;  /* 0x0000004300133202 */ /* 0x000fe40000000f00 */
[----:B------:R-:W-:Y:S01]  /*0b20*/  @P4 IADD3.X R31, R26, R31, RZ, P0, !PT ;  /* 0x0000001f1a1f4210 */ /* 0x000fe200007fe4ff */
[----:B------:R-:W-:Y:S01]  /*0b30*/  @P3 IMAD.WIDE.U32 R16, R21, R16, R18 ;  /* 0x0000001015103225 */ /* 0x000fe200078e0012 */
[----:B------:R-:W-:Y:S01]  /*0b40*/  SHF.R.S32.HI R19, RZ, 0x1f, R53 ;  /* 0x0000001fff137819 */ /* 0x000fe20000011435 */
[----:B------:R-:W3:Y:S03]  /*0b50*/  @P2 LDC.64 R20, c[0x0][0x230] ;  /* 0x00008c00ff142b82 */ /* 0x000ee60000000a00 */
[----:B------:R-:W-:Y:S01]  /*0b60*/  @P3 IADD3 R17, R17, R27, RZ ;  /* 0x0000001b11113210 */ /* 0x000fe20007ffe0ff */
[----:B--2---:R-:W-:Y:S01]  /*0b70*/  @P2 IMAD R26, R19, R14, RZ ;  /* 0x0000000e131a2224 */ /* 0x004fe200078e02ff */
[----:B------:R-:W-:-:S02]  /*0b80*/  @P2 MOV R27, R67 ;  /* 0x00000043001b2202 */ /* 0x000fc40000000f00 */
[C---:B------:R-:W-:Y:S01]  /*0b90*/  @P3 SHF.L.U32 R33, R16.reuse, 0x1, RZ ;  /* 0x0000000110213819 */ /* 0x040fe200000006ff */
[----:B------:R-:W-:Y:S01]  /*0ba0*/  @P2 IMAD R35, R53, R15, R26 ;  /* 0x0000000f35232224 */ /* 0x000fe200078e021a */
[----:B------:R-:W-:Y:S01]  /*0bb0*/  @P2 MOV R26, R64 ;  /* 0x00000040001a2202 */ /* 0x000fe20000000f00 */
[----:B------:R-:W2:Y:S01]  /*0bc0*/  @P2 LDC.64 R18, c[0x0][0x228] ;  /* 0x00008a00ff122b82 */ /* 0x000ea20000000a00 */
[----:B------:R-:W-:Y:S02]  /*0bd0*/  @P3 SHF.L.U64.HI R32, R16, 0x1, R17 ;  /* 0x0000000110203819 */ /* 0x000fe40000010211 */
[----:B------:R-:W-:Y:S01]  /*0be0*/  @P3 IADD3 R24, P0, R33, R24, RZ ;  /* 0x0000001821183210 */ /* 0x000fe20007f1e0ff */
[----:B------:R-:W-:-:S03]  /*0bf0*/  @P2 IMAD.WIDE.U32 R26, R53, R14, R26 ;  /* 0x0000000e351a2225 */ /* 0x000fc600078e001a */
[----:B------:R-:W-:Y:S01]  /*0c00*/  @P3 IADD3.X R25, R32, R25, RZ, P0, !PT ;  /* 0x0000001920193210 */ /* 0x000fe200007fe4ff */
[----:B------:R-:W4:Y:S01]  /*0c10*/  @P1 LDC.64 R16, c[0x0][0x230] ;  /* 0x00008c00ff101b82 */ /* 0x000f220000000a00 */
[----:B------:R-:W-:Y:S02]  /*0c20*/  @P2 IADD3 R27, R27, R35, RZ ;  /* 0x000000231b1b2210 */ /* 0x000fe40007ffe0ff */
[C---:B------:R-:W-:Y:S02]  /*0c30*/  @P2 SHF.L.U32 R35, R26.reuse, 0x1, RZ ;  /* 0x000000011a232819 */ /* 0x040fe400000006ff */
[----:B------:R-:W-:Y:S02]  /*0c40*/  @P2 SHF.L.U64.HI R34, R26, 0x1, R27 ;  /* 0x000000011a222819 */ /* 0x000fe4000001021b */
[----:B-1----:R-:W-:Y:S01]  /*0c50*/  @P3 IADD3 R22, P0, R33, R22, RZ ;  /* 0x0000001621163210 */ /* 0x002fe20007f1e0ff */
[----:B------:R-:W1:Y:S01]  /*0c60*/  @P1 LDC.64 R14, c[0x0][0x228] ;  /* 0x00008a00ff0e1b82 */ /* 0x000e620000000a00 */
[----:B------:R-:W-:Y:S01]  /*0c70*/  @P1 MOV R26, R64 ;  /* 0x00000040001a1202 */ /* 0x000fe20000000f00 */
[----:B0-----:R-:W-:Y:S01]  /*0c80*/  @P1 IMAD R33, R2, R12, RZ ;  /* 0x0000000c02211224 */ /* 0x001fe200078e02ff */
[----:B------:R-:W-:-:S02]  /*0c90*/  @P1 MOV R27, R67 ;  /* 0x00000043001b1202 */ /* 0x000fc40000000f00 */
[----:B------:R-:W-:Y:S01]  /*0ca0*/  @P3 IADD3.X R23, R32, R23, RZ, P0, !PT ;  /* 0x0000001720173210 */ /* 0x000fe200007fe4ff */
[C---:B------:R-:W-:Y:S01]  /*0cb0*/  @P1 IMAD R13, R52.reuse, R13, R33 ;  /* 0x0000000d340d1224 */ /* 0x040fe200078e0221 */
[----:B---3--:R-:W-:Y:S01]  /*0cc0*/  @P2 IADD3 R20, P0, R35, R20, RZ ;  /* 0x0000001423142210 */ /* 0x008fe20007f1e0ff */
[----:B------:R-:W-:-:S03]  /*0cd0*/  @P1 IMAD.WIDE.U32 R26, R52, R12, R26 ;  /* 0x0000000c341a1225 */ /* 0x000fc600078e001a */
[----:B------:R-:W-:Y:S01]  /*0ce0*/  @P2 IADD3.X R21, R34, R21, RZ, P0, !PT ;  /* 0x0000001522152210 */ /* 0x000fe200007fe4ff */
[----:B------:R-:W-:Y:S01]  /*0cf0*/  IMAD.WIDE.U32 R32, R55, 0x4ec4ec4f, RZ ;  /* 0x4ec4ec4f37207825 */ /* 0x000fe200078e00ff */
[----:B--2---:R-:W-:Y:S02]  /*0d00*/  @P2 IADD3 R18, P0, R35, R18, RZ ;  /* 0x0000001223122210 */ /* 0x004fe40007f1e0ff */
[----:B------:R-:W-:Y:S02]  /*0d10*/  @P1 IADD3 R27, R27, R13, RZ ;  /* 0x0000000d1b1b1210 */ /* 0x000fe40007ffe0ff */
[----:B------:R-:W-:Y:S02]  /*0d20*/  SHF.R.U32.HI R32, RZ, 0x2, R33 ;  /* 0x00000002ff207819 */ /* 0x000fe40000011621 */
[----:B------:R-:W-:Y:S02]  /*0d30*/  @P1 SHF.L.U32 R13, R26, 0x1, RZ ;  /* 0x000000011a0d1819 */ /* 0x000fe400000006ff */
[----:B------:R-:W-:Y:S01]  /*0d40*/  @P2 IADD3.X R19, R34, R19, RZ, P0, !PT ;  /* 0x0000001322132210 */ /* 0x000fe200007fe4ff */
[----:B------:R-:W-:Y:S01]  /*0d50*/  IMAD R29, R29, UR7, R32 ;  /* 0x000000071d1d7c24 */ /* 0x000fe2000f8e0220 */
[----:B------:R-:W-:-:S02]  /*0d60*/  @P1 SHF.L.U64.HI R26, R26, 0x1, R27 ;  /* 0x000000011a1a1819 */ /* 0x000fc4000001021b */
[----:B------:R-:W-:Y:S02]  /*0d70*/  CS2R R34, SRZ ;  /* 0x0000000000227805 */ /* 0x000fe4000001ff00 */
[----:B----4-:R-:W-:Y:S02]  /*0d80*/  @P1 IADD3 R16, P0, R13, R16, RZ ;  /* 0x000000100d101210 */ /* 0x010fe40007f1e0ff */
[----:B------:R-:W-:Y:S02]  /*0d90*/  IADD3 R29, R29, 0xc0, RZ ;  /* 0x000000c01d1d7810 */ /* 0x000fe40007ffe0ff */
[----:B------:R-:W-:Y:S02]  /*0da0*/  @P1 IADD3.X R17, R26, R17, RZ, P0, !PT ;  /* 0x000000111a111210 */ /* 0x000fe400007fe4ff */
[----:B-1----:R-:W-:-:S04]  /*0db0*/  @P1 IADD3 R14, P0, R13, R14, RZ ;  /* 0x0000000e0d0e1210 */ /* 0x002fc80007f1e0ff */
[----:B------:R-:W-:Y:S02]  /*0dc0*/  @P1 IADD3.X R15, R26, R15, RZ, P0, !PT ;  /* 0x0000000f1a0f1210 */ /* 0x000fe400007fe4ff */
[----:B------:R-:W-:Y:S02]  /*0dd0*/  ISETP.GE.U32.AND P0, PT, R29, UR12, PT ;  /* 0x0000000c1d007c0c */ /* 0x000fe4000bf06070 */
[----:B------:R-:W-:-:S04]  /*0de0*/  SHF.R.S32.HI R29, RZ, 0x1f, R29 ;  /* 0x0000001fff1d7819 */ /* 0x000fc8000001141d */
        /* <DEDUP_REMOVED lines=18> */
[----:B------:R-:W-:-:S06]  /*0f10*/  CS2R R32, SRZ ;  /* 0x0000000000207805 */ /* 0x000fcc000001ff00 */
[----:B------:R0:W5:Y:S01]  /*0f20*/  @P0 LDG.E R33, desc[UR8][R12.64] ;  /* 0x000000080c210981 */ /* 0x000162000c1e1900 */
[----:B------:R-:W-:-:S04]  /*0f30*/  ISETP.GE.U32.AND P0, PT, R50, UR12, PT ;  /* 0x0000000c32007c0c */ /* 0x000fc8000bf06070 */
[----:B------:R-:W-:-:S04]  /*0f40*/  ISETP.GE.AND.EX P0, PT, R9, UR13, PT, P0 ;  /* 0x0000000d09007c0c */ /* 0x000fc8000bf06300 */
[----:B------:R-:W-:-:S13]  /*0f50*/  ISETP.LT.U32.AND P0, PT, R55, 0x1a0, !P0 ;  /* 0x000001a03700780c */ /* 0x000fda0004701070 */
[----:B0-----:R-:W0:Y:S01]  /*0f60*/  @P0 LDC.64 R12, c[0x0][0x288] ;  /* 0x0000a200ff0c0b82 */ /* 0x001e220000000a00 */
[----:B------:R-:W-:Y:S02]  /*0f70*/  @P0 MOV R44, R64 ;  /* 0x00000040002c0202 */ /* 0x000fe40000000f00 */
[----:B------:R-:W-:-:S05]  /*0f80*/  @P0 MOV R45, R67 ;  /* 0x00000043002d0202 */ /* 0x000fca0000000f00 */
[----:B------:R-:W1:Y:S01]  /*0f90*/  @P0 LDC.64 R26, c[0x0][0x230] ;  /* 0x00008c00ff1a0b82 */ /* 0x000e620000000a00 */
[-C--:B0-----:R-:W-:Y:S02]  /*0fa0*/  @P0 IMAD R29, R9, R12.reuse, RZ ;  /* 0x0000000c091d0224 */ /* 0x081fe400078e02ff */
[----:B------:R-:W-:-:S04]  /*0fb0*/  @P0 IMAD.WIDE.U32 R44, R50, R12, R44 ;  /* 0x0000000c322c0225 */ /* 0x000fc800078e002c */
[----:B------:R-:W-:Y:S02]  /*0fc0*/  @P0 IMAD R29, R50, R13, R29 ;  /* 0x0000000d321d0224 */ /* 0x000fe400078e021d */
[----:B------:R-:W0:Y:S01]  /*0fd0*/  @P0 LDC.64 R12, c[0x0][0x228] ;  /* 0x00008a00ff0c0b82 */ /* 0x000e220000000a00 */
[C---:B------:R-:W-:Y:S02]  /*0fe0*/  @P0 SHF.L.U32 R61, R44.reuse, 0x1, RZ ;  /* 0x000000012c3d0819 */ /* 0x040fe400000006ff */
[----:B------:R-:W-:Y:S02]  /*0ff0*/  @P0 IADD3 R29, R45, R29, RZ ;  /* 0x0000001d2d1d0210 */ /* 0x000fe40007ffe0ff */
[----:B-1----:R-:W-:Y:S02]  /*1000*/  @P0 IADD3 R26, P6, R61, R26, RZ ;  /* 0x0000001a3d1a0210 */ /* 0x002fe40007fde0ff */
[----:B------:R-:W-:-:S04]  /*1010*/  @P0 SHF.L.U64.HI R44, R44, 0x1, R29 ;  /* 0x000000012c2c0819 */ /* 0x000fc8000001021d */
[----:B------:R-:W-:Y:S02]  /*1020*/  @P0 IADD3.X R27, R44, R27, RZ, P6, !PT ;  /* 0x0000001b2c1b0210 */ /* 0x000fe400037fe4ff */
[----:B------:R-:W-:-:S03]  /*1030*/  CS2R R46, SRZ ;  /* 0x00000000002e7805 */ /* 0x000fc6000001ff00 */
[----:B------:R-:W5:Y:S04]  /*1040*/  @P0 LDG.E R35, desc[UR8][R26.64] ;  /* 0x000000081a230981 */ /* 0x000f68000c1e1900 */
[----:B------:R1:W5:Y:S01]  /*1050*/  @P5 LDG.E R47, desc[UR8][R40.64] ;  /* 0x00000008282f5981 */ /* 0x000362000c1e1900 */
[----:B0-----:R-:W-:-:S04]  /*1060*/  @P0 IADD3 R60, P6, R61, R12, RZ ;  /* 0x0000000c3d3c0210 */ /* 0x001fc80007fde0ff */
[----:B------:R-:W-:Y:S02]  /*1070*/  @P0 IADD3.X R61, R44, R13, RZ, P6, !PT ;  /* 0x0000000d2c3d0210 */ /* 0x000fe400037fe4ff */
[----:B------:R-:W0:Y:S01]  /*1080*/  LDC.64 R12, c[0x0][0x248] ;  /* 0x00009200ff0c7b82 */ /* 0x000e220000000a00 */
[----:B------:R-:W-:Y:S02]  /*1090*/  LOP3.LUT P6, RZ, R57, 0x2, RZ, 0xc0, !PT ;  /* 0x0000000239ff7812 */ /* 0x000fe400078cc0ff */
[----:B------:R-:W-:Y:S02]  /*10a0*/  CS2R R44, SRZ ;  /* 0x00000000002c7805 */ /* 0x000fe4000001ff00 */
[----:B-1----:R-:W-:Y:S01]  /*10b0*/  CS2R R40, SRZ ;  /* 0x0000000000287805 */ /* 0x002fe2000001ff00 */
[----:B------:R-:W5:Y:S04]  /*10c0*/  @P0 LDG.E R32, desc[UR8][R60.64] ;  /* 0x000000083c200981 */ /* 0x000f68000c1e1900 */
[----:B------:R-:W5:Y:S04]  /*10d0*/  @P5 LDG.E R44, desc[UR8][R38.64] ;  /* 0x00000008262c5981 */ /* 0x000f68000c1e1900 */
[----:B------:R-:W5:Y:S04]  /*10e0*/  @P4 LDG.E R41, desc[UR8][R30.64] ;  /* 0x000000081e294981 */ /* 0x000f68000c1e1900 */
[----:B------:R1:W5:Y:S01]  /*10f0*/  @P6 LDG.E R45, desc[UR8][R42.64] ;  /* 0x000000082a2d6981 */ /* 0x000362000c1e1900 */
[----:B0-----:R-:W-:-:S03]  /*1100*/  IMAD.WIDE R12, R48, 0x8, R12 ;  /* 0x00000008300c7825 */ /* 0x001fc600078e020c */
[----:B------:R-:W5:Y:S04]  /*1110*/  @P3 LDG.E R40, desc[UR8][R22.64] ;  /* 0x0000000816283981 */ /* 0x000f68000c1e1900 */
[----:B------:R-:W5:Y:S04]  /*1120*/  @P6 LDG.E R46, desc[UR8][R58.64] ;  /* 0x000000083a2e6981 */ /* 0x000f68000c1e1900 */
[----:B------:R-:W2:Y:S01]  /*1130*/  LDG.E.64 R12, desc[UR8][R12.64] ;  /* 0x000000080c0c7981 */ /* 0x000ea2000c1e1b00 */
[----:B-1----:R-:W-:Y:S02]  /*1140*/  CS2R R42, SRZ ;  /* 0x00000000002a7805 */ /* 0x002fe4000001ff00 */
[----:B------:R-:W-:-:S04]  /*1150*/  CS2R R38, SRZ ;  /* 0x0000000000267805 */ /* 0x000fc8000001ff00 */
[----:B------:R0:W5:Y:S04]  /*1160*/  @P4 LDG.E R42, desc[UR8][R36.64] ;  /* 0x00000008242a4981 */ /* 0x000168000c1e1900 */
[----:B------:R-:W5:Y:S04]  /*1170*/  @P3 LDG.E R43, desc[UR8][R24.64] ;  /* 0x00000008182b3981 */ /* 0x000f68000c1e1900 */
[----:B------:R-:W5:Y:S01]  /*1180*/  @P2 LDG.E R38, desc[UR8][R20.64] ;  /* 0x0000000814262981 */ /* 0x000f62000c1e1900 */
[----:B0-----:R-:W-:-:S03]  /*1190*/  CS2R R36, SRZ ;  /* 0x0000000000247805 */ /* 0x001fc6000001ff00 */
[----:B------:R-:W5:Y:S04]  /*11a0*/  @P1 LDG.E R39, desc[UR8][R16.64] ;  /* 0x0000000810271981 */ /* 0x000f68000c1e1900 */
[----:B------:R-:W5:Y:S01]  /*11b0*/  @P1 LDG.E R36, desc[UR8][R14.64] ;  /* 0x000000080e241981 */ /* 0x000f62000c1e1900 */
[----:B------:R-:W-:-:S03]  /*11c0*/  MOV R59, 0x3f800000 ;  /* 0x3f800000003b7802 */ /* 0x000fc60000000f00 */
[----:B------:R0:W5:Y:S01]  /*11d0*/  @P2 LDG.E R37, desc[UR8][R18.64] ;  /* 0x0000000812252981 */ /* 0x000162000c1e1900 */
[----:B------:R-:W-:Y:S01]  /*11e0*/  BSSY B0, `(.L_x_974) ;  /* 0x000001b000007945 */ /* 0x000fe20003800000 */
[----:B------:R-:W-:Y:S02]  /*11f0*/  CS2R R60, SRZ ;  /* 0x00000000003c7805 */ /* 0x000fe4000001ff00 */
[----:B------:R-:W-:Y:S01]  /*1200*/  MOV R58, RZ ;  /* 0x000000ff003a7202 */ /* 0x000fe20000000f00 */
[----:B--2---:R-:W-:-:S05]  /*1210*/  FFMA.FTZ R22, -R12, R12, R13 ;  /* 0x0000000c0c167223 */ /* 0x004fca000001010d */
[----:B------:R-:W-:-:S13]  /*1220*/  FSETP.GTU.FTZ.AND P0, PT, R22, RZ, PT ;  /* 0x000000ff1600720b */ /* 0x000fda0003f1c000 */
[----:B------:R-:W0:Y:S02]  /*1230*/  @P0 LDC R13, c[0x0][0x250] ;  /* 0x00009400ff0d0b82 */ /* 0x000e240000000800 */
[----:B0-----:R-:W-:-:S04]  /*1240*/  @P0 FADD.FTZ R18, R22, R13 ;  /* 0x0000000d16120221 */ /* 0x001fc80000010000 */
[----:B------:R0:W1:Y:S01]  /*1250*/  @P0 MUFU.RSQ R59, R18 ;  /* 0x00000012003b0308 */ /* 0x0000620000001400 */
[----:B------:R-:W-:Y:S02]  /*1260*/  ISETP.GT.U32.AND P0, PT, R55, 0x19f, PT ;  /* 0x0000019f3700780c */ /* 0x000fe40003f04070 */
[----:B------:R-:W-:-:S11]  /*1270*/  MOV R13, RZ ;  /* 0x000000ff000d7202 */ /* 0x000fd60000000f00 */
        /* <DEDUP_REMOVED lines=8> */
[----:B------:R-:W2:Y:S01]  /*1300*/  @P0 LDG.E.U16 R18, desc[UR8][R14.64+0x2] ;  /* 0x000002080e120981 */ /* 0x000ea2000c1e1500 */
[----:B0-----:R-:W-:-:S03]  /*1310*/  IMAD.WIDE R16, R19, 0x2, R16 ;  /* 0x0000000213107825 */ /* 0x001fc600078e0210 */
[----:B------:R-:W3:Y:S04]  /*1320*/  @P0 LDG.E.U16 R19, desc[UR8][R14.64] ;  /* 0x000000080e130981 */ /* 0x000ee8000c1e1500 */
[----:B------:R-:W4:Y:S04]  /*1330*/  LDG.E.U16 R61, desc[UR8][R16.64] ;  /* 0x00000008103d7981 */ /* 0x000f28000c1e1500 */
[----:B------:R-:W4:Y:S01]  /*1340*/  LDG.E.U16 R60, desc[UR8][R16.64+0x2] ;  /* 0x00000208103c7981 */ /* 0x000f22000c1e1500 */
[----:B--2---:R-:W-:Y:S02]  /*1350*/  @P0 SHF.L.U32 R13, R18, 0x10, RZ ;  /* 0x00000010120d0819 */ /* 0x004fe400000006ff */
[----:B---3--:R-:W-:-:S02]  /*1360*/  @P0 SHF.L.U32 R58, R19, 0x10, RZ ;  /* 0x00000010133a0819 */ /* 0x008fc400000006ff */
[----:B----4-:R-:W-:Y:S02]  /*1370*/  SHF.L.U32 R61, R61, 0x10, RZ ;  /* 0x000000103d3d7819 */ /* 0x010fe400000006ff */
[----:B------:R-:W-:-:S07]  /*1380*/  SHF.L.U32 R60, R60, 0x10, RZ ;  /* 0x000000103c3c7819 */ /* 0x000fce00000006ff */
.L_x_975:
[----:B------:R-:W-:Y:S05]  /*1390*/  BSYNC B0 ;  /* 0x0000000000007941 */ /* 0x000fea0003800000 */
.L_x_974:
        /* <DEDUP_REMOVED lines=9> */
[-C--:B-1----:R-:W-:Y:S01]  /*1430*/  FMUL.FTZ R15, R14, R59.reuse ;  /* 0x0000003b0e0f7220 */ /* 0x082fe20000410000 */
[----:B------:R-:W-:Y:S02]  /*1440*/  HADD2.F32 R19, -RZ, R45.H1_H1 ;  /* 0x3000002dff137230 */ /* 0x000fe40000004100 */
[C---:B------:R-:W-:Y:S01]  /*1450*/  FADD.FTZ R24, -R12.reuse, R23 ;  /* 0x000000170c187221 */ /* 0x040fe20000010100 */
[----:B------:R-:W-:Y:S01]  /*1460*/  @P0 LOP3.LUT R57, R57, 0x4, RZ, 0xfc, !PT ;  /* 0x0000000439390812 */ /* 0x000fe200078efcff */
[--C-:B------:R-:W-:Y:S02]  /*1470*/  HADD2.F32 R18, -RZ, R44.reuse.H0_H0 ;  /* 0x2000002cff127230 */ /* 0x100fe40000004100 */
[----:B------:R-:W-:Y:S01]  /*1480*/  FADD.FTZ R22, -R12, R25 ;  /* 0x000000190c167221 */ /* 0x000fe20000010100 */
        /* <DEDUP_REMOVED lines=21> */
.L_x_976:
[----:B------:R-:W-:Y:S01]  /*15e0*/  FMUL.FTZ R16, R20, R61 ;  /* 0x0000003d14107220 */ /* 0x000fe20000410000 */
[-C--:B------:R-:W-:Y:S01]  /*15f0*/  FMUL.FTZ R21, R24, R59.reuse ;  /* 0x0000003b18157220 */ /* 0x080fe20000410000 */
[----:B------:R-:W-:Y:S01]  /*1600*/  FFMA.FTZ R24, R15, R20, RZ ;  /* 0x000000140f187223 */ /* 0x000fe200000100ff */
        /* <DEDUP_REMOVED lines=23> */
.L_x_977:
[----:B------:R-:W-:Y:S01]  /*1780*/  FFMA.FTZ R25, R14, R23, R15 ;  /* 0x000000170e197223 */ /* 0x000fe2000001000f */
[----:B------:R-:W-:Y:S01]  /*1790*/  FADD.FTZ R15, RZ, R20 ;  /* 0x00000014ff0f7221 */ /* 0x000fe20000010000 */
[----:B------:R-:W-:Y:S01]  /*17a0*/  FMUL.FTZ R20, R18, R61 ;  /* 0x0000003d12147220 */ /* 0x000fe20000410000 */
[----:B------:R-:W-:Y:S01]  /*17b0*/  FADD.FTZ R27, R23, R16 ;  /* 0x00000010171b7221 */ /* 0x000fe20000010000 */
[----:B------:R-:W-:Y:S01]  /*17c0*/  FFMA.FTZ R24, R21, R18, R24 ;  /* 0x0000001215187223 */ /* 0x000fe20000010018 */
[----:B------:R-:W-:Y:S01]  /*17d0*/  FFMA.FTZ R23, R14, R19, RZ ;  /* 0x000000130e177223 */ /* 0x000fe200000100ff */
[----:B------:R-:W-:Y:S01]  /*17e0*/  FADD.FTZ R18, R15, R18 ;  /* 0x000000120f127221 */ /* 0x000fe20000010000 */
[----:B------:R-:W-:Y:S01]  /*17f0*/  FFMA.FTZ R26, R21, R20, R25 ;  /* 0x00000014151a7223 */ /* 0x000fe20000010019 */
[----:B------:R-:W-:Y:S01]  /*1800*/  FADD.FTZ R14, RZ, R19 ;  /* 0x00000013ff0e7221 */ /* 0x000fe20000010000 */
[--C-:B------:R-:W-:Y:S02]  /*1810*/  HADD2.F32 R21, -RZ, R42.reuse.H0_H0 ;  /* 0x2000002aff157230 */ /* 0x100fe40000004100 */
[----:B------:R-:W-:Y:S01]  /*1820*/  FMUL.FTZ R15, R17, R60 ;  /* 0x0000003c110f7220 */ /* 0x000fe20000410000 */
[----:B------:R-:W-:-:S02]  /*1830*/  HADD2.F32 R19, -RZ, R42.H1_H1 ;  /* 0x3000002aff137230 */ /* 0x000fc40000004100 */
[----:B------:R-:W-:Y:S01]  /*1840*/  FFMA.FTZ R16, R22, R17, R23 ;  /* 0x0000001116107223 */ /* 0x000fe20000010017 */
[----:B------:R-:W-:Y:S01]  /*1850*/  FADD.FTZ R14, R14, R17 ;  /* 0x000000110e0e7221 */ /* 0x000fe20000010000 */
[----:B------:R-:W-:Y:S01]  /*1860*/  FFMA.FTZ R22, R22, R15, R26 ;  /* 0x0000000f16167223 */ /* 0x000fe2000001001a */
[C---:B------:R-:W-:Y:S01]  /*1870*/  FADD.FTZ R26, -R12.reuse, R21 ;  /* 0x000000150c1a7221 */ /* 0x040fe20000010100 */
[----:B------:R-:W-:Y:S01]  /*1880*/  FADD.FTZ R28, -R12, R19 ;  /* 0x000000130c1c7221 */ /* 0x000fe20000010100 */
[----:B------:R-:W-:Y:S01]  /*1890*/  FADD.FTZ R20, R27, R20 ;  /* 0x000000141b147221 */ /* 0x000fe20000010000 */
        /* <DEDUP_REMOVED lines=23> */
.L_x_978:
[----:B------:R-:W-:Y:S01]  /*1a10*/  FMUL.FTZ R25, R23, R61 ;  /* 0x0000003d17197220 */ /* 0x000fe20000410000 */
[----:B------:R-:W-:Y:S01]  /*1a20*/  FADD.FTZ R20, R15, R20 ;  /* 0x000000140f147221 */ /* 0x000fe20000010000 */
[C---:B------:R-:W-:Y:S01]  /*1a30*/  FFMA.FTZ R24, R21.reuse, R23, R24 ;  /* 0x0000001715187223 */ /* 0x040fe20000010018 */
[----:B------:R-:W-:Y:S01]  /*1a40*/  FADD.FTZ R15, R18, R23 ;  /* 0x00000017120f7221 */ /* 0x000fe20000010000 */
[----:B------:R-:W-:Y:S01]  /*1a50*/  FFMA.FTZ R22, R21, R25, R22 ;  /* 0x0000001915167223 */ /* 0x000fe20000010016 */
        /* <DEDUP_REMOVED lines=10> */
[----:B------:R-:W-:Y:S01]  /*1b00*/  FMUL.FTZ R25, R18, R59 ;  /* 0x0000003b12197220 */ /* 0x000fe20000410000 */
[----:B------:R-:W-:-:S02]  /*1b10*/  HADD2.F32 R22, -RZ, R40.H0_H0 ;  /* 0x20000028ff167230 */ /* 0x000fc40000004100 */
[----:B------:R-:W-:Y:S01]  /*1b20*/  FMUL.FTZ R18, R26, R59 ;  /* 0x0000003b1a127220 */ /* 0x000fe20000410000 */
[----:B------:R-:W-:Y:S02]  /*1b30*/  HADD2.F32 R17, -RZ, R40.H1_H1 ;  /* 0x30000028ff117230 */ /* 0x000fe40000004100 */
        /* <DEDUP_REMOVED lines=20> */
.L_x_979:
[----:B------:R-:W-:Y:S01]  /*1c80*/  FMUL.FTZ R26, R22, R61 ;  /* 0x0000003d161a7220 */ /* 0x000fe20000410000 */
[----:B------:R-:W-:Y:S02]  /*1c90*/  HADD2.F32 R27, -RZ, R38.H1_H1 ;  /* 0x30000026ff1b7230 */ /* 0x000fe40000004100 */
[----:B------:R-:W-:Y:S01]  /*1ca0*/  FFMA.FTZ R21, R25, R22, R24 ;  /* 0x0000001619157223 */ /* 0x000fe20000010018 */
[----:B------:R-:W-:Y:S01]  /*1cb0*/  FADD.FTZ R15, R15, R22 ;  /* 0x000000160f0f7221 */ /* 0x000fe20000010000 */
[----:B------:R-:W-:Y:S01]  /*1cc0*/  FADD.FTZ R24, R20, R26 ;  /* 0x0000001a14187221 */ /* 0x000fe20000010000 */
[----:B------:R-:W-:Y:S01]  /*1cd0*/  FFMA.FTZ R25, R25, R26, R19 ;  /* 0x0000001a19197223 */ /* 0x000fe20000010013 */
[C---:B------:R-:W-:Y:S01]  /*1ce0*/  FADD.FTZ R20, -R12.reuse, R23 ;  /* 0x000000170c147221 */ /* 0x040fe20000010100 */
[----:B------:R-:W-:Y:S01]  /*1cf0*/  FADD.FTZ R26, -R12, R27 ;  /* 0x0000001b0c1a7221 */ /* 0x000fe20000010100 */
[--C-:B------:R-:W-:Y:S02]  /*1d00*/  HADD2.F32 R22, -RZ, R37.reuse.H0_H0 ;  /* 0x20000025ff167230 */ /* 0x100fe40000004100 */
[----:B------:R-:W-:Y:S01]  /*1d10*/  FMUL.FTZ R27, R17, R60 ;  /* 0x0000003c111b7220 */ /* 0x000fe20000410000 */
[----:B------:R-:W-:Y:S01]  /*1d20*/  FMUL.FTZ R23, R20, R59 ;  /* 0x0000003b14177220 */ /* 0x000fe20000410000 */
[----:B------:R-:W-:-:S02]  /*1d30*/  HADD2.F32 R19, -RZ, R37.H1_H1 ;  /* 0x30000025ff137230 */ /* 0x000fc40000004100 */
        /* <DEDUP_REMOVED lines=20> */
.L_x_980:
[----:B------:R-:W-:Y:S01]  /*1e80*/  FMUL.FTZ R26, R22, R61 ;  /* 0x0000003d161a7220 */ /* 0x000fe20000410000 */
[----:B------:R-:W-:Y:S01]  /*1e90*/  FADD.FTZ R29, R27, R24 ;  /* 0x000000181b1d7221 */ /* 0x000fe20000010000 */
[C---:B------:R-:W-:Y:S01]  /*1ea0*/  FFMA.FTZ R28, R18.reuse, R27, R25 ;  /* 0x0000001b121c7223 */ /* 0x040fe20000010019 */
[----:B------:R-:W-:Y:S01]  /*1eb0*/  FFMA.FTZ R25, R18, R17, R16 ;  /* 0x0000001112197223 */ /* 0x000fe20000010010 */
[----:B------:R-:W-:Y:S01]  /*1ec0*/  FADD.FTZ R24, R14, R17 ;  /* 0x000000110e187221 */ /* 0x000fe20000010000 */
[----:B------:R-:W-:Y:S01]  /*1ed0*/  FADD.FTZ R17, R29, R26 ;  /* 0x0000001a1d117221 */ /* 0x000fe20000010000 */
[--C-:B------:R-:W-:Y:S02]  /*1ee0*/  HADD2.F32 R29, -RZ, R39.reuse.H0_H0 ;  /* 0x20000027ff1d7230 */ /* 0x100fe40000004100 */
[----:B------:R-:W-:Y:S01]  /*1ef0*/  FFMA.FTZ R27, R23, R26, R28 ;  /* 0x0000001a171b7223 */ /* 0x000fe2000001001c */
[----:B------:R-:W-:Y:S02]  /*1f00*/  HADD2.F32 R31, -RZ, R39.H1_H1 ;  /* 0x30000027ff1f7230 */ /* 0x000fe40000004100 */
[----:B------:R-:W-:Y:S01]  /*1f10*/  FMUL.FTZ R26, R19, R60 ;  /* 0x0000003c131a7220 */ /* 0x000fe20000410000 */
[----:B------:R-:W-:Y:S01]  /*1f20*/  FFMA.FTZ R21, R23, R22, R21 ;  /* 0x0000001617157223 */ /* 0x000fe20000010015 */
[----:B------:R-:W-:Y:S01]  /*1f30*/  FADD.FTZ R18, -R12, R29 ;  /* 0x0000001d0c127221 */ /* 0x000fe20000010100 */
[----:B------:R-:W-:-:S02]  /*1f40*/  HADD2.F32 R14, -RZ, R36.H0_H0 ;  /* 0x20000024ff0e7230 */ /* 0x000fc40000004100 */
[----:B------:R-:W-:Y:S01]  /*1f50*/  FADD.FTZ R16, -R12, R31 ;  /* 0x0000001f0c107221 */ /* 0x000fe20000010100 */
[----:B------:R-:W-:Y:S01]  /*1f60*/  FFMA.FTZ R27, R20, R26, R27 ;  /* 0x0000001a141b7223 */ /* 0x000fe2000001001b */
[----:B------:R-:W-:Y:S01]  /*1f70*/  FADD.FTZ R26, R26, R17 ;  /* 0x000000111a1a7221 */ /* 0x000fe20000010000 */
[----:B------:R-:W-:Y:S02]  /*1f80*/  HADD2.F32 R17, -RZ, R36.H1_H1 ;  /* 0x30000024ff117230 */ /* 0x000fe40000004100 */
        /* <DEDUP_REMOVED lines=21> */
.L_x_981:
[----:B------:R-:W-:Y:S01]  /*20e0*/  FMUL.FTZ R29, R14, R61 ;  /* 0x0000003d0e1d7220 */ /* 0x000fe20000410000 */
[----:B------:R-:W-:Y:S01]  /*20f0*/  FADD.FTZ R15, R15, R22 ;  /* 0x000000160f0f7221 */ /* 0x000fe20000010000 */
[----:B------:R-:W-:Y:S01]  /*2100*/  FFMA.FTZ R23, R20, R19, R25 ;  /* 0x0000001314177223 */ /* 0x000fe20000010019 */
[----:B------:R-:W-:Y:S01]  /*2110*/  FMUL.FTZ R22, R17, R60 ;  /* 0x0000003c11167220 */ /* 0x000fe20000410000 */
[----:B------:R-:W-:Y:S01]  /*2120*/  FFMA.FTZ R27, R18, R29, R27 ;  /* 0x0000001d121b7223 */ /* 0x000fe2000001001b */
[----:B------:R-:W-:Y:S01]  /*2130*/  FADD.FTZ R29, R26, R29 ;  /* 0x0000001d1a1d7221 */ /* 0x000fe20000010000 */
[--C-:B------:R-:W-:Y:S02]  /*2140*/  HADD2.F32 R25, -RZ, R34.reuse.H0_H0 ;  /* 0x20000022ff197230 */ /* 0x100fe40000004100 */
[----:B------:R-:W-:Y:S01]  /*2150*/  FADD.FTZ R20, R24, R19 ;  /* 0x0000001318147221 */ /* 0x000fe20000010000 */
[----:B------:R-:W-:Y:S02]  /*2160*/  HADD2.F32 R31, -RZ, R34.H1_H1 ;  /* 0x30000022ff1f7230 */ /* 0x000fe40000004100 */
[----:B------:R-:W-:Y:S01]  /*2170*/  FFMA.FTZ R26, R16, R22, R27 ;  /* 0x00000016101a7223 */ /* 0x000fe2000001001b */
[----:B------:R-:W-:Y:S01]  /*2180*/  FADD.FTZ R27, R22, R29 ;  /* 0x0000001d161b7221 */ /* 0x000fe20000010000 */
[----:B------:R-:W-:Y:S01]  /*2190*/  FADD.FTZ R22, -R12, R25 ;  /* 0x000000190c167221 */ /* 0x000fe20000010100 */
[----:B------:R-:W-:-:S02]  /*21a0*/  HADD2.F32 R24, -RZ, R33.H0_H0 ;  /* 0x20000021ff187230 */ /* 0x000fc40000004100 */
[----:B------:R-:W-:Y:S01]  /*21b0*/  FADD.FTZ R28, -R12, R31 ;  /* 0x0000001f0c1c7221 */ /* 0x000fe20000010100 */
        /* <DEDUP_REMOVED lines=22> */
.L_x_982:
[----:B------:R-:W-:Y:S01]  /*2320*/  FMUL.FTZ R28, R24, R61 ;  /* 0x0000003d181c7220 */ /* 0x000fe20000410000 */
[----:B------:R-:W-:-:S03]  /*2330*/  FFMA.FTZ R30, R18, R14, R21 ;  /* 0x0000000e121e7223 */ /* 0x000fc60000010015 */
[----:B------:R-:W-:Y:S01]  /*2340*/  FFMA.FTZ R29, R25, R28, R26 ;  /* 0x0000001c191d7223 */ /* 0x000fe2000001001a */
[----:B------:R-:W-:Y:S01]  /*2350*/  FADD.FTZ R27, R27, R28 ;  /* 0x0000001c1b1b7221 */ /* 0x000fe20000010000 */
[----:B------:R-:W-:-:S04]  /*2360*/  FMUL.FTZ R26, R19, R60 ;  /* 0x0000003c131a7220 */ /* 0x000fc80000410000 */
[----:B------:R-:W-:Y:S01]  /*2370*/  FADD.FTZ R21, R26, R27 ;  /* 0x0000001b1a157221 */ /* 0x000fe20000010000 */
[----:B------:R-:W-:Y:S01]  /*2380*/  FFMA.FTZ R18, R22, R26, R29 ;  /* 0x0000001a16127223 */ /* 0x000fe2000001001d */
[--C-:B------:R-:W-:Y:S02]  /*2390*/  HADD2.F32 R27, -RZ, R35.reuse.H0_H0 ;  /* 0x20000023ff1b7230 */ /* 0x100fe40000004100 */
[----:B------:R-:W-:-:S03]  /*23a0*/  HADD2.F32 R29, -RZ, R35.H1_H1 ;  /* 0x30000023ff1d7230 */ /* 0x000fc60000004100 */
[C---:B------:R-:W-:Y:S01]  /*23b0*/  FADD.FTZ R26, -R12.reuse, R27 ;  /* 0x0000001b0c1a7221 */ /* 0x040fe20000010100 */
[--C-:B------:R-:W-:Y:S02]  /*23c0*/  HADD2.F32 R27, -RZ, R32.reuse.H1_H1 ;  /* 0x30000020ff1b7230 */ /* 0x100fe40000004100 */
[----:B------:R-:W-:Y:S01]  /*23d0*/  FADD.FTZ R28, -R12, R29 ;  /* 0x0000001d0c1c7221 */ /* 0x000fe20000010100 */
[-C--:B------:R-:W-:Y:S01]  /*23e0*/  FMUL.FTZ R29, R26, R59.reuse ;  /* 0x0000003b1a1d7220 */ /* 0x080fe20000410000 */
[----:B------:R-:W-:Y:S02]  /*23f0*/  HADD2.F32 R26, -RZ, R32.H0_H0 ;  /* 0x20000020ff1a7230 */ /* 0x000fe40000004100 */
[----:B------:R-:W-:Y:S01]  /*2400*/  FMUL.FTZ R28, R28, R59 ;  /* 0x0000003b1c1c7220 */ /* 0x000fe20000410000 */
        /* <DEDUP_REMOVED lines=19> */
.L_x_983:
[----:B------:R-:W-:Y:S01]  /*2540*/  FMUL.FTZ R68, R26, R61 ;  /* 0x0000003d1a447220 */ /* 0x000fe20000410000 */
[----:B------:R-:W-:Y:S01]  /*2550*/  ISETP.GT.AND P0, PT, R0, 0x1e, PT ;  /* 0x0000001e0000780c */ /* 0x000fe20003f04270 */
[----:B------:R-:W0:Y:S01]  /*2560*/  S2UR UR11, SR_CgaCtaId ;  /* 0x00000000000b79c3 */ /* 0x000e220000008800 */
[----:B------:R-:W-:Y:S01]  /*2570*/  UMOV UR6, 0x400 ;  /* 0x0000040000067882 */ /* 0x000fe20000000000 */
[----:B------:R-:W-:Y:S01]  /*2580*/  FFMA.FTZ R31, R29, R68, R18 ;  /* 0x000000441d1f7223 */ /* 0x000fe20000010012 */
[----:B------:R-:W-:Y:S01]  /*2590*/  FMUL.FTZ R18, R27, R60 ;  /* 0x0000003c1b127220 */ /* 0x000fe20000410000 */
[----:B------:R-:W-:Y:S01]  /*25a0*/  FADD.FTZ R63, R21, R68 ;  /* 0x00000044153f7221 */ /* 0x000fe20000010000 */
[----:B------:R-:W-:Y:S01]  /*25b0*/  UIADD3 UR5, UR6, 0x90, URZ ;  /* 0x0000009006057890 */ /* 0x000fe2000fffe03f */
[----:B------:R-:W-:Y:S01]  /*25c0*/  FFMA.FTZ R23, R16, R17, R23 ;  /* 0x0000001110177223 */ /* 0x000fe20000010017 */
[----:B------:R-:W-:Y:S01]  /*25d0*/  FFMA.FTZ R21, R28, R18, R31 ;  /* 0x000000121c157223 */ /* 0x000fe2000001001f */
[----:B------:R-:W-:Y:S01]  /*25e0*/  FADD.FTZ R18, R18, R63 ;  /* 0x0000003f12127221 */ /* 0x000fe20000010000 */
[----:B------:R-:W-:Y:S01]  /*25f0*/  FADD.FTZ R15, R15, R14 ;  /* 0x0000000e0f0f7221 */ /* 0x000fe20000010000 */
[----:B------:R-:W-:Y:S01]  /*2600*/  FADD.FTZ R20, R20, R17 ;  /* 0x0000001114147221 */ /* 0x000fe20000010000 */
[----:B------:R-:W-:Y:S01]  /*2610*/  FFMA.FTZ R30, R25, R24, R30 ;  /* 0x00000018191e7223 */ /* 0x000fe2000001001e */
[----:B------:R-:W1:Y:S01]  /*2620*/  SHFL.DOWN PT, R68, R21, 0x1, 0x1f ;  /* 0x08201f0015447f89 */ /* 0x000e6200000e0000 */
[----:B------:R-:W-:Y:S01]  /*2630*/  FFMA.FTZ R23, R22, R19, R23 ;  /* 0x0000001316177223 */ /* 0x000fe20000010017 */
[----:B------:R-:W-:Y:S01]  /*2640*/  FADD.FTZ R15, R15, R24 ;  /* 0x000000180f0f7221 */ /* 0x000fe20000010000 */
[----:B------:R-:W-:Y:S01]  /*2650*/  FADD.FTZ R20, R20, R19 ;  /* 0x0000001314147221 */ /* 0x000fe20000010000 */
[----:B------:R-:W2:Y:S01]  /*2660*/  SHFL.DOWN PT, R31, R18, 0x1, 0x1f ;  /* 0x08201f00121f7f89 */ /* 0x000ea200000e0000 */
[----:B------:R-:W-:Y:S01]  /*2670*/  FFMA.FTZ R24, R29, R26, R30 ;  /* 0x0000001a1d187223 */ /* 0x000fe2000001001e */
[----:B------:R-:W-:Y:S01]  /*2680*/  FFMA.FTZ R25, R28, R27, R23 ;  /* 0x0000001b1c197223 */ /* 0x000fe20000010017 */
[----:B------:R-:W-:Y:S01]  /*2690*/  FADD.FTZ R26, R15, R26 ;  /* 0x0000001a0f1a7221 */ /* 0x000fe20000010000 */
[----:B------:R-:W-:Y:S01]  /*26a0*/  FADD.FTZ R27, R20, R27 ;  /* 0x0000001b141b7221 */ /* 0x000fe20000010000 */
[----:B------:R-:W-:Y:S01]  /*26b0*/  BSSY B0, `(.L_x_984) ;  /* 0x0000041000007945 */ /* 0x000fe20003800000 */
[----:B0-----:R-:W-:-:S06]  /*26c0*/  ULEA UR5, UR11, UR5, 0x18 ;  /* 0x000000050b057291 */ /* 0x001fcc000f8ec03f */
[----:B------:R-:W-:-:S05]  /*26d0*/  LEA R63, R55, UR5, 0x4 ;  /* 0x00000005373f7c11 */ /* 0x000fca000f8e20ff */
[----:B------:R-:W-:Y:S01]  /*26e0*/  STS.128 [R63], R24 ;  /* 0x000000183f007388 */ /* 0x000fe20000000c00 */
        /* <DEDUP_REMOVED lines=61> */
.L_x_985:
[----:B------:R-:W-:Y:S05]  /*2ac0*/  BSYNC B0 ;  /* 0x0000000000007941 */ /* 0x000fea0003800000 */
.L_x_984:
        /* <DEDUP_REMOVED lines=27> */
[----:B------:R-:W-:-:S03]  /*2c80*/  FADD.FTZ R30, R30, R27 ;  /* 0x0000001b1e1e7221 */ /* 0x000fc60000010000 */
        /* <DEDUP_REMOVED lines=133> */
.L_x_987:
[----:B------:R-:W-:Y:S05]  /*34e0*/  BSYNC B0 ;  /* 0x0000000000007941 */ /* 0x000fea0003800000 */
.L_x_986:
[----:B------:R-:W0:Y:S01]  /*34f0*/  LDC.64 R20, c[0x0][0x268] ;  /* 0x00009a00ff147b82 */ /* 0x000e220000000a00 */
[----:B------:R-:W-:Y:S01]  /*3500*/  IMAD R17, R62, 0xd, R55 ;  /* 0x0000000d3e117824 */ /* 0x000fe200078e0237 */
[----:B------:R-:W-:Y:S06]  /*3510*/  BSSY B0, `(.L_x_988) ;  /* 0x000000f000007945 */ /* 0x000fec0003800000 */
[----:B------:R-:W1:Y:S01]  /*3520*/  LDC R18, c[0x0][0xc] ;  /* 0x00000300ff127b82 */ /* 0x000e620000000800 */
[----:B0-----:R-:W-:Y:S01]  /*3530*/  IMAD.WIDE R20, R17, 0x4, R20 ;  /* 0x0000000411147825 */ /* 0x001fe200078e0214 */
        /* <DEDUP_REMOVED lines=12> */
.L_x_989:
[----:B------:R-:W-:Y:S05]  /*3600*/  BSYNC B0 ;  /* 0x0000000000007941 */ /* 0x000fea0003800000 */
.L_x_988:
[----:B-1----:R-:W-:-:S13]  /*3610*/  ISETP.GE.U32.AND P6, PT, R18, 0x2, PT ;  /* 0x000000021200780c */ /* 0x002fda0003fc6070 */
[----:B------:R-:W-:Y:S05]  /*3620*/  @!P6 BRA `(.L_x_990) ;  /* 0x0000001000b4e947 */ /* 0x000fea0003800000 */
[----:B------:R-:W0:Y:S01]  /*3630*/  LDC.64 R16, c[0x0][0x258] ;  /* 0x00009600ff107b82 */ /* 0x000e220000000a00 */
[----:B--2---:R-:W-:-:S05]  /*3640*/  LOP3.LUT R20, R49, 0x1, RZ, 0xc0, !PT ;  /* 0x0000000131147812 */ /* 0x004fca00078ec0ff */
        /* <DEDUP_REMOVED lines=31> */
.L_x_992:
[----:B------:R-:W2:Y:S04]  /*3840*/  LDG.E.STRONG.GPU R19, desc[UR8][R16.64] ;  /* 0x0000000810137981 */ /* 0x000ea8000c1ef900 */
[----:B--2---:R-:W-:Y:S01]  /*3850*/  CCTL.IVALL ;  /* 0x00000000ff00798f */ /* 0x004fe20002000000 */
[----:B------:R-:W-:Y:S05]  /*3860*/  YIELD ;  /* 0x0000000000007946 */ /* 0x000fea0003800000 */
[----:B------:R-:W-:-:S13]  /*3870*/  ISETP.NE.AND P6, PT, R19, R24, PT ;  /* 0x000000181300720c */ /* 0x000fda0003fc5270 */
[----:B------:R-:W-:Y:S05]  /*3880*/  @P6 BRA `(.L_x_992) ;  /* 0xfffffffc00ec6947 */ /* 0x000fea000383ffff */
.L_x_991:
        /* <DEDUP_REMOVED lines=23> */
.L_x_996:
        /* <DEDUP_REMOVED lines=115> */
.L_x_995:
        /* <DEDUP_REMOVED lines=63> */
.L_x_997:
[----:B------:R-:W-:-:S04]  /*4520*/  LOP3.LUT P6, RZ, R57, 0x1, RZ, 0xc0, !PT ;  /* 0x0000000139ff7812 */ /* 0x000fc800078cc0ff */
[----:B------:R-:W-:-:S13]  /*4530*/  ISETP.NE.OR P6, PT, R19, RZ, P6 ;  /* 0x000000ff1300720c */ /* 0x000fda00037c5670 */
[----:B------:R-:W-:Y:S05]  /*4540*/  @!P6 BRA `(.L_x_993) ;  /* 0x00000000007ce947 */ /* 0x000fea0003800000 */
.L_x_994:
        /* <DEDUP_REMOVED lines=31> */
.L_x_993:
        /* <DEDUP_REMOVED lines=10> */
.L_x_999:
[----:B------:R-:W-:Y:S05]  /*47e0*/  BSYNC B0 ;  /* 0x0000000000007941 */ /* 0x000fea0003800000 */
.L_x_998:
        /* <DEDUP_REMOVED lines=17> */
.L_x_990:
[----:B------:R-:W0:Y:S01]  /*4900*/  S2UR UR6, SR_CgaCtaId ;  /* 0x00000000000679c3 */ /* 0x000e220000008800 */
[----:B------:R-:W-:Y:S01]  /*4910*/  UMOV UR5, 0x400 ;  /* 0x0000040000057882 */ /* 0x000fe20000000000 */
[----:B------:R-:W-:Y:S01]  /*4920*/  IMAD.WIDE.U32 R16, R55, 0x4ec4ec4f, RZ ;  /* 0x4ec4ec4f37107825 */ /* 0x000fe200078e00ff */
[----:B------:R-:W-:-:S03]  /*4930*/  ISETP.NE.AND P6, PT, RZ, UR10, PT ;  /* 0x0000000aff007c0c */ /* 0x000fc6000bfc5270 */
[--C-:B--2---:R-:W-:Y:S01]  /*4940*/  HADD2.F32 R23, -RZ, R46.reuse.H1_H1 ;  /* 0x3000002eff177230 */ /* 0x104fe20000004100 */
[----:B------:R-:W-:Y:S01]  /*4950*/  SHF.R.U32.HI R19, RZ, 0x2, R17 ;  /* 0x00000002ff137819 */ /* 0x000fe20000011611 */
[----:B------:R-:W1:Y:S01]  /*4960*/  LDC R18, c[0x0][0x2ac] ;  /* 0x0000ab00ff127b82 */ /* 0x000e620000000800 */
[----:B------:R-:W-:Y:S02]  /*4970*/  HADD2.F32 R17, -RZ, R46.H0_H0 ;  /* 0x2000002eff117230 */ /* 0x000fe40000004100 */
[----:B------:R-:W-:Y:S01]  /*4980*/  FADD.FTZ R24, -R12, R23 ;  /* 0x000000170c187221 */ /* 0x000fe20000010100 */
[----:B------:R-:W-:Y:S02]  /*4990*/  HADD2.F32 R22, -RZ, R45.H0_H0 ;  /* 0x2000002dff167230 */ /* 0x000fe40000004100 */
[----:B------:R-:W-:Y:S02]  /*49a0*/  HADD2.F32 R23, -RZ, R47.H0_H0 ;  /* 0x2000002fff177230 */ /* 0x000fe40000004100 */
[----:B------:R-:W-:Y:S01]  /*49b0*/  FMUL.FTZ R24, R24, R59 ;  /* 0x0000003b18187220 */ /* 0x000fe20000410000 */
[----:B------:R-:W-:-:S02]  /*49c0*/  HADD2.F32 R45, -RZ, R45.H1_H1 ;  /* 0x3000002dff2d7230 */ /* 0x000fc40000004100 */
[----:B------:R-:W-:Y:S01]  /*49d0*/  HADD2.F32 R47, -RZ, R47.H1_H1 ;  /* 0x3000002fff2f7230 */ /* 0x000fe20000004100 */
        /* <DEDUP_REMOVED lines=28> */
.L_x_1000:
[----:B------:R-:W-:Y:S01]  /*4ba0*/  LOP3.LUT P0, RZ, R57, 0x2, RZ, 0xc0, !PT ;  /* 0x0000000239ff7812 */ /* 0x000fe2000780c0ff */
[----:B------:R-:W-:-:S12]  /*4bb0*/  BSSY B0, `(.L_x_1001) ;  /* 0x0000015000007945 */ /* 0x000fd80003800000 */
[----:B------:R-:W-:Y:S05]  /*4bc0*/  @!P0 BRA `(.L_x_1002) ;  /* 0x00000000004c8947 */ /* 0x000fea0003800000 */
[----:B------:R-:W-:Y:S01]  /*4bd0*/  SHF.R.S32.HI R17, RZ, 0x1f, R54 ;  /* 0x0000001fff117819 */ /* 0x000fe20000011436 */
[----:B------:R-:W-:Y:S01]  /*4be0*/  ULDC.64 UR12, c[0x0][0x288] ;  /* 0x0000a200000c7ab9 */ /* 0x000fe20000000a00 */
[----:B------:R-:W-:Y:S01]  /*4bf0*/  MOV R14, R64 ;  /* 0x00000040000e7202 */ /* 0x000fe20000000f00 */
[C-C-:B------:R-:W-:Y:S01]  /*4c00*/  FFMA.FTZ R25, R20.reuse, R25, R21.reuse ;  /* 0x0000001914197223 */ /* 0x140fe20000010015 */
[----:B------:R-:W-:Y:S01]  /*4c10*/  MOV R15, R67 ;  /* 0x00000043000f7202 */ /* 0x000fe20000000f00 */
[----:B------:R-:W-:Y:S02]  /*4c20*/  IMAD R17, R17, UR12, RZ ;  /* 0x0000000c11117c24 */ /* 0x000fe4000f8e02ff */
[----:B------:R-:W-:Y:S01]  /*4c30*/  FFMA.FTZ R24, R20, R24, R21 ;  /* 0x0000001814187223 */ /* 0x000fe20000010015 */
[----:B------:R-:W-:Y:S01]  /*4c40*/  FFMA.FTZ R22, R22, R61, -R25 ;  /* 0x0000003d16167223 */ /* 0x000fe20000010819 */
[----:B------:R-:W-:-:S04]  /*4c50*/  IMAD.WIDE.U32 R14, R54, UR12, R14 ;  /* 0x0000000c360e7c25 */ /* 0x000fc8000f8e000e */
[----:B------:R-:W-:Y:S01]  /*4c60*/  IMAD R17, R54, UR13, R17 ;  /* 0x0000000d36117c24 */ /* 0x000fe2000f8e0211 */
[----:B------:R-:W-:Y:S02]  /*4c70*/  ULDC.64 UR12, c[0x0][0x210] ;  /* 0x00008400000c7ab9 */ /* 0x000fe40000000a00 */
[----:B------:R-:W-:Y:S02]  /*4c80*/  LEA R16, P0, R14, UR12, 0x1 ;  /* 0x0000000c0e107c11 */ /* 0x000fe4000f8008ff */
[----:B------:R-:W-:Y:S01]  /*4c90*/  IADD3 R17, R15, R17, RZ ;  /* 0x000000110f117210 */ /* 0x000fe20007ffe0ff */
[----:B------:R-:W-:-:S03]  /*4ca0*/  FMUL.FTZ R15, R22, R59 ;  /* 0x0000003b160f7220 */ /* 0x000fc60000410000 */
[----:B------:R-:W-:Y:S01]  /*4cb0*/  LEA.HI.X R17, R14, UR13, R17, 0x1, P0 ;  /* 0x0000000d0e117c11 */ /* 0x000fe200080f0c11 */
[----:B------:R-:W-:-:S04]  /*4cc0*/  FFMA.FTZ R14, R45, R60, -R24 ;  /* 0x0000003c2d0e7223 */ /* 0x000fc80000010818 */
[----:B------:R-:W-:-:S05]  /*4cd0*/  FMUL.FTZ R14, R14, R59 ;  /* 0x0000003b0e0e7220 */ /* 0x000fca0000410000 */
[----:B------:R-:W-:-:S05]  /*4ce0*/  F2FP.F16.F32.PACK_AB R15, R14, R15 ;  /* 0x0000000f0e0f723e */ /* 0x000fca00000000ff */
[----:B------:R0:W-:Y:S02]  /*4cf0*/  STG.E desc[UR8][R16.64], R15 ;  /* 0x0000000f10007986 */ /* 0x0001e4000c101908 */
.L_x_1002:
[----:B------:R-:W-:Y:S05]  /*4d00*/  BSYNC B0 ;  /* 0x0000000000007941 */ /* 0x000fea0003800000 */
.L_x_1001:
        /* <DEDUP_REMOVED lines=28> */
.L_x_1003:
[----:B------:R-:W-:Y:S04]  /*4ed0*/  BSSY B0, `(.L_x_1004) ;  /* 0x0000016000007945 */ /* 0x000fe80003800000 */
[----:B------:R-:W-:Y:S05]  /*4ee0*/  @!P5 BRA `(.L_x_1005) ;  /* 0x000000000050d947 */ /* 0x000fea0003800000 */
[----:B0-----:R-:W-:Y:S01]  /*4ef0*/  IADD3 R17, R54, 0x20, RZ ;  /* 0x0000002036117810 */ /* 0x001fe20007ffe0ff */
[----:B------:R-:W-:Y:S01]  /*4f00*/  ULDC.64 UR12, c[0x0][0x288] ;  /* 0x0000a200000c7ab9 */ /* 0x000fe20000000a00 */
[----:B------:R-:W-:Y:S01]  /*4f10*/  MOV R14, R64 ;  /* 0x00000040000e7202 */ /* 0x000fe20000000f00 */
[C---:B------:R-:W-:Y:S01]  /*4f20*/  FFMA.FTZ R29, R20.reuse, R29, R21 ;  /* 0x0000001d141d7223 */ /* 0x040fe20000010015 */
[----:B------:R-:W-:Y:S01]  /*4f30*/  SHF.R.S32.HI R16, RZ, 0x1f, R17 ;  /* 0x0000001fff107819 */ /* 0x000fe20000011411 */
[----:B------:R-:W-:Y:S01]  /*4f40*/  FFMA.FTZ R24, R20, R24, R21 ;  /* 0x0000001814187223 */ /* 0x000fe20000010015 */
[----:B------:R-:W-:Y:S01]  /*4f50*/  MOV R15, R67 ;  /* 0x00000043000f7202 */ /* 0x000fe20000000f00 */
[----:B------:R-:W-:Y:S02]  /*4f60*/  FFMA.FTZ R22, R22, R61, -R29 ;  /* 0x0000003d16167223 */ /* 0x000fe4000001081d */
[----:B------:R-:W-:Y:S02]  /*4f70*/  IMAD R16, R16, UR12, RZ ;  /* 0x0000000c10107c24 */ /* 0x000fe4000f8e02ff */
        /* <DEDUP_REMOVED lines=11> */
.L_x_1005:
[----:B------:R-:W-:Y:S05]  /*5030*/  BSYNC B0 ;  /* 0x0000000000007941 */ /* 0x000fea0003800000 */
.L_x_1004:
[C---:B------:R-:W-:Y:S01]  /*5040*/  FADD.FTZ R14, -R12.reuse, R23 ;  /* 0x000000170c0e7221 */ /* 0x040fe20000010100 */
[----:B------:R-:W-:Y:S01]  /*5050*/  FADD.FTZ R24, -R12, R27 ;  /* 0x0000001b0c187221 */ /* 0x000fe20000010100 */
[----:B------:R-:W-:Y:S02]  /*5060*/  HADD2.F32 R22, -RZ, R41.H0_H0 ;  /* 0x20000029ff167230 */ /* 0x000fe40000004100 */
[----:B------:R-:W-:Y:S02]  /*5070*/  HADD2.F32 R23, -RZ, R43.H0_H0 ;  /* 0x2000002bff177230 */ /* 0x000fe40000004100 */
[-C--:B------:R-:W-:Y:S01]  /*5080*/  FMUL.FTZ R25, R14, R59.reuse ;  /* 0x0000003b0e197220 */ /* 0x080fe20000410000 */
[----:B------:R-:W-:Y:S02]  /*5090*/  HADD2.F32 R41, -RZ, R41.H1_H1 ;  /* 0x30000029ff297230 */ /* 0x000fe40000004100 */
[----:B------:R-:W-:Y:S01]  /*50a0*/  FMUL.FTZ R24, R24, R59 ;  /* 0x0000003b18187220 */ /* 0x000fe20000410000 */
[----:B------:R-:W-:Y:S01]  /*50b0*/  HADD2.F32 R43, -RZ, R43.H1_H1 ;  /* 0x3000002bff2b7230 */ /* 0x000fe20000004100 */
        /* <DEDUP_REMOVED lines=19> */
.L_x_1006:
[----:B------:R-:W-:Y:S04]  /*51f0*/  BSSY B0, `(.L_x_1007) ;  /* 0x0000016000007945 */ /* 0x000fe80003800000 */
[----:B------:R-:W-:Y:S05]  /*5200*/  @!P4 BRA `(.L_x_1008) ;  /* 0x000000000050c947 */ /* 0x000fea0003800000 */
[----:B01----:R-:W-:Y:S01]  /*5210*/  IADD3 R17, R54, 0x40, RZ ;  /* 0x0000004036117810 */ /* 0x003fe20007ffe0ff */
        /* <DEDUP_REMOVED lines=19> */
.L_x_1008:
[----:B------:R-:W-:Y:S05]  /*5350*/  BSYNC B0 ;  /* 0x0000000000007941 */ /* 0x000fea0003800000 */
.L_x_1007:
        /* <DEDUP_REMOVED lines=10> */
[----:B012---:R-:W-:-:S03]  /*5400*/  FFMA.FTZ R15, R24, R60, R13 ;  /* 0x0000003c180f7223 */ /* 0x007fc6000001000d */
        /* <DEDUP_REMOVED lines=16> */
.L_x_1009:
[----:B------:R-:W-:Y:S04]  /*5510*/  BSSY B0, `(.L_x_1010) ;  /* 0x0000016000007945 */ /* 0x000fe80003800000 */
[----:B------:R-:W-:Y:S05]  /*5520*/  @!P3 BRA `(.L_x_1011) ;  /* 0x000000000050b947 */ /* 0x000fea0003800000 */
[----:B012---:R-:W-:Y:S01]  /*5530*/  IADD3 R17, R54, 0x60, RZ ;  /* 0x0000006036117810 */ /* 0x007fe20007ffe0ff */
        /* <DEDUP_REMOVED lines=19> */
.L_x_1011:
[----:B------:R-:W-:Y:S05]  /*5670*/  BSYNC B0 ;  /* 0x0000000000007941 */ /* 0x000fea0003800000 */
.L_x_1010:
        /* <DEDUP_REMOVED lines=10> */
[----:B0123--:R-:W-:-:S03]  /*5720*/  FFMA.FTZ R15, R24, R60, R13 ;  /* 0x0000003c180f7223 */ /* 0x00ffc6000001000d */
        /* <DEDUP_REMOVED lines=16> */
.L_x_1012:
[----:B------:R-:W-:Y:S04]  /*5830*/  BSSY B0, `(.L_x_1013) ;  /* 0x0000015000007945 */ /* 0x000fe80003800000 */
[----:B------:R-:W-:Y:S05]  /*5840*/  @!P2 BRA `(.L_x_1014) ;  /* 0x00000000004ca947 */ /* 0x000fea0003800000 */
[----:B0123--:R-:W-:Y:S01]  /*5850*/  SHF.R.S32.HI R16, RZ, 0x1f, R53 ;  /* 0x0000001fff107819 */ /* 0x00ffe20000011435 */
[----:B------:R-:W-:Y:S01]  /*5860*/  ULDC.64 UR12, c[0x0][0x288] ;  /* 0x0000a200000c7ab9 */ /* 0x000fe20000000a00 */
[----:B------:R-:W-:Y:S01]  /*5870*/  MOV R14, R64 ;  /* 0x00000040000e7202 */ /* 0x000fe20000000f00 */
[--C-:B------:R-:W-:Y:S01]  /*5880*/  FFMA.FTZ R25, R20, R25, R21.reuse ;  /* 0x0000001914197223 */ /* 0x100fe20000010015 */
        /* <DEDUP_REMOVED lines=15> */
.L_x_1014:
[----:B------:R-:W-:Y:S05]  /*5980*/  BSYNC B0 ;  /* 0x0000000000007941 */ /* 0x000fea0003800000 */
.L_x_1013:
[C---:B------:R-:W-:Y:S01]  /*5990*/  FADD.FTZ R14, -R12.reuse, R23 ;  /* 0x000000170c0e7221 */ /* 0x040fe20000010100 */
[----:B01234-:R-:W-:Y:S01]  /*59a0*/  FADD.FTZ R16, -R12, R39 ;  /* 0x000000270c107221 */ /* 0x01ffe20000010100 */
        /* <DEDUP_REMOVED lines=25> */
.L_x_1015:
        /* <DEDUP_REMOVED lines=20> */
.L_x_1017:
[----:B------:R-:W-:Y:S05]  /*5c80*/  BSYNC B0 ;  /* 0x0000000000007941 */ /* 0x000fea0003800000 */
.L_x_1016:
[----:B0-----:R-:W-:Y:S02]  /*5c90*/  HADD2.F32 R15, -RZ, R34.H1_H1 ;  /* 0x30000022ff0f7230 */ /* 0x001fe40000004100 */
[----:B------:R-:W-:Y:S01]  /*5ca0*/  FADD.FTZ R14, -R12, R19 ;  /* 0x000000130c0e7221 */ /* 0x000fe20000010100 */
        /* <DEDUP_REMOVED lines=27> */
.L_x_1018:
        /* <DEDUP_REMOVED lines=23> */
.L_x_1020:
[----:B------:R-:W-:Y:S05]  /*5fd0*/  BSYNC B0 ;  /* 0x0000000000007941 */ /* 0x000fea0003800000 */
.L_x_1019:
[--C-:B0-----:R-:W-:Y:S01]  /*5fe0*/  HADD2.F32 R15, -RZ, R35.reuse.H0_H0 ;  /* 0x20000023ff0f7230 */ /* 0x101fe20000004100 */
[----:B------:R-:W-:Y:S01]  /*5ff0*/  ISETP.GE.U32.AND P0, PT, R50, UR12, PT ;  /* 0x0000000c32007c0c */ /* 0x000fe2000bf06070 */
[----:B------:R-:W-:-:S03]  /*6000*/  HADD2.F32 R35, -RZ, R35.H1_H1 ;  /* 0x30000023ff237230 */ /* 0x000fc60000004100 */
        /* <DEDUP_REMOVED lines=27> */
.L_x_1021:
        /* <DEDUP_REMOVED lines=19> */
.L_x_1023:
[----:B------:R-:W-:Y:S05]  /*62f0*/  BSYNC B0 ;  /* 0x0000000000007941 */ /* 0x000fea0003800000 */
.L_x_1022:
[----:B------:R-:W-:Y:S02]  /*6300*/  IADD3 R48, R3, R48, RZ ;  /* 0x0000003003307210 */ /* 0x000fe40007ffe0ff */
[----:B------:R-:W-:Y:S02]  /*6310*/  IADD3 R49, R49, 0x1, RZ ;  /* 0x0000000131317810 */ /* 0x000fe40007ffe0ff */
[----:B------:R-:W-:-:S13]  /*6320*/  ISETP.GE.AND P0, PT, R48, UR4, PT ;  /* 0x0000000430007c0c */ /* 0x000fda000bf06270 */
[----:B------:R-:W-:Y:S05]  /*6330*/  @!P0 BRA `(.L_x_1024) ;  /* 0xffffffa000588947 */ /* 0x000fea000383ffff */
.L_x_973:
        /* <DEDUP_REMOVED lines=23> */
.L_x_1026:
[----:B------:R-:W-:Y:S05]  /*64b0*/  BSYNC B0 ;  /* 0x0000000000007941 */ /* 0x000fea0003800000 */
.L_x_1025:
[----:B------:R-:W-:Y:S05]  /*64c0*/  @P0 EXIT ;  /* 0x000000000000094d */ /* 0x000fea0003800000 */
[----:B------:R-:W-:Y:S05]  /*64d0*/  @P2 BRA `(.L_x_1027) ;  /* 0x0000000000202947 */ /* 0x000fea0003800000 */
[----:B------:R-:W-:-:S05]  /*64e0*/  IMAD R0, R6, R7, RZ ;  /* 0x0000000706007224 */ /* 0x000fca00078e02ff */
[----:B------:R-:W-:-:S13]  /*64f0*/  ISETP.NE.AND P0, PT, R0, -0x1, PT ;  /* 0xffffffff0000780c */ /* 0x000fda0003f05270 */
[----:B------:R-:W-:Y:S05]  /*6500*/  @!P0 BRA `(.L_x_1027) ;  /* 0x0000000000148947 */ /* 0x000fea0003800000 */
.L_x_1028:
[----:B-1----:R-:W2:Y:S04]  /*6510*/  LDG.E.STRONG.GPU R5, desc[UR8][R2.64] ;  /* 0x0000000802057981 */ /* 0x002ea8000c1ef900 */
[----:B--2---:R-:W-:Y:S01]  /*6520*/  CCTL.IVALL ;  /* 0x00000000ff00798f */ /* 0x004fe20002000000 */
[----:B------:R-:W-:Y:S05]  /*6530*/  YIELD ;  /* 0x0000000000007946 */ /* 0x000fea0003800000 */
[----:B------:R-:W-:-:S13]  /*6540*/  ISETP.NE.AND P0, PT, R5, R0, PT ;  /* 0x000000000500720c */ /* 0x000fda0003f05270 */
[----:B------:R-:W-:Y:S05]  /*6550*/  @P0 BRA `(.L_x_1028) ;  /* 0xfffffffc00ec0947 */ /* 0x000fea000383ffff */
.L_x_1027:
        /* <DEDUP_REMOVED lines=24> */
.L_x_1029:
        /* <DEDUP_REMOVED lines=25> */
.L_x_1030:
        /* <DEDUP_REMOVED lines=9> */
.L_x_3242:


//--------------------- .text._Z35group_norm_nhwc_bwd_one_pass_kernelI11Fp16IOBf16WLi512ELi26ELi416EEv26Group_norm_nhwc_bwd_params --------------------------
	.section	.text._Z35group_norm_nhwc_bwd_one_pass_kernelI11Fp16IOBf16WLi512ELi26ELi416EEv26Group_norm_nhwc_bwd_params,"ax",@progbits
	.align	128
        .global         _Z35group_norm_nhwc_bwd_one_pass_kernelI11Fp16IOBf16WLi512ELi26ELi416EEv26Group_norm_nhwc_bwd_params
        .type           _Z35group_norm_nhwc_bwd_one_pass_kernelI11Fp16IOBf16WLi512ELi26ELi416EEv26Group_norm_nhwc_bwd_params,@function
        .size           _Z35group_norm_nhwc_bwd_one_pass_kernelI11Fp16IOBf16WLi512ELi26ELi416EEv26Group_norm_nhwc_bwd_params,(.L_x_3243 - _Z35group_norm_nhwc_bwd_one_pass_kernelI11Fp16IOBf16WLi512ELi26ELi416EEv26Group_norm_nhwc_bwd_params)
        .other          _Z35group_norm_nhwc_bwd_one_pass_kernelI11Fp16IOBf16WLi512ELi26ELi416EEv26Group_norm_nhwc_bwd_params,@"STO_CUDA_ENTRY STV_DEFAULT"
_Z35group_norm_nhwc_bwd_one_pass_kernelI11Fp16IOBf16WLi512ELi26ELi416EEv26Group_norm_nhwc_bwd_params:
.text._Z35group_norm_nhwc_bwd_one_pass_kernelI11Fp16IOBf16WLi512ELi26ELi416EEv26Group_norm_nhwc_bwd_params:
        /* <DEDUP_REMOVED lines=116> */
.L_x_1114:
        /* <DEDUP_REMOVED lines=10> */
[----:B------:R-:W-:-:S03]  /*07e0*/  MOV R86, RZ ;  /* 0x000000ff00567202 */ /* 0x000fc60000000f00 */
        /* <DEDUP_REMOVED lines=12> */
[----:B---3--:R-:W-:-:S07]  /*08b0*/  MOV R8, RZ ;  /* 0x000000ff00087202 */ /* 0x008fce0000000f00 */
[----:B------:R-:W3:Y:S01]  /*08c0*/  LDC R65, c[0x0][0x2ac] ;  /* 0x0000ab00ff417b82 */ /* 0x000ee20000000800 */
        /* <DEDUP_REMOVED lines=35> */
[-C--:B------:R-:W-:Y:S02]  /*0b00*/  @P2 MOV R22, R20.reuse ;  /* 0x0000001400162202 */ /* 0x080fe40000000f00 */
[-C--:B------:R-:W-:Y:S02]  /*0b10*/  @P4 MOV R14, R20.reuse ;  /* 0x00000014000e4202 */ /* 0x080fe40000000f00 */
[----:B------:R-:W-:Y:S02]  /*0b20*/  @P3 MOV R16, R20 ;  /* 0x0000001400103202 */ /* 0x000fe40000000f00 */
        /* <DEDUP_REMOVED lines=15> */
[----:B------:R-:W4:Y:S08]  /*0c20*/  @P2 LDC.64 R56, c[0x0][0x230] ;  /* 0x00008c00ff382b82 */ /* 0x000f300000000a00 */
[----:B------:R-:W1:Y:S01]  /*0c30*/  @P2 LDC.64 R54, c[0x0][0x228] ;  /* 0x00008a00ff362b82 */ /* 0x000e620000000a00 */
        /* <DEDUP_REMOVED lines=27> */
[----:B-1----:R-:W-:Y:S02]  /*0df0*/  @P2 IADD3 R54, P0, R9, R54, RZ ;  /* 0x0000003609362210 */ /* 0x002fe40007f1e0ff */
[----:B------:R-:W-:Y:S02]  /*0e00*/  @P4 MOV R15, R23 ;  /* 0x00000017000f4202 */ /* 0x000fe40000000f00 */
[----:B------:R-:W-:Y:S02]  /*0e10*/  @P2 IADD3.X R55, R8, R55, RZ, P0, !PT ;  /* 0x0000003708372210 */ /* 0x000fe400007fe4ff */
[----:B------:R-:W1:Y:S01]  /*0e20*/  @P1 LDC.64 R8, c[0x0][0x288] ;  /* 0x0000a200ff081b82 */ /* 0x000e620000000a00 */
[----:B------:R-:W-:-:S13]  /*0e30*/  LOP3.LUT P2, RZ, R7, 0x8, RZ, 0xc0, !PT ;  /* 0x0000000807ff7812 */ /* 0x000fda000784c0ff */
[----:B------:R-:W4:Y:S08]  /*0e40*/  @P2 LDC.64 R48, c[0x0][0x230] ;  /* 0x00008c00ff302b82 */ /* 0x000f300000000a00 */
[----:B------:R-:W3:Y:S01]  /*0e50*/  @P2 LDC.64 R46, c[0x0][0x228] ;  /* 0x00008a00ff2e2b82 */ /* 0x000ee20000000a00 */
[----:B-1----:R-:W-:-:S04]  /*0e60*/  @P1 IMAD R10, R119, R8, RZ ;  /* 0x00000008770a1224 */ /* 0x002fc800078e02ff */
        /* <DEDUP_REMOVED lines=9> */
[----:B------:R-:W-:Y:S02]  /*0f00*/  @P1 IADD3 R50, P0, R9, R50, RZ ;  /* 0x0000003209321210 */ /* 0x000fe40007f1e0ff */
[----:B------:R-:W1:Y:S02]  /*0f10*/  @P2 LDC.64 R8, c[0x0][0x288] ;  /* 0x0000a200ff082b82 */ /* 0x000e640000000a00 */
[----:B------:R-:W-:Y:S02]  /*0f20*/  @P1 IADD3.X R51, R10, R51, RZ, P0, !PT ;  /* 0x000000330a331210 */ /* 0x000fe400007fe4ff */
[----:B------:R-:W-:-:S13]  /*0f30*/  LOP3.LUT P1, RZ, R7, 0x4, RZ, 0xc0, !PT ;  /* 0x0000000407ff7812 */ /* 0x000fda000782c0ff */
[----:B------:R-:W2:Y:S01]  /*0f40*/  @P1 LDC.64 R44, c[0x0][0x230] ;  /* 0x00008c00ff2c1b82 */ /* 0x000ea20000000a00 */
        /* <DEDUP_REMOVED lines=11> */
[----:B---3--:R-:W-:Y:S02]  /*1000*/  @P2 IADD3 R46, P0, R9, R46, RZ ;  /* 0x0000002e092e2210 */ /* 0x008fe40007f1e0ff */
[----:B------:R-:W3:Y:S02]  /*1010*/  @P1 LDC.64 R8, c[0x0][0x288] ;  /* 0x0000a200ff081b82 */ /* 0x000ee40000000a00 */
[----:B------:R-:W-:Y:S02]  /*1020*/  @P2 IADD3.X R47, R10, R47, RZ, P0, !PT ;  /* 0x0000002f0a2f2210 */ /* 0x000fe400007fe4ff */
[----:B------:R-:W-:Y:S02]  /*1030*/  ISETP.NE.AND P2, PT, R13, RZ, PT ;  /* 0x000000ff0d00720c */ /* 0x000fe40003f45270 */
[----:B------:R-:W-:-:S11]  /*1040*/  @P5 MOV R13, R23 ;  /* 0x00000017000d5202 */ /* 0x000fd60000000f00 */
[----:B------:R-:W4:Y:S01]  /*1050*/  @P2 LDC.64 R28, c[0x0][0x230] ;  /* 0x00008c00ff1c2b82 */ /* 0x000f220000000a00 */
[----:B---3--:R-:W-:-:S04]  /*1060*/  @P1 IMAD R10, R117, R8, RZ ;  /* 0x00000008750a1224 */ /* 0x008fc800078e02ff */
        /* <DEDUP_REMOVED lines=9> */
[----:B-1----:R-:W-:Y:S02]  /*1100*/  @P1 IADD3 R42, P0, R9, R42, RZ ;  /* 0x0000002a092a1210 */ /* 0x002fe40007f1e0ff */
[----:B------:R-:W1:Y:S02]  /*1110*/  @P6 LDC.64 R8, c[0x0][0x288] ;  /* 0x0000a200ff086b82 */ /* 0x000e640000000a00 */
[----:B------:R-:W-:Y:S02]  /*1120*/  @P1 IADD3.X R43, R10, R43, RZ, P0, !PT ;  /* 0x0000002b0a2b1210 */ /* 0x000fe400007fe4ff */
[----:B------:R-:W-:-:S13]  /*1130*/  ISETP.NE.AND P1, PT, R12, RZ, PT ;  /* 0x000000ff0c00720c */ /* 0x000fda0003f25270 */
[----:B------:R-:W2:Y:S01]  /*1140*/  @P1 LDC.64 R24, c[0x0][0x288] ;  /* 0x0000a200ff181b82 */ /* 0x000ea20000000a00 */
[----:B------:R-:W-:Y:S02]  /*1150*/  @P1 MOV R26, R20 ;  /* 0x00000014001a1202 */ /* 0x000fe40000000f00 */
[----:B------:R-:W-:Y:S01]  /*1160*/  @P1 MOV R27, R23 ;  /* 0x00000017001b1202 */ /* 0x000fe20000000f00 */
[----:B-1----:R-:W-:-:S04]  /*1170*/  @P6 IMAD R10, R116, R8, RZ ;  /* 0x00000008740a6224 */ /* 0x002fc800078e02ff */
[----:B------:R-:W-:Y:S01]  /*1180*/  @P6 IMAD R9, R103, R9, R10 ;  /* 0x0000000967096224 */ /* 0x000fe200078e020a */
[----:B------:R-:W-:-:S05]  /*1190*/  @P6 MOV R10, R20 ;  /* 0x00000014000a6202 */ /* 0x000fca0000000f00 */
[----:B------:R-:W-:-:S05]  /*11a0*/  @P6 IMAD.WIDE.U32 R10, R103, R8, R10 ;  /* 0x00000008670a6225 */ /* 0x000fca00078e000a */
[----:B------:R-:W-:Y:S02]  /*11b0*/  @P6 IADD3 R11, R11, R9, RZ ;  /* 0x000000090b0b6210 */ /* 0x000fe40007ffe0ff */
[----:B------:R-:W-:Y:S01]  /*11c0*/  @P6 SHF.L.U32 R9, R10, 0x1, RZ ;  /* 0x000000010a096819 */ /* 0x000fe200000006ff */
[----:B--2---:R-:W-:Y:S01]  /*11d0*/  @P1 IMAD.WIDE.U32 R26, R98, R24, R26 ;  /* 0x00000018621a1225 */ /* 0x004fe200078e001a */
[----:B------:R-:W-:Y:S02]  /*11e0*/  @P6 SHF.L.U64.HI R10, R10, 0x1, R11 ;  /* 0x000000010a0a6819 */ /* 0x000fe4000001020b */
[----:B------:R-:W-:-:S04]  /*11f0*/  @P6 IADD3 R18, P0, R9, R18, RZ ;  /* 0x0000001209126210 */ /* 0x000fc80007f1e0ff */
[C---:B------:R-:W-:Y:S02]  /*1200*/  @P6 IADD3.X R19, R10.reuse, R19, RZ, P0, !PT ;  /* 0x000000130a136210 */ /* 0x040fe400007fe4ff */
[----:B0-----:R-:W-:Y:S02]  /*1210*/  @P6 IADD3 R40, P0, R9, R40, RZ ;  /* 0x0000002809286210 */ /* 0x001fe40007f1e0ff */
[----:B------:R-:W0:Y:S02]  /*1220*/  @P5 LDC.64 R8, c[0x0][0x288] ;  /* 0x0000a200ff085b82 */ /* 0x000e240000000a00 */
[----:B------:R-:W-:-:S06]  /*1230*/  @P6 IADD3.X R41, R10, R41, RZ, P0, !PT ;  /* 0x000000290a296210 */ /* 0x000fcc00007fe4ff */
        /* <DEDUP_REMOVED lines=8> */
[----:B-1----:R-:W-:-:S04]  /*12c0*/  @P5 IADD3 R10, P0, R9, R10, RZ ;  /* 0x0000000a090a5210 */ /* 0x002fc80007f1e0ff */
[C---:B------:R-:W-:Y:S02]  /*12d0*/  @P5 IADD3.X R11, R12.reuse, R11, RZ, P0, !PT ;  /* 0x0000000b0c0b5210 */ /* 0x040fe400007fe4ff */
[----:B------:R-:W-:Y:S02]  /*12e0*/  @P5 IADD3 R38, P0, R9, R38, RZ ;  /* 0x0000002609265210 */ /* 0x000fe40007f1e0ff */
[----:B------:R-:W-:Y:S02]  /*12f0*/  CS2R R84, SRZ ;  /* 0x0000000000547805 */ /* 0x000fe4000001ff00 */
[----:B------:R-:W-:Y:S02]  /*1300*/  MOV R70, RZ ;  /* 0x000000ff00467202 */ /* 0x000fe40000000f00 */
[----:B------:R-:W-:Y:S02]  /*1310*/  @P5 IADD3.X R39, R12, R39, RZ, P0, !PT ;  /* 0x000000270c275210 */ /* 0x000fe400007fe4ff */
[----:B------:R-:W0:Y:S01]  /*1320*/  @P4 LDC.64 R12, c[0x0][0x288] ;  /* 0x0000a200ff0c4b82 */ /* 0x000e220000000a00 */
[----:B------:R-:W-:-:S02]  /*1330*/  P2R R9, PR, RZ, 0x20 ;  /* 0x00000020ff097803 */ /* 0x000fc40000000000 */
[----:B------:R-:W-:-:S04]  /*1340*/  LOP3.LUT P5, RZ, R7, 0x8, RZ, 0xc0, !PT ;  /* 0x0000000807ff7812 */ /* 0x000fc800078ac0ff */
[----:B------:R-:W-:Y:S02]  /*1350*/  P2R R71, PR, RZ, 0x20 ;  /* 0x00000020ff477803 */ /* 0x000fe40000000000 */
[----:B------:R-:W-:-:S04]  /*1360*/  LOP3.LUT P5, RZ, R7, 0x10, RZ, 0xc0, !PT ;  /* 0x0000001007ff7812 */ /* 0x000fc800078ac0ff */
[----:B------:R-:W-:Y:S02]  /*1370*/  P2R R76, PR, RZ, 0x20 ;  /* 0x00000020ff4c7803 */ /* 0x000fe40000000000 */
[----:B------:R-:W-:-:S04]  /*1380*/  LOP3.LUT P5, RZ, R7, 0x20, RZ, 0xc0, !PT ;  /* 0x0000002007ff7812 */ /* 0x000fc800078ac0ff */
[----:B------:R-:W-:Y:S02]  /*1390*/  P2R R77, PR, RZ, 0x20 ;  /* 0x00000020ff4d7803 */ /* 0x000fe40000000000 */
[----:B------:R-:W-:Y:S01]  /*13a0*/  LOP3.LUT P5, RZ, R7, 0x40, RZ, 0xc0, !PT ;  /* 0x0000004007ff7812 */ /* 0x000fe200078ac0ff */
[----:B0-----:R-:W-:-:S03]  /*13b0*/  @P4 IMAD R8, R114, R12, RZ ;  /* 0x0000000c72084224 */ /* 0x001fc600078e02ff */
[----:B------:R-:W-:Y:S01]  /*13c0*/  P2R R78, PR, RZ, 0x20 ;  /* 0x00000020ff4e7803 */ /* 0x000fe20000000000 */
[----:B------:R-:W-:Y:S01]  /*13d0*/  @P4 IMAD.WIDE.U32 R14, R101, R12, R14 ;  /* 0x0000000c650e4225 */ /* 0x000fe200078e000e */
[----:B------:R-:W-:-:S03]  /*13e0*/  LOP3.LUT P5, RZ, R7, 0x80, RZ, 0xc0, !PT ;  /* 0x0000008007ff7812 */ /* 0x000fc600078ac0ff */
[----:B------:R-:W-:-:S05]  /*13f0*/  @P4 IMAD R13, R101, R13, R8 ;  /* 0x0000000d650d4224 */ /* 0x000fca00078e0208 */
[----:B------:R-:W-:Y:S02]  /*1400*/  @P4 IADD3 R15, R15, R13, RZ ;  /* 0x0000000d0f0f4210 */ /* 0x000fe40007ffe0ff */
[C---:B------:R-:W-:Y:S02]  /*1410*/  @P4 SHF.L.U32 R13, R14.reuse, 0x1, RZ ;  /* 0x000000010e0d4819 */ /* 0x040fe400000006ff */
[----:B------:R-:W-:Y:S02]  /*1420*/  @P4 SHF.L.U64.HI R14, R14, 0x1, R15 ;  /* 0x000000010e0e4819 */ /* 0x000fe4000001020f */
[----:B------:R-:W-:-:S04]  /*1430*/  @P4 IADD3 R36, P0, R13, R36, RZ ;  /* 0x000000240d244210 */ /* 0x000fc80007f1e0ff */
[C---:B------:R-:W-:Y:S02]  /*1440*/  @P4 IADD3.X R37, R14.reuse, R37, RZ, P0, !PT ;  /* 0x000000250e254210 */ /* 0x040fe400007fe4ff */
[----:B------:R-:W-:Y:S02]  /*1450*/  @P4 IADD3 R34, P0, R13, R34, RZ ;  /* 0x000000220d224210 */ /* 0x000fe40007f1e0ff */
[----:B------:R-:W0:Y:S02]  /*1460*/  @P3 LDC.64 R12, c[0x0][0x230] ;  /* 0x00008c00ff0c3b82 */ /* 0x000e240000000a00 */
[----:B------:R-:W-:-:S06]  /*1470*/  @P4 IADD3.X R35, R14, R35, RZ, P0, !PT ;  /* 0x000000230e234210 */ /* 0x000fcc00007fe4ff */
[----:B------:R-:W1:Y:S02]  /*1480*/  @P3 LDC.64 R14, c[0x0][0x288] ;  /* 0x0000a200ff0e3b82 */ /* 0x000e640000000a00 */
[-C--:B-1----:R-:W-:Y:S02]  /*1490*/  @P3 IMAD R8, R113, R14.reuse, RZ ;  /* 0x0000000e71083224 */ /* 0x082fe400078e02ff */
[----:B------:R-:W-:-:S04]  /*14a0*/  @P3 IMAD.WIDE.U32 R16, R100, R14, R16 ;  /* 0x0000000e64103225 */ /* 0x000fc800078e0010 */
[----:B------:R-:W-:-:S05]  /*14b0*/  @P3 IMAD R15, R100, R15, R8 ;  /* 0x0000000f640f3224 */ /* 0x000fca00078e0208 */
[----:B------:R-:W-:Y:S02]  /*14c0*/  @P3 IADD3 R17, R17, R15, RZ ;  /* 0x0000000f11113210 */ /* 0x000fe40007ffe0ff */
[C---:B------:R-:W-:Y:S02]  /*14d0*/  @P3 SHF.L.U32 R15, R16.reuse, 0x1, RZ ;  /* 0x00000001100f3819 */ /* 0x040fe400000006ff */
[----:B------:R-:W-:Y:S02]  /*14e0*/  @P3 SHF.L.U64.HI R16, R16, 0x1, R17 ;  /* 0x0000000110103819 */ /* 0x000fe40000010211 */
[----:B0-----:R-:W-:Y:S02]  /*14f0*/  @P3 IADD3 R12, P0, R15, R12, RZ ;  /* 0x0000000c0f0c3210 */ /* 0x001fe40007f1e0ff */
[----:B------:R-:W-:Y:S02]  /*1500*/  @P2 MOV R17, R23 ;  /* 0x0000001700112202 */ /* 0x000fe40000000f00 */
[----:B------:R-:W-:-:S02]  /*1510*/  @P3 IADD3.X R13, R16, R13, RZ, P0, !PT ;  /* 0x0000000d100d3210 */ /* 0x000fc400007fe4ff */
[----:B------:R-:W-:Y:S02]  /*1520*/  @P3 IADD3 R30, P0, R15, R30, RZ ;  /* 0x0000001e0f1e3210 */ /* 0x000fe40007f1e0ff */
[----:B------:R-:W0:Y:S02]  /*1530*/  @P2 LDC.64 R14, c[0x0][0x288] ;  /* 0x0000a200ff0e2b82 */ /* 0x000e240000000a00 */
[----:B------:R-:W-:Y:S02]  /*1540*/  @P3 IADD3.X R31, R16, R31, RZ, P0, !PT ;  /* 0x0000001f101f3210 */ /* 0x000fe400007fe4ff */
[----:B------:R-:W-:Y:S01]  /*1550*/  @P2 MOV R16, R20 ;  /* 0x0000001400102202 */ /* 0x000fe20000000f00 */
[----:B0-----:R-:W-:-:S04]  /*1560*/  @P2 IMAD R8, R112, R14, RZ ;  /* 0x0000000e70082224 */ /* 0x001fc800078e02ff */
[----:B------:R-:W-:-:S04]  /*1570*/  @P2 IMAD.WIDE.U32 R16, R99, R14, R16 ;  /* 0x0000000e63102225 */ /* 0x000fc800078e0010 */
[----:B------:R-:W-:Y:S02]  /*1580*/  @P2 IMAD R15, R99, R15, R8 ;  /* 0x0000000f630f2224 */ /* 0x000fe400078e0208 */
[----:B------:R-:W-:-:S03]  /*1590*/  @P1 IMAD R8, R111, R24, RZ ;  /* 0x000000186f081224 */ /* 0x000fc600078e02ff */
[----:B------:R-:W-:Y:S01]  /*15a0*/  @P2 IADD3 R15, R17, R15, RZ ;  /* 0x0000000f110f2210 */ /* 0x000fe20007ffe0ff */
[----:B------:R-:W-:Y:S01]  /*15b0*/  @P1 IMAD R25, R98, R25, R8 ;  /* 0x0000001962191224 */ /* 0x000fe200078e0208 */
[C---:B------:R-:W-:Y:S02]  /*15c0*/  @P2 SHF.L.U32 R17, R16.reuse, 0x1, RZ ;  /* 0x0000000110112819 */ /* 0x040fe400000006ff */
[----:B------:R-:W-:Y:S02]  /*15d0*/  @P2 SHF.L.U64.HI R16, R16, 0x1, R15 ;  /* 0x0000000110102819 */ /* 0x000fe4000001020f */
[----:B------:R-:W0:Y:S01]  /*15e0*/  @P2 LDC.64 R14, c[0x0][0x228] ;  /* 0x00008a00ff0e2b82 */ /* 0x000e220000000a00 */
[----:B----4-:R-:W-:Y:S02]  /*15f0*/  @P2 IADD3 R28, P0, R17, R28, RZ ;  /* 0x0000001c111c2210 */ /* 0x010fe40007f1e0ff */
[----:B------:R-:W-:Y:S02]  /*1600*/  @P1 IADD3 R27, R27, R25, RZ ;  /* 0x000000191b1b1210 */ /* 0x000fe40007ffe0ff */
[----:B------:R-:W-:-:S02]  /*1610*/  @P2 IADD3.X R29, R16, R29, RZ, P0, !PT ;  /* 0x0000001d101d2210 */ /* 0x000fc400007fe4ff */
[C---:B------:R-:W-:Y:S02]  /*1620*/  @P1 SHF.L.U32 R25, R26.reuse, 0x1, RZ ;  /* 0x000000011a191819 */ /* 0x040fe400000006ff */
[----:B------:R-:W-:Y:S02]  /*1630*/  @P1 SHF.L.U64.HI R8, R26, 0x1, R27 ;  /* 0x000000011a081819 */ /* 0x000fe4000001021b */
[----:B------:R-:W1:Y:S01]  /*1640*/  @P1 LDC.64 R26, c[0x0][0x228] ;  /* 0x00008a00ff1a1b82 */ /* 0x000e620000000a00 */
[----:B0-----:R-:W-:-:S04]  /*1650*/  @P2 IADD3 R14, P0, R17, R14, RZ ;  /* 0x0000000e110e2210 */ /* 0x001fc80007f1e0ff */
[----:B------:R-:W-:-:S03]  /*1660*/  @P2 IADD3.X R15, R16, R15, RZ, P0, !PT ;  /* 0x0000000f100f2210 */ /* 0x000fc600007fe4ff */
[----:B------:R-:W0:Y:S02]  /*1670*/  @P1 LDC.64 R16, c[0x0][0x230] ;  /* 0x00008c00ff101b82 */ /* 0x000e240000000a00 */
[----:B0-----:R-:W-:-:S04]  /*1680*/  @P1 IADD3 R16, P0, R25, R16, RZ ;  /* 0x0000001019101210 */ /* 0x001fc80007f1e0ff */
[----:B------:R-:W-:Y:S02]  /*1690*/  @P1 IADD3.X R17, R8, R17, RZ, P0, !PT ;  /* 0x0000001108111210 */ /* 0x000fe400007fe4ff */
[----:B-1----:R-:W-:Y:S01]  /*16a0*/  @P1 IADD3 R26, P0, R25, R26, RZ ;  /* 0x0000001a191a1210 */ /* 0x002fe20007f1e0ff */
[----:B------:R-:W-:-:S03]  /*16b0*/  IMAD.WIDE.U32 R24, R2, 0x4ec4ec4f, RZ ;  /* 0x4ec4ec4f02187825 */ /* 0x000fc600078e00ff */
[----:B------:R-:W-:Y:S02]  /*16c0*/  @P1 IADD3.X R27, R8, R27, RZ, P0, !PT ;  /* 0x0000001b081b1210 */ /* 0x000fe400007fe4ff */
[----:B------:R-:W-:-:S05]  /*16d0*/  SHF.R.U32.HI R8, RZ, 0x2, R25 ;  /* 0x00000002ff087819 */ /* 0x000fca0000011619 */
[----:B------:R-:W-:-:S05]  /*16e0*/  IMAD R8, R65, UR7, R8 ;  /* 0x0000000741087c24 */ /* 0x000fca000f8e0208 */
        /* <DEDUP_REMOVED lines=62> */
[----:B------:R-:W-:Y:S02]  /*1ad0*/  IADD3 R8, R8, 0x1e0, RZ ;  /* 0x000001e008087810 */ /* 0x000fe40007ffe0ff */
[----:B0-----:R-:W-:Y:S02]  /*1ae0*/  @P0 IADD3 R64, P6, R67, R64, RZ ;  /* 0x0000004043400210 */ /* 0x001fe40007fde0ff */
[----:B------:R-:W-:Y:S02]  /*1af0*/  MOV R67, RZ ;  /* 0x000000ff00437202 */ /* 0x000fe40000000f00 */
[----:B------:R-:W-:Y:S02]  /*1b00*/  @P0 IADD3.X R65, R66, R65, RZ, P6, !PT ;  /* 0x0000004142410210 */ /* 0x000fe400037fe4ff */
[----:B------:R-:W-:-:S02]  /*1b10*/  SHF.R.S32.HI R66, RZ, 0x1f, R8 ;  /* 0x0000001fff427819 */ /* 0x000fc40000011408 */
[----:B------:R-:W5:Y:S04]  /*1b20*/  @P0 LDG.E R67, desc[UR8][R24.64] ;  /* 0x0000000818430981 */ /* 0x000f68000c1e1900 */
[----:B------:R0:W5:Y:S01]  /*1b30*/  @P0 LDG.E R84, desc[UR8][R64.64] ;  /* 0x0000000840540981 */ /* 0x000162000c1e1900 */
[----:B------:R-:W-:-:S04]  /*1b40*/  ISETP.GE.U32.AND P0, PT, R8, UR12, PT ;  /* 0x0000000c08007c0c */ /* 0x000fc8000bf06070 */
[----:B------:R-:W-:-:S04]  /*1b50*/  ISETP.GE.AND.EX P0, PT, R66, UR13, PT, P0 ;  /* 0x0000000d42007c0c */ /* 0x000fc8000bf06300 */
[----:B------:R-:W-:-:S13]  /*1b60*/  ISETP.LT.U32.AND P0, PT, R2, 0x1a0, !P0 ;  /* 0x000001a00200780c */ /* 0x000fda0004701070 */
[----:B0-----:R-:W0:Y:S08]  /*1b70*/  @P0 LDC.64 R64, c[0x0][0x288] ;  /* 0x0000a200ff400b82 */ /* 0x001e300000000a00 */
[----:B------:R-:W1:Y:S01]  /*1b80*/  @P0 LDC.64 R24, c[0x0][0x230] ;  /* 0x00008c00ff180b82 */ /* 0x000e620000000a00 */
[----:B------:R-:W-:Y:S02]  /*1b90*/  @P0 MOV R74, R20 ;  /* 0x00000014004a0202 */ /* 0x000fe40000000f00 */
[----:B------:R-:W-:Y:S01]  /*1ba0*/  @P0 MOV R75, R23 ;  /* 0x00000017004b0202 */ /* 0x000fe20000000f00 */
[----:B0-----:R-:W-:-:S02]  /*1bb0*/  @P0 IMAD R8, R123, R64, RZ ;  /* 0x000000407b080224 */ /* 0x001fc400078e02ff */
[----:B------:R-:W-:-:S04]  /*1bc0*/  @P0 IMAD.WIDE.U32 R74, R94, R64, R74 ;  /* 0x000000405e4a0225 */ /* 0x000fc800078e004a */
[----:B------:R-:W-:-:S05]  /*1bd0*/  @P0 IMAD R79, R94, R65, R8 ;  /* 0x000000415e4f0224 */ /* 0x000fca00078e0208 */
[----:B------:R-:W-:Y:S02]  /*1be0*/  @P0 IADD3 R65, R75, R79, RZ ;  /* 0x0000004f4b410210 */ /* 0x000fe40007ffe0ff */
[C---:B------:R-:W-:Y:S02]  /*1bf0*/  @P0 SHF.L.U32 R75, R74.reuse, 0x1, RZ ;  /* 0x000000014a4b0819 */ /* 0x040fe400000006ff */
[----:B------:R-:W-:Y:S02]  /*1c00*/  @P0 SHF.L.U64.HI R74, R74, 0x1, R65 ;  /* 0x000000014a4a0819 */ /* 0x000fe40000010241 */
[----:B-1----:R-:W-:Y:S01]  /*1c10*/  @P0 IADD3 R24, P6, R75, R24, RZ ;  /* 0x000000184b180210 */ /* 0x002fe20007fde0ff */
[----:B------:R-:W0:Y:S03]  /*1c20*/  @P0 LDC.64 R64, c[0x0][0x228] ;  /* 0x00008a00ff400b82 */ /* 0x000e260000000a00 */
[----:B------:R-:W-:-:S05]  /*1c30*/  @P0 IADD3.X R25, R74, R25, RZ, P6, !PT ;  /* 0x000000194a190210 */ /* 0x000fca00037fe4ff */
[----:B------:R1:W5:Y:S02]  /*1c40*/  @P0 LDG.E R68, desc[UR8][R24.64] ;  /* 0x0000000818440981 */ /* 0x000364000c1e1900 */
[----:B-1----:R-:W1:Y:S02]  /*1c50*/  LDC.64 R24, c[0x0][0x248] ;  /* 0x00009200ff187b82 */ /* 0x002e640000000a00 */
[----:B-1----:R-:W-:-:S06]  /*1c60*/  IMAD.WIDE R24, R6, 0x8, R24 ;  /* 0x0000000806187825 */ /* 0x002fcc00078e0218 */
[----:B------:R-:W2:Y:S01]  /*1c70*/  LDG.E.64 R24, desc[UR8][R24.64] ;  /* 0x0000000818187981 */ /* 0x000ea2000c1e1b00 */
[----:B0-----:R-:W-:Y:S02]  /*1c80*/  @P0 IADD3 R64, P6, R75, R64, RZ ;  /* 0x000000404b400210 */ /* 0x001fe40007fde0ff */
[----:B------:R-:W-:Y:S02]  /*1c90*/  CS2R R82, SRZ ;  /* 0x0000000000527805 */ /* 0x000fe4000001ff00 */
[----:B------:R-:W-:-:S04]  /*1ca0*/  @P0 IADD3.X R65, R74, R65, RZ, P6, !PT ;  /* 0x000000414a410210 */ /* 0x000fc800037fe4ff */
[----:B------:R-:W5:Y:S04]  /*1cb0*/  @P5 LDG.E R82, desc[UR8][R62.64] ;  /* 0x000000083e525981 */ /* 0x000f68000c1e1900 */
[----:B------:R0:W5:Y:S02]  /*1cc0*/  @P0 LDG.E R83, desc[UR8][R64.64] ;  /* 0x0000000840530981 */ /* 0x000164000c1e1900 */
[----:B0-----:R-:W-:-:S06]  /*1cd0*/  CS2R R64, SRZ ;  /* 0x0000000000407805 */ /* 0x001fcc000001ff00 */
[----:B------:R0:W5:Y:S01]  /*1ce0*/  @P5 LDG.E R65, desc[UR8][R72.64] ;  /* 0x0000000848415981 */ /* 0x000162000c1e1900 */
[----:B------:R-:W-:Y:S02]  /*1cf0*/  ISETP.NE.AND P5, PT, R78, RZ, PT ;  /* 0x000000ff4e00720c */ /* 0x000fe40003fa5270 */
[----:B------:R-:W-:Y:S02]  /*1d00*/  CS2R R80, SRZ ;  /* 0x0000000000507805 */ /* 0x000fe4000001ff00 */
[----:B------:R-:W-:Y:S02]  /*1d10*/  MOV R66, RZ ;  /* 0x000000ff00427202 */ /* 0x000fe40000000f00 */
[----:B------:R-:W-:-:S07]  /*1d20*/  CS2R R62, SRZ ;  /* 0x00000000003e7805 */ /* 0x000fce000001ff00 */
[----:B------:R-:W5:Y:S04]  /*1d30*/  @P5 LDG.E R66, desc[UR8][R60.64] ;  /* 0x000000083c425981 */ /* 0x000f68000c1e1900 */
[----:B------:R-:W5:Y:S01]  /*1d40*/  @P5 LDG.E R81, desc[UR8][R58.64] ;  /* 0x000000083a515981 */ /* 0x000f62000c1e1900 */
[----:B------:R-:W-:Y:S02]  /*1d50*/  ISETP.NE.AND P5, PT, R77, RZ, PT ;  /* 0x000000ff4d00720c */ /* 0x000fe40003fa5270 */
[----:B------:R-:W-:-:S11]  /*1d60*/  CS2R R78, SRZ ;  /* 0x00000000004e7805 */ /* 0x000fd6000001ff00 */
[----:B------:R-:W5:Y:S04]  /*1d70*/  @P5 LDG.E R63, desc[UR8][R56.64] ;  /* 0x00000008383f5981 */ /* 0x000f68000c1e1900 */
[----:B------:R-:W5:Y:S01]  /*1d80*/  @P5 LDG.E R80, desc[UR8][R54.64] ;  /* 0x0000000836505981 */ /* 0x000f62000c1e1900 */
[----:B------:R-:W-:Y:S02]  /*1d90*/  ISETP.NE.AND P5, PT, R76, RZ, PT ;  /* 0x000000ff4c00720c */ /* 0x000fe40003fa5270 */
[----:B------:R-:W-:-:S11]  /*1da0*/  LOP3.LUT P6, RZ, R7, 0x2, RZ, 0xc0, !PT ;  /* 0x0000000207ff7812 */ /* 0x000fd600078cc0ff */
[----:B------:R-:W5:Y:S04]  /*1db0*/  @P5 LDG.E R64, desc[UR8][R52.64] ;  /* 0x0000000834405981 */ /* 0x000f68000c1e1900 */
[----:B------:R-:W5:Y:S01]  /*1dc0*/  @P5 LDG.E R79, desc[UR8][R50.64] ;  /* 0x00000008324f5981 */ /* 0x000f62000c1e1900 */
[----:B------:R-:W-:-:S13]  /*1dd0*/  ISETP.NE.AND P5, PT, R71, RZ, PT ;  /* 0x000000ff4700720c */ /* 0x000fda0003fa5270 */
[----:B------:R-:W5:Y:S01]  /*1de0*/  @P5 LDG.E R78, desc[UR8][R46.64] ;  /* 0x000000082e4e5981 */ /* 0x000f62000c1e1900 */
[----:B------:R-:W-:Y:S02]  /*1df0*/  MOV R8, 0x3f800000 ;  /* 0x3f80000000087802 */ /* 0x000fe40000000f00 */
[----:B------:R-:W-:Y:S02]  /*1e00*/  CS2R R76, SRZ ;  /* 0x00000000004c7805 */ /* 0x000fe4000001ff00 */
[----:B0-----:R-:W-:Y:S02]  /*1e10*/  CS2R R72, SRZ ;  /* 0x0000000000487805 */ /* 0x001fe4000001ff00 */
[----:B------:R-:W-:Y:S02]  /*1e20*/  MOV R71, RZ ;  /* 0x000000ff00477202 */ /* 0x000fe40000000f00 */
[----:B------:R-:W5:Y:S04]  /*1e30*/  @P6 LDG.E R76, desc[UR8][R40.64] ;  /* 0x00000008284c6981 */ /* 0x000f68000c1e1900 */
[----:B------:R-:W5:Y:S04]  /*1e40*/  @P3 LDG.E R73, desc[UR8][R30.64] ;  /* 0x000000081e493981 */ /* 0x000f68000c1e1900 */
[----:B------:R-:W5:Y:S01]  /*1e50*/  @P1 LDG.E R71, desc[UR8][R26.64] ;  /* 0x000000081a471981 */ /* 0x000f62000c1e1900 */
[----:B------:R-:W-:Y:S03]  /*1e60*/  BSSY B0, `(.L_x_1032) ;  /* 0x000002e000007945 */ /* 0x000fe60003800000 */
[----:B------:R-:W5:Y:S01]  /*1e70*/  @P2 LDG.E R72, desc[UR8][R14.64] ;  /* 0x000000080e482981 */ /* 0x000f62000c1e1900 */
[----:B--2---:R-:W-:-:S05]  /*1e80*/  FFMA.FTZ R75, -R24, R24, R25 ;  /* 0x00000018184b7223 */ /* 0x004fca0000010119 */
[----:B------:R-:W-:Y:S02]  /*1e90*/  FSETP.GTU.FTZ.AND P0, PT, R75, RZ, PT ;  /* 0x000000ff4b00720b */ /* 0x000fe40003f1c000 */
[----:B------:R-:W-:-:S06]  /*1ea0*/  MOV R25, RZ ;  /* 0x000000ff00197202 */ /* 0x000fcc0000000f00 */
[----:B------:R-:W5:Y:S05]  /*1eb0*/  @P5 LDG.E R25, desc[UR8][R48.64] ;  /* 0x0000000830195981 */ /* 0x000f6a000c1e1900 */
[----:B------:R-:W0:Y:S01]  /*1ec0*/  @P0 LDC R74, c[0x0][0x250] ;  /* 0x00009400ff4a0b82 */ /* 0x000e220000000800 */
[----:B------:R-:W-:Y:S02]  /*1ed0*/  ISETP.NE.AND P5, PT, R9, RZ, PT ;  /* 0x000000ff0900720c */ /* 0x000fe40003fa5270 */
[----:B------:R-:W-:-:S06]  /*1ee0*/  MOV R9, RZ ;  /* 0x000000ff00097202 */ /* 0x000fcc0000000f00 */
[----:B------:R1:W5:Y:S02]  /*1ef0*/  @P6 LDG.E R9, desc[UR8][R18.64] ;  /* 0x0000000812096981 */ /* 0x000364000c1e1900 */
[----:B-1----:R-:W-:-:S06]  /*1f00*/  MOV R19, RZ ;  /* 0x000000ff00137202 */ /* 0x002fcc0000000f00 */
[----:B------:R1:W5:Y:S01]  /*1f10*/  @P5 LDG.E R19, desc[UR8][R10.64] ;  /* 0x000000080a135981 */ /* 0x000362000c1e1900 */
[----:B0-----:R-:W-:Y:S01]  /*1f20*/  @P0 FADD.FTZ R74, R75, R74 ;  /* 0x0000004a4b4a0221 */ /* 0x001fe20000010000 */
[----:B-1----:R-:W-:-:S03]  /*1f30*/  CS2R R10, SRZ ;  /* 0x00000000000a7805 */ /* 0x002fc6000001ff00 */
[----:B------:R0:W1:Y:S03]  /*1f40*/  @P0 MUFU.RSQ R8, R74 ;  /* 0x0000004a00080308 */ /* 0x0000660000001400 */
[----:B------:R2:W5:Y:S01]  /*1f50*/  @P3 LDG.E R11, desc[UR8][R12.64] ;  /* 0x000000080c0b3981 */ /* 0x000562000c1e1900 */
[----:B0-----:R-:W-:-:S03]  /*1f60*/  CS2R R74, SRZ ;  /* 0x00000000004a7805 */ /* 0x001fc6000001ff00 */
[----:B------:R-:W5:Y:S01]  /*1f70*/  @P4 LDG.E R10, desc[UR8][R36.64] ;  /* 0x00000008240a4981 */ /* 0x000f62000c1e1900 */
[----:B--2---:R-:W-:-:S03]  /*1f80*/  CS2R R12, SRZ ;  /* 0x00000000000c7805 */ /* 0x004fc6000001ff00 */
[----:B------:R-:W5:Y:S04]  /*1f90*/  @P5 LDG.E R75, desc[UR8][R38.64] ;  /* 0x00000008264b5981 */ /* 0x000f68000c1e1900 */
[----:B------:R-:W5:Y:S04]  /*1fa0*/  @P4 LDG.E R74, desc[UR8][R34.64] ;  /* 0x00000008224a4981 */ /* 0x000f68000c1e1900 */
[----:B------:R-:W5:Y:S01]  /*1fb0*/  @P2 LDG.E R12, desc[UR8][R28.64] ;  /* 0x000000081c0c2981 */ /* 0x000f62000c1e1900 */
[----:B------:R-:W-:Y:S02]  /*1fc0*/  LOP3.LUT P0, RZ, R7, 0x4, RZ, 0xc0, !PT ;  /* 0x0000000407ff7812 */ /* 0x000fe4000780c0ff */
[----:B------:R-:W-:Y:S01]  /*1fd0*/  CS2R R14, SRZ ;  /* 0x00000000000e7805 */ /* 0x000fe2000001ff00 */
        /* <DEDUP_REMOVED lines=11> */
[----:B------:R-:W-:-:S05]  /*2090*/  @P0 LEA.HI.X R27, R33, R27, R14, 0x1, P6 ;  /* 0x0000001b211b0211 */ /* 0x000fca00030f0c0e */
[----:B------:R-:W2:Y:S04]  /*20a0*/  @P0 LDG.E.U16 R17, desc[UR8][R26.64] ;  /* 0x000000081a110981 */ /* 0x000ea8000c1e1500 */
[----:B------:R0:W3:Y:S02]  /*20b0*/  @P0 LDG.E.U16 R14, desc[UR8][R26.64+0x2] ;  /* 0x000002081a0e0981 */ /* 0x0000e4000c1e1500 */
[----:B0-----:R-:W0:Y:S02]  /*20c0*/  LDC.64 R26, c[0x0][0x238] ;  /* 0x00008e00ff1a7b82 */ /* 0x001e240000000a00 */
[----:B0-----:R-:W-:Y:S01]  /*20d0*/  IMAD.WIDE R26, R33, 0x2, R26 ;  /* 0x00000002211a7825 */ /* 0x001fe200078e021a */
[----:B--2---:R-:W-:-:S04]  /*20e0*/  @P0 SHF.L.U32 R15, R17, 0x10, RZ ;  /* 0x00000010110f0819 */ /* 0x004fc800000006ff */
[----:B------:R-:W2:Y:S01]  /*20f0*/  LDG.E.U16 R17, desc[UR8][R26.64+0x2] ;  /* 0x000002081a117981 */ /* 0x000ea2000c1e1500 */
[----:B---3--:R-:W-:-:S03]  /*2100*/  @P0 SHF.L.U32 R16, R14, 0x10, RZ ;  /* 0x000000100e100819 */ /* 0x008fc600000006ff */
[----:B------:R-:W3:Y:S01]  /*2110*/  LDG.E.U16 R14, desc[UR8][R26.64] ;  /* 0x000000081a0e7981 */ /* 0x000ee2000c1e1500 */
[----:B--2---:R-:W-:Y:S02]  /*2120*/  SHF.L.U32 R17, R17, 0x10, RZ ;  /* 0x0000001011117819 */ /* 0x004fe400000006ff */
[----:B---3--:R-:W-:-:S07]  /*2130*/  SHF.L.U32 R14, R14, 0x10, RZ ;  /* 0x000000100e0e7819 */ /* 0x008fce00000006ff */
.L_x_1033:
[----:B------:R-:W-:Y:S05]  /*2140*/  BSYNC B0 ;  /* 0x0000000000007941 */ /* 0x000fea0003800000 */
.L_x_1032:
        /* <DEDUP_REMOVED lines=9> */
[-C--:B------:R-:W-:Y:S01]  /*21e0*/  FMUL.FTZ R26, R27, R8.reuse ;  /* 0x000000081b1a7220 */ /* 0x080fe20000410000 */
[----:B------:R-:W-:Y:S02]  /*21f0*/  HADD2.F32 R30, -RZ, R82.H1_H1 ;  /* 0x30000052ff1e7230 */ /* 0x000fe40000004100 */
[C---:B------:R-:W-:Y:S01]  /*2200*/  FADD.FTZ R43, -R24.reuse, R35 ;  /* 0x00000023182b7221 */ /* 0x040fe20000010100 */
[--C-:B------:R-:W-:Y:S02]  /*2210*/  HADD2.F32 R29, -RZ, R81.reuse.H0_H0 ;  /* 0x20000051ff1d7230 */ /* 0x100fe40000004100 */
[----:B------:R-:W-:Y:S01]  /*2220*/  FADD.FTZ R45, -R24, R37 ;  /* 0x00000025182d7221 */ /* 0x000fe20000010100 */
        /* <DEDUP_REMOVED lines=22> */
.L_x_1034:
        /* <DEDUP_REMOVED lines=26> */
.L_x_1035:
[----:B------:R-:W-:Y:S01]  /*2530*/  FFMA.FTZ R36, R27, R35, R26 ;  /* 0x000000231b247223 */ /* 0x000fe2000001001a */
[----:B------:R-:W-:Y:S01]  /*2540*/  FADD.FTZ R26, RZ, R31 ;  /* 0x0000001fff1a7221 */ /* 0x000fe20000010000 */
[----:B------:R-:W-:Y:S01]  /*2550*/  FADD.FTZ R38, R35, R18 ;  /* 0x0000001223267221 */ /* 0x000fe20000010000 */
[----:B------:R-:W-:Y:S01]  /*2560*/  FMUL.FTZ R31, R29, R14 ;  /* 0x0000000e1d1f7220 */ /* 0x000fe20000410000 */
[----:B------:R-:W-:Y:S01]  /*2570*/  FFMA.FTZ R18, R34, R29, R47 ;  /* 0x0000001d22127223 */ /* 0x000fe2000001002f */
[----:B------:R-:W-:Y:S01]  /*2580*/  FADD.FTZ R29, R26, R29 ;  /* 0x0000001d1a1d7221 */ /* 0x000fe20000010000 */
[----:B------:R-:W-:Y:S01]  /*2590*/  FFMA.FTZ R26, R27, R30, RZ ;  /* 0x0000001e1b1a7223 */ /* 0x000fe200000100ff */
[--C-:B------:R-:W-:Y:S02]  /*25a0*/  HADD2.F32 R39, -RZ, R63.reuse.H0_H0 ;  /* 0x2000003fff277230 */ /* 0x100fe40000004100 */
[----:B------:R-:W-:Y:S01]  /*25b0*/  FADD.FTZ R27, RZ, R30 ;  /* 0x0000001eff1b7221 */ /* 0x000fe20000010000 */
[----:B------:R-:W-:-:S02]  /*25c0*/  HADD2.F32 R41, -RZ, R63.H1_H1 ;  /* 0x3000003fff297230 */ /* 0x000fc40000004100 */
[----:B------:R-:W-:Y:S01]  /*25d0*/  FMUL.FTZ R30, R28, R17 ;  /* 0x000000111c1e7220 */ /* 0x000fe20000410000 */
[----:B------:R-:W-:Y:S01]  /*25e0*/  FFMA.FTZ R26, R33, R28, R26 ;  /* 0x0000001c211a7223 */ /* 0x000fe2000001001a */
[----:B------:R-:W-:Y:S01]  /*25f0*/  FFMA.FTZ R35, R34, R31, R36 ;  /* 0x0000001f22237223 */ /* 0x000fe20000010024 */
[----:B------:R-:W-:Y:S01]  /*2600*/  FADD.FTZ R28, R27, R28 ;  /* 0x0000001c1b1c7221 */ /* 0x000fe20000010000 */
[C---:B------:R-:W-:Y:S01]  /*2610*/  FADD.FTZ R39, -R24.reuse, R39 ;  /* 0x0000002718277221 */ /* 0x040fe20000010100 */
[----:B------:R-:W-:Y:S01]  /*2620*/  FADD.FTZ R27, -R24, R41 ;  /* 0x00000029181b7221 */ /* 0x000fe20000010100 */
[----:B------:R-:W-:Y:S01]  /*2630*/  FADD.FTZ R37, R38, R31 ;  /* 0x0000001f26257221 */ /* 0x000fe20000010000 */
[----:B------:R-:W-:Y:S01]  /*2640*/  FFMA.FTZ R33, R33, R30, R35 ;  /* 0x0000001e21217223 */ /* 0x000fe20000010023 */
[--C-:B------:R-:W-:Y:S02]  /*2650*/  HADD2.F32 R35, -RZ, R80.reuse.H0_H0 ;  /* 0x20000050ff237230 */ /* 0x100fe40000004100 */
        /* <DEDUP_REMOVED lines=22> */
.L_x_1036:
[----:B------:R-:W-:Y:S01]  /*27c0*/  FMUL.FTZ R34, R35, R14 ;  /* 0x0000000e23227220 */ /* 0x000fe20000410000 */
[----:B------:R-:W-:Y:S01]  /*27d0*/  FADD.FTZ R41, R30, R37 ;  /* 0x000000251e297221 */ /* 0x000fe20000010000 */
[--C-:B------:R-:W-:Y:S02]  /*27e0*/  HADD2.F32 R37, -RZ, R64.reuse.H0_H0 ;  /* 0x20000040ff257230 */ /* 0x100fe40000004100 */
[----:B------:R-:W-:Y:S01]  /*27f0*/  FMUL.FTZ R30, R31, R17 ;  /* 0x000000111f1e7220 */ /* 0x000fe20000410000 */
[----:B------:R-:W-:Y:S01]  /*2800*/  FFMA.FTZ R33, R44, R34, R33 ;  /* 0x000000222c217223 */ /* 0x000fe20000010021 */
[----:B------:R-:W-:Y:S02]  /*2810*/  HADD2.F32 R39, -RZ, R64.H1_H1 ;  /* 0x30000040ff277230 */ /* 0x000fe40000004100 */
[C---:B------:R-:W-:Y:S01]  /*2820*/  FFMA.FTZ R26, R27.reuse, R31, R26 ;  /* 0x0000001f1b1a7223 */ /* 0x040fe2000001001a */
[C---:B------:R-:W-:Y:S01]  /*2830*/  FADD.FTZ R37, -R24.reuse, R37 ;  /* 0x0000002518257221 */ /* 0x040fe20000010100 */
[----:B------:R-:W-:Y:S01]  /*2840*/  FFMA.FTZ R33, R27, R30, R33 ;  /* 0x0000001e1b217223 */ /* 0x000fe20000010021 */
[----:B------:R-:W-:Y:S01]  /*2850*/  FADD.FTZ R29, R29, R35 ;  /* 0x000000231d1d7221 */ /* 0x000fe20000010000 */
[----:B------:R-:W-:Y:S01]  /*2860*/  FADD.FTZ R27, -R24, R39 ;  /* 0x00000027181b7221 */ /* 0x000fe20000010100 */
        /* <DEDUP_REMOVED lines=26> */
.L_x_1037:
[----:B------:R-:W-:Y:S01]  /*2a10*/  FMUL.FTZ R34, R39, R14 ;  /* 0x0000000e27227220 */ /* 0x000fe20000410000 */
        /* <DEDUP_REMOVED lines=8> */
[----:B------:R-:W-:Y:S01]  /*2aa0*/  FFMA.FTZ R26, R27, R31, R26 ;  /* 0x0000001f1b1a7223 */ /* 0x000fe2000001001a */
[C---:B------:R-:W-:Y:S01]  /*2ab0*/  FADD.FTZ R37, -R24.reuse, R37 ;  /* 0x0000002518257221 */ /* 0x040fe20000010100 */
[----:B------:R-:W-:Y:S01]  /*2ac0*/  FADD.FTZ R31, -R24, R39 ;  /* 0x00000027181f7221 */ /* 0x000fe20000010100 */
        /* <DEDUP_REMOVED lines=25> */
.L_x_1038:
[----:B------:R-:W-:Y:S01]  /*2c60*/  FMUL.FTZ R37, R33, R14 ;  /* 0x0000000e21257220 */ /* 0x000fe20000410000 */
[--C-:B------:R-:W-:Y:S02]  /*2c70*/  HADD2.F32 R41, -RZ, R62.reuse.H0_H0 ;  /* 0x2000003eff297230 */ /* 0x100fe40000004100 */
[----:B------:R-:W-:Y:S01]  /*2c80*/  FADD.FTZ R36, R30, R35 ;  /* 0x000000231e247221 */ /* 0x000fe20000010000 */
[----:B------:R-:W-:Y:S02]  /*2c90*/  HADD2.F32 R43, -RZ, R62.H1_H1 ;  /* 0x3000003eff2b7230 */ /* 0x000fe40000004100 */
[----:B------:R-:W-:Y:S01]  /*2ca0*/  FFMA.FTZ R39, R45, R37, R34 ;  /* 0x000000252d277223 */ /* 0x000fe20000010022 */
[----:B------:R-:W-:Y:S01]  /*2cb0*/  FMUL.FTZ R34, R27, R17 ;  /* 0x000000111b227220 */ /* 0x000fe20000410000 */
[----:B------:R-:W-:Y:S01]  /*2cc0*/  FADD.FTZ R30, R29, R33 ;  /* 0x000000211d1e7221 */ /* 0x000fe20000010000 */
[C---:B------:R-:W-:Y:S01]  /*2cd0*/  FFMA.FTZ R29, R31.reuse, R27, R26 ;  /* 0x0000001b1f1d7223 */ /* 0x040fe2000001001a */
[C---:B------:R-:W-:Y:S01]  /*2ce0*/  FADD.FTZ R41, -R24.reuse, R41 ;  /* 0x0000002918297221 */ /* 0x040fe20000010100 */
[----:B------:R-:W-:Y:S01]  /*2cf0*/  FFMA.FTZ R26, R31, R34, R39 ;  /* 0x000000221f1a7223 */ /* 0x000fe20000010027 */
        /* <DEDUP_REMOVED lines=26> */
.L_x_1039:
[----:B------:R-:W-:Y:S01]  /*2ea0*/  FMUL.FTZ R39, R37, R14 ;  /* 0x0000000e25277220 */ /* 0x000fe20000410000 */
[----:B------:R-:W-:Y:S01]  /*2eb0*/  FADD.FTZ R34, R34, R35 ;  /* 0x0000002322227221 */ /* 0x000fe20000010000 */
[--C-:B------:R-:W-:Y:S02]  /*2ec0*/  HADD2.F32 R41, -RZ, R9.reuse.H0_H0 ;  /* 0x20000009ff297230 */ /* 0x100fe40000004100 */
[----:B------:R-:W-:Y:S01]  /*2ed0*/  FADD.FTZ R35, R28, R27 ;  /* 0x0000001b1c237221 */ /* 0x000fe20000010000 */
[----:B------:R-:W-:Y:S02]  /*2ee0*/  HADD2.F32 R43, -RZ, R9.H1_H1 ;  /* 0x30000009ff2b7230 */ /* 0x000fe40000004100 */
[----:B------:R-:W-:Y:S01]  /*2ef0*/  FFMA.FTZ R26, R44, R39, R26 ;  /* 0x000000272c1a7223 */ /* 0x000fe2000001001a */
[----:B------:R-:W-:Y:S01]  /*2f00*/  FMUL.FTZ R28, R18, R17 ;  /* 0x00000011121c7220 */ /* 0x000fe20000410000 */
[----:B------:R-:W-:Y:S01]  /*2f10*/  FFMA.FTZ R33, R44, R37, R33 ;  /* 0x000000252c217223 */ /* 0x000fe20000010021 */
[----:B------:R-:W-:Y:S01]  /*2f20*/  FADD.FTZ R39, R34, R39 ;  /* 0x0000002722277221 */ /* 0x000fe20000010000 */
        /* <DEDUP_REMOVED lines=28> */
.L_x_1040:
[----:B------:R-:W-:Y:S01]  /*30f0*/  FFMA.FTZ R42, R31, R18, R29 ;  /* 0x000000121f2a7223 */ /* 0x000fe2000001001d */
[--C-:B------:R-:W-:Y:S02]  /*3100*/  HADD2.F32 R43, -RZ, R19.reuse.H0_H0 ;  /* 0x20000013ff2b7230 */ /* 0x100fe40000004100 */
[----:B------:R-:W-:Y:S01]  /*3110*/  FMUL.FTZ R41, R39, R14 ;  /* 0x0000000e27297220 */ /* 0x000fe20000410000 */
[----:B------:R-:W-:Y:S02]  /*3120*/  HADD2.F32 R31, -RZ, R19.H1_H1 ;  /* 0x30000013ff1f7230 */ /* 0x000fe40000004100 */
[----:B------:R-:W-:Y:S01]  /*3130*/  FMUL.FTZ R40, R26, R17 ;  /* 0x000000111a287220 */ /* 0x000fe20000410000 */
[--C-:B------:R-:W-:Y:S02]  /*3140*/  HADD2.F32 R36, -RZ, R75.reuse.H1_H1 ;  /* 0x3000004bff247230 */ /* 0x100fe40000004100 */
[----:B------:R-:W-:Y:S01]  /*3150*/  FADD.FTZ R43, -R24, R43 ;  /* 0x0000002b182b7221 */ /* 0x000fe20000010100 */
[----:B------:R-:W-:Y:S01]  /*3160*/  FFMA.FTZ R38, R34, R41, R27 ;  /* 0x0000002922267223 */ /* 0x000fe2000001001b */
[----:B------:R-:W-:Y:S01]  /*3170*/  FADD.FTZ R31, -R24, R31 ;  /* 0x0000001f181f7221 */ /* 0x000fe20000010100 */
[----:B------:R-:W-:Y:S01]  /*3180*/  FADD.FTZ R29, R28, R41 ;  /* 0x000000291c1d7221 */ /* 0x000fe20000010000 */
[----:B------:R-:W-:-:S02]  /*3190*/  HADD2.F32 R27, -RZ, R75.H0_H0 ;  /* 0x2000004bff1b7230 */ /* 0x000fc40000004100 */
        /* <DEDUP_REMOVED lines=21> */
.L_x_1041:
[----:B------:R-:W-:Y:S01]  /*32f0*/  FFMA.FTZ R43, R37, R40, R38 ;  /* 0x00000028252b7223 */ /* 0x000fe20000010026 */
[----:B------:R-:W-:Y:S01]  /*3300*/  FMUL.FTZ R41, R27, R14 ;  /* 0x0000000e1b297220 */ /* 0x000fe20000410000 */
[----:B------:R-:W-:Y:S01]  /*3310*/  FADD.FTZ R40, R40, R29 ;  /* 0x0000001d28287221 */ /* 0x000fe20000010000 */
[----:B------:R-:W-:Y:S01]  /*3320*/  FADD.FTZ R29, R35, R18 ;  /* 0x00000012231d7221 */ /* 0x000fe20000010000 */
[--C-:B------:R-:W-:Y:S02]  /*3330*/  HADD2.F32 R45, -RZ, R10.reuse.H1_H1 ;  /* 0x3000000aff2d7230 */ /* 0x100fe40000004100 */
[----:B------:R-:W-:Y:S01]  /*3340*/  FFMA.FTZ R18, R28, R41, R43 ;  /* 0x000000291c127223 */ /* 0x000fe2000001002b */
[----:B------:R-:W-:Y:S02]  /*3350*/  HADD2.F32 R43, -RZ, R10.H0_H0 ;  /* 0x2000000aff2b7230 */ /* 0x000fe40000004100 */
[----:B------:R-:W-:Y:S01]  /*3360*/  FFMA.FTZ R33, R34, R39, R33 ;  /* 0x0000002722217223 */ /* 0x000fe20000010021 */
[----:B------:R-:W-:Y:S01]  /*3370*/  FMUL.FTZ R34, R36, R17 ;  /* 0x0000001124227220 */ /* 0x000fe20000410000 */
        /* <DEDUP_REMOVED lines=29> */
.L_x_1042:
[--C-:B------:R-:W-:Y:S02]  /*3550*/  HADD2.F32 R45, -RZ, R11.reuse.H0_H0 ;  /* 0x2000000bff2d7230 */ /* 0x100fe40000004100 */
[----:B------:R-:W-:Y:S01]  /*3560*/  FMUL.FTZ R43, R35, R14 ;  /* 0x0000000e232b7220 */ /* 0x000fe20000410000 */
[----:B------:R-:W-:Y:S02]  /*3570*/  HADD2.F32 R47, -RZ, R11.H1_H1 ;  /* 0x3000000bff2f7230 */ /* 0x000fe40000004100 */
[----:B------:R-:W-:Y:S01]  /*3580*/  FFMA.FTZ R44, R37, R26, R42 ;  /* 0x0000001a252c7223 */ /* 0x000fe2000001002a */
[--C-:B------:R-:W-:Y:S02]  /*3590*/  HADD2.F32 R49, -RZ, R73.reuse.H0_H0 ;  /* 0x20000049ff317230 */ /* 0x100fe40000004100 */
[----:B------:R-:W-:Y:S01]  /*35a0*/  FADD.FTZ R45, -R24, R45 ;  /* 0x0000002d182d7221 */ /* 0x000fe20000010100 */
[----:B------:R-:W-:Y:S01]  /*35b0*/  FADD.FTZ R37, R18, R43 ;  /* 0x0000002b12257221 */ /* 0x000fe20000010000 */
[----:B------:R-:W-:Y:S01]  /*35c0*/  FADD.FTZ R47, -R24, R47 ;  /* 0x0000002f182f7221 */ /* 0x000fe20000010100 */
[----:B------:R-:W-:Y:S01]  /*35d0*/  FFMA.FTZ R34, R38, R43, R41 ;  /* 0x0000002b26227223 */ /* 0x000fe20000010029 */
        /* <DEDUP_REMOVED lines=23> */
.L_x_1043:
        /* <DEDUP_REMOVED lines=38> */
.L_x_1044:
        /* <DEDUP_REMOVED lines=32> */
.L_x_1045:
[----:B------:R-:W-:Y:S01]  /*3bb0*/  FFMA.FTZ R51, R27, R50, R48 ;  /* 0x000000321b337223 */ /* 0x000fe20000010030 */
[----:B------:R-:W-:Y:S01]  /*3bc0*/  FMUL.FTZ R45, R33, R14 ;  /* 0x0000000e212d7220 */ /* 0x000fe20000410000 */
[----:B------:R-:W-:Y:S01]  /*3bd0*/  FADD.FTZ R50, R50, R43 ;  /* 0x0000002b32327221 */ /* 0x000fe20000010000 */
[----:B------:R-:W-:Y:S01]  /*3be0*/  FADD.FTZ R43, R37, R36 ;  /* 0x00000024252b7221 */ /* 0x000fe20000010000 */
[--C-:B------:R-:W-:Y:S02]  /*3bf0*/  HADD2.F32 R53, -RZ, R69.reuse.H1_H1 ;  /* 0x30000045ff357230 */ /* 0x100fe40000004100 */
[----:B------:R-:W-:Y:S01]  /*3c00*/  FFMA.FTZ R36, R30, R45, R51 ;  /* 0x0000002d1e247223 */ /* 0x000fe20000010033 */
[----:B------:R-:W-:Y:S02]  /*3c10*/  HADD2.F32 R51, -RZ, R69.H0_H0 ;  /* 0x20000045ff337230 */ /* 0x000fe40000004100 */
        /* <DEDUP_REMOVED lines=31> */
.L_x_1046:
[----:B------:R-:W-:Y:S01]  /*3e10*/  FMUL.FTZ R51, R37, R14 ;  /* 0x0000000e25337220 */ /* 0x000fe20000410000 */
[--C-:B------:R-:W-:Y:S02]  /*3e20*/  HADD2.F32 R53, -RZ, R70.reuse.H0_H0 ;  /* 0x20000046ff357230 */ /* 0x100fe40000004100 */
[----:B------:R-:W-:Y:S01]  /*3e30*/  FFMA.FTZ R44, R39, R40, R44 ;  /* 0x00000028272c7223 */ /* 0x000fe2000001002c */
[----:B------:R-:W-:Y:S02]  /*3e40*/  HADD2.F32 R55, -RZ, R70.H1_H1 ;  /* 0x30000046ff377230 */ /* 0x000fe40000004100 */
[----:B------:R-:W-:Y:S01]  /*3e50*/  FADD.FTZ R39, R43, R40 ;  /* 0x000000282b277221 */ /* 0x000fe20000010000 */
[----:B------:R-:W-:Y:S01]  /*3e60*/  FFMA.FTZ R40, R36, R51, R45 ;  /* 0x0000003324287223 */ /* 0x000fe2000001002d */
[----:B------:R-:W-:Y:S01]  /*3e70*/  FMUL.FTZ R50, R38, R17 ;  /* 0x0000001126327220 */ /* 0x000fe20000410000 */
[----:B------:R-:W-:Y:S01]  /*3e80*/  FADD.FTZ R43, R48, R51 ;  /* 0x00000033302b7221 */ /* 0x000fe20000010000 */
[----:B------:R-:W-:Y:S01]  /*3e90*/  FFMA.FTZ R45, R42, R49, R41 ;  /* 0x000000312a2d7223 */ /* 0x000fe20000010029 */
        /* <DEDUP_REMOVED lines=27> */
.L_x_1047:
[----:B------:R-:W-:Y:S01]  /*4050*/  FMUL.FTZ R53, R43, R14 ;  /* 0x0000000e2b357220 */ /* 0x000fe20000410000 */
[----:B------:R-:W-:Y:S01]  /*4060*/  FFMA.FTZ R48, R47, R18, R44 ;  /* 0x000000122f307223 */ /* 0x000fe2000001002c */
[--C-:B------:R-:W-:Y:S02]  /*4070*/  HADD2.F32 R47, -RZ, R67.reuse.H0_H0 ;  /* 0x20000043ff2f7230 */ /* 0x100fe40000004100 */
[----:B------:R-:W-:Y:S01]  /*4080*/  FADD.FTZ R46, R46, R49 ;  /* 0x000000312e2e7221 */ /* 0x000fe20000010000 */
[----:B------:R-:W-:Y:S01]  /*4090*/  FFMA.FTZ R44, R40, R53, R51 ;  /* 0x00000035282c7223 */ /* 0x000fe20000010033 */
[----:B------:R-:W-:Y:S02]  /*40a0*/  HADD2.F32 R51, -RZ, R67.H1_H1 ;  /* 0x30000043ff337230 */ /* 0x000fe40000004100 */
[----:B------:R-:W-:Y:S01]  /*40b0*/  FMUL.FTZ R49, R42, R17 ;  /* 0x000000112a317220 */ /* 0x000fe20000410000 */
[----:B------:R-:W-:Y:S01]  /*40c0*/  FADD.FTZ R50, R50, R53 ;  /* 0x0000003532327221 */ /* 0x000fe20000010000 */
        /* <DEDUP_REMOVED lines=27> */
.L_x_1048:
[----:B------:R-:W-:Y:S01]  /*4280*/  FMUL.FTZ R53, R51, R14 ;  /* 0x0000000e33357220 */ /* 0x000fe20000410000 */
[----:B------:R-:W-:-:S03]  /*4290*/  FMUL.FTZ R56, R52, R17 ;  /* 0x0000001134387220 */ /* 0x000fc60000410000 */
[----:B------:R-:W-:Y:S01]  /*42a0*/  FFMA.FTZ R54, R50, R53, R47 ;  /* 0x0000003532367223 */ /* 0x000fe2000001002f */
[----:B------:R-:W-:Y:S01]  /*42b0*/  FADD.FTZ R53, R44, R53 ;  /* 0x000000352c357221 */ /* 0x000fe20000010000 */
[--C-:B------:R-:W-:Y:S02]  /*42c0*/  HADD2.F32 R47, -RZ, R68.reuse.H0_H0 ;  /* 0x20000044ff2f7230 */ /* 0x100fe40000004100 */
[----:B------:R-:W-:Y:S01]  /*42d0*/  FFMA.FTZ R55, R49, R56, R54 ;  /* 0x0000003831377223 */ /* 0x000fe20000010036 */
[----:B------:R-:W-:Y:S01]  /*42e0*/  FADD.FTZ R56, R56, R53 ;  /* 0x0000003538387221 */ /* 0x000fe20000010000 */
[----:B------:R-:W-:Y:S02]  /*42f0*/  HADD2.F32 R53, -RZ, R68.H1_H1 ;  /* 0x30000044ff357230 */ /* 0x000fe40000004100 */
[C---:B------:R-:W-:Y:S01]  /*4300*/  FADD.FTZ R47, -R24.reuse, R47 ;  /* 0x0000002f182f7221 */ /* 0x040fe20000010100 */
[--C-:B------:R-:W-:Y:S02]  /*4310*/  HADD2.F32 R44, -RZ, R83.reuse.H1_H1 ;  /* 0x30000053ff2c7230 */ /* 0x100fe40000004100 */
[----:B------:R-:W-:Y:S01]  /*4320*/  FADD.FTZ R53, -R24, R53 ;  /* 0x0000003518357221 */ /* 0x000fe20000010100 */
[----:B------:R-:W-:Y:S01]  /*4330*/  FMUL.FTZ R54, R47, R8 ;  /* 0x000000082f367220 */ /* 0x000fe20000410000 */
[----:B------:R-:W-:-:S02]  /*4340*/  HADD2.F32 R47, -RZ, R83.H0_H0 ;  /* 0x20000053ff2f7230 */ /* 0x000fc40000004100 */
        /* <DEDUP_REMOVED lines=20> */
.L_x_1049:
        /* <DEDUP_REMOVED lines=37> */
[----:B-1----:R-:W-:Y:S01]  /*46e0*/  @!P0 FADD.FTZ R60, R60, R55 ;  /* 0x000000373c3c8221 */ /* 0x002fe20000010000 */
[----:B------:R-:W-:Y:S01]  /*46f0*/  FADD.FTZ R30, R46, R47 ;  /* 0x0000002f2e1e7221 */ /* 0x000fe20000010000 */
[----:B------:R-:W-:Y:S01]  /*4700*/  FADD.FTZ R31, R39, R44 ;  /* 0x0000002c271f7221 */ /* 0x000fe20000010000 */
[----:B------:R-:W-:Y:S01]  /*4710*/  LEA R18, R2, UR5, 0x4 ;  /* 0x0000000502127c11 */ /* 0x000fe2000f8e20ff */
[----:B--2---:R-:W-:Y:S01]  /*4720*/  @!P0 FADD.FTZ R61, R61, R56 ;  /* 0x000000383d3d8221 */ /* 0x004fe20000010000 */
[----:B------:R-:W1:Y:S01]  /*4730*/  SHFL.DOWN PT, R55, R60, 0x2, 0x1f ;  /* 0x08401f003c377f89 */ /* 0x000e6200000e0000 */
[----:B------:R-:W-:Y:S01]  /*4740*/  ISETP.GT.AND P0, PT, R110, 0x1d, PT ;  /* 0x0000001d6e00780c */ /* 0x000fe20003f04270 */
[----:B------:R-:W-:Y:S01]  /*4750*/  IMAD R33, R32, 0xd, R2 ;  /* 0x0000000d20217824 */ /* 0x000fe200078e0202 */
[----:B------:R-:W-:Y:S01]  /*4760*/  BSSY B0, `(.L_x_1050) ;  /* 0x000003a000007945 */ /* 0x000fe20003800000 */
        /* <DEDUP_REMOVED lines=33> */
[----:B------:R-:W-:Y:S01]  /*4980*/  LDS.64 R60, [UR5+0x70] ;  /* 0x00007005ff3c7984 */ /* 0x000fe20008000a00 */
[----:B-1----:R-:W-:Y:S01]  /*4990*/  FADD.FTZ R53, R51, R32 ;  /* 0x0000002033357221 */ /* 0x002fe20000010000 */
[----:B------:R-:W-:Y:S02]  /*49a0*/  FADD.FTZ R52, R52, R33 ;  /* 0x0000002134347221 */ /* 0x000fe40000010000 */
[----:B------:R-:W0:Y:S01]  /*49b0*/  LDS.128 R48, [UR5+0x60] ;  /* 0x00006005ff307984 */ /* 0x000e220008000c00 */
        /* <DEDUP_REMOVED lines=20> */
.L_x_1051:
[----:B------:R-:W-:Y:S05]  /*4b00*/  BSYNC B0 ;  /* 0x0000000000007941 */ /* 0x000fea0003800000 */
.L_x_1050:
        /* <DEDUP_REMOVED lines=161> */
.L_x_1053:
[----:B------:R-:W-:Y:S05]  /*5520*/  BSYNC B0 ;  /* 0x0000000000007941 */ /* 0x000fea0003800000 */
.L_x_1052:
        /* <DEDUP_REMOVED lines=13> */
.L_x_1055:
[----:B------:R-:W-:Y:S05]  /*5600*/  BSYNC B0 ;  /* 0x0000000000007941 */ /* 0x000fea0003800000 */
.L_x_1054:
        /* <DEDUP_REMOVED lines=34> */
.L_x_1058:
[----:B------:R-:W2:Y:S04]  /*5830*/  LDG.E.STRONG.GPU R18, desc[UR8][R26.64] ;  /* 0x000000081a127981 */ /* 0x000ea8000c1ef900 */
[----:B--2---:R-:W-:Y:S01]  /*5840*/  CCTL.IVALL ;  /* 0x00000000ff00798f */ /* 0x004fe20002000000 */
[----:B------:R-:W-:Y:S05]  /*5850*/  YIELD ;  /* 0x0000000000007946 */ /* 0x000fea0003800000 */
[----:B------:R-:W-:-:S13]  /*5860*/  ISETP.NE.AND P6, PT, R18, R35, PT ;  /* 0x000000231200720c */ /* 0x000fda0003fc5270 */
[----:B------:R-:W-:Y:S05]  /*5870*/  @P6 BRA `(.L_x_1058) ;  /* 0xfffffffc00ec6947 */ /* 0x000fea000383ffff */
.L_x_1057:
        /* <DEDUP_REMOVED lines=22> */
.L_x_1062:
        /* <DEDUP_REMOVED lines=115> */
.L_x_1061:
        /* <DEDUP_REMOVED lines=63> */
.L_x_1063:
[----:B------:R-:W-:-:S04]  /*6500*/  LOP3.LUT P6, RZ, R7, 0x1, RZ, 0xc0, !PT ;  /* 0x0000000107ff7812 */ /* 0x000fc800078cc0ff */
[----:B------:R-:W-:-:S13]  /*6510*/  ISETP.NE.OR P6, PT, R26, RZ, P6 ;  /* 0x000000ff1a00720c */ /* 0x000fda00037c5670 */
[----:B------:R-:W-:Y:S05]  /*6520*/  @!P6 BRA `(.L_x_1059) ;  /* 0x00000000007ce947 */ /* 0x000fea0003800000 */
.L_x_1060:
        /* <DEDUP_REMOVED lines=31> */
.L_x_1059:
        /* <DEDUP_REMOVED lines=10> */
.L_x_1065:
[----:B------:R-:W-:Y:S05]  /*67c0*/  BSYNC B0 ;  /* 0x0000000000007941 */ /* 0x000fea0003800000 */
.L_x_1064:
        /* <DEDUP_REMOVED lines=17> */
.L_x_1056:
[----:B------:R-:W0:Y:S01]  /*68e0*/  S2UR UR6, SR_CgaCtaId ;  /* 0x00000000000679c3 */ /* 0x000e220000008800 */
[----:B------:R-:W-:Y:S01]  /*68f0*/  UMOV UR5, 0x400 ;  /* 0x0000040000057882 */ /* 0x000fe20000000000 */
[----:B-1----:R-:W-:Y:S01]  /*6900*/  IMAD.WIDE.U32 R28, R2, 0x4ec4ec4f, RZ ;  /* 0x4ec4ec4f021c7825 */ /* 0x002fe200078e00ff */
[----:B------:R-:W-:-:S03]  /*6910*/  ISETP.NE.AND P6, PT, RZ, UR10, PT ;  /* 0x0000000aff007c0c */ /* 0x000fc6000bfc5270 */
[--C-:B------:R-:W-:Y:S01]  /*6920*/  HADD2.F32 R39, -RZ, R82.reuse.H0_H0 ;  /* 0x20000052ff277230 */ /* 0x100fe20000004100 */
[----:B------:R-:W-:Y:S01]  /*6930*/  SHF.R.U32.HI R30, RZ, 0x2, R29 ;  /* 0x00000002ff1e7819 */ /* 0x000fe2000001161d */
[----:B------:R-:W1:Y:S01]  /*6940*/  LDC R33, c[0x0][0x2ac] ;  /* 0x0000ab00ff217b82 */ /* 0x000e620000000800 */
[--C-:B------:R-:W-:Y:S02]  /*6950*/  HADD2.F32 R29, -RZ, R65.reuse.H0_H0 ;  /* 0x20000041ff1d7230 */ /* 0x100fe40000004100 */
[----:B------:R-:W-:Y:S02]  /*6960*/  HADD2.F32 R65, -RZ, R65.H1_H1 ;  /* 0x30000041ff417230 */ /* 0x000fe40000004100 */
[----:B------:R-:W-:Y:S02]  /*6970*/  HADD2.F32 R82, -RZ, R82.H1_H1 ;  /* 0x30000052ff527230 */ /* 0x000fe40000004100 */
[----:B------:R-:W-:Y:S01]  /*6980*/  FADD.FTZ R29, -R24, R29 ;  /* 0x0000001d181d7221 */ /* 0x000fe20000010100 */
[----:B------:R-:W-:-:S02]  /*6990*/  HADD2.F32 R35, -RZ, R66.H0_H0 ;  /* 0x20000042ff237230 */ /* 0x000fc40000004100 */
[----:B------:R-:W-:Y:S01]  /*69a0*/  FADD.FTZ R65, -R24, R65 ;  /* 0x0000004118417221 */ /* 0x000fe20000010100 */
[----:B------:R-:W-:Y:S02]  /*69b0*/  HADD2.F32 R37, -RZ, R66.H1_H1 ;  /* 0x30000042ff257230 */ /* 0x000fe40000004100 */
[-C--:B------:R-:W-:Y:S01]  /*69c0*/  FMUL.FTZ R36, R29, R8.reuse ;  /* 0x000000081d247220 */ /* 0x080fe20000410000 */
[----:B------:R-:W-:Y:S01]  /*69d0*/  FMUL.FTZ R65, R65, R8 ;  /* 0x0000000841417220 */ /* 0x000fe20000410000 */
        /* <DEDUP_REMOVED lines=26> */
.L_x_1066:
        /* <DEDUP_REMOVED lines=21> */
.L_x_1068:
[----:B------:R-:W-:Y:S05]  /*6cd0*/  BSYNC B0 ;  /* 0x0000000000007941 */ /* 0x000fea0003800000 */
.L_x_1067:
        /* <DEDUP_REMOVED lines=28> */
.L_x_1069:
        /* <DEDUP_REMOVED lines=21> */
.L_x_1071:
[----:B------:R-:W-:Y:S05]  /*6ff0*/  BSYNC B0 ;  /* 0x0000000000007941 */ /* 0x000fea0003800000 */
.L_x_1070:
        /* <DEDUP_REMOVED lines=28> */
.L_x_1072:
        /* <DEDUP_REMOVED lines=21> */
.L_x_1074:
[----:B------:R-:W-:Y:S05]  /*7310*/  BSYNC B0 ;  /* 0x0000000000007941 */ /* 0x000fea0003800000 */
.L_x_1073:
        /* <DEDUP_REMOVED lines=28> */
.L_x_1075:
        /* <DEDUP_REMOVED lines=21> */
.L_x_1077:
[----:B------:R-:W-:Y:S05]  /*7630*/  BSYNC B0 ;  /* 0x0000000000007941 */ /* 0x000fea0003800000 */
.L_x_1076:
        /* <DEDUP_REMOVED lines=28> */
.L_x_1078:
        /* <DEDUP_REMOVED lines=21> */
.L_x_1080:
[----:B------:R-:W-:Y:S05]  /*7950*/  BSYNC B0 ;  /* 0x0000000000007941 */ /* 0x000fea0003800000 */
.L_x_1079:
        /* <DEDUP_REMOVED lines=13> */
[----:B0-----:R-:W-:-:S05]  /*7a30*/  FMUL.FTZ R29, R25, -1.4426950216293334961 ;  /* 0xbfb8aa3b191d7820 */ /* 0x001fca0000410000 */
        /* <DEDUP_REMOVED lines=14> */
.L_x_1081:
[----:B------:R-:W-:Y:S01]  /*7b20*/  LOP3.LUT P0, RZ, R7, 0x4, RZ, 0xc0, !PT ;  /* 0x0000000407ff7812 */ /* 0x000fe2000780c0ff */
[----:B------:R-:W-:-:S12]  /*7b30*/  BSSY B0, `(.L_x_1082) ;  /* 0x0000014000007945 */ /* 0x000fd80003800000 */
[----:B------:R-:W-:Y:S05]  /*7b40*/  @!P0 BRA `(.L_x_1083) ;  /* 0x0000000000488947 */ /* 0x000fea0003800000 */
[----:B------:R-:W-:Y:S01]  /*7b50*/  ULDC.64 UR12, c[0x0][0x288] ;  /* 0x0000a200000c7ab9 */ /* 0x000fe20000000a00 */
[----:B------:R-:W-:Y:S01]  /*7b60*/  MOV R26, R20 ;  /* 0x00000014001a7202 */ /* 0x000fe20000000f00 */
[----:B------:R-:W-:Y:S01]  /*7b70*/  IMAD R9, R117, UR12, RZ ;  /* 0x0000000c75097c24 */ /* 0x000fe2000f8e02ff */
[----:B0-----:R-:W-:-:S03]  /*7b80*/  MOV R27, R23 ;  /* 0x00000017001b7202 */ /* 0x001fc60000000f00 */
        /* <DEDUP_REMOVED lines=14> */
.L_x_1083:
[----:B------:R-:W-:Y:S05]  /*7c70*/  BSYNC B0 ;  /* 0x0000000000007941 */ /* 0x000fea0003800000 */
.L_x_1082:
        /* <DEDUP_REMOVED lines=28> */
.L_x_1084:
        /* <DEDUP_REMOVED lines=14> */
[----:B0-----:R-:W-:Y:S01]  /*7f20*/  LEA.HI.X R27, R18, UR13, R25, 0x1, P0 ;  /* 0x0000000d121b7c11 */ /* 0x001fe200080f0c19 */
[----:B------:R-:W-:-:S04]  /*7f30*/  FFMA.FTZ R18, R31, R36, R32 ;  /* 0x000000241f127223 */ /* 0x000fc80000010020 */
[----:B------:R-:W-:-:S04]  /*7f40*/  FFMA.FTZ R9, R9, R14, -R18 ;  /* 0x0000000e09097223 */ /* 0x000fc80000010812 */
[-C--:B------:R-:W-:Y:S01]  /*7f50*/  FMUL.FTZ R18, R9, R8.reuse ;  /* 0x0000000809127220 */ /* 0x080fe20000410000 */
[----:B------:R-:W-:-:S05]  /*7f60*/  FMUL.FTZ R9, R19, R8 ;  /* 0x0000000813097220 */ /* 0x000fca0000410000 */
[----:B------:R-:W-:-:S05]  /*7f70*/  F2FP.F16.F32.PACK_AB R9, R9, R18 ;  /* 0x000000120909723e */ /* 0x000fca00000000ff */
[----:B------:R1:W-:Y:S02]  /*7f80*/  STG.E desc[UR8][R26.64], R9 ;  /* 0x000000091a007986 */ /* 0x0003e4000c101908 */
.L_x_1086:
[----:B------:R-:W-:Y:S05]  /*7f90*/  BSYNC B0 ;  /* 0x0000000000007941 */ /* 0x000fea0003800000 */
.L_x_1085:
        /* <DEDUP_REMOVED lines=28> */
.L_x_1087:
[----:B------:R-:W-:Y:S04]  /*8160*/  BSSY B0, `(.L_x_1088) ;  /* 0x0000014000007945 */ /* 0x000fe80003800000 */
[----:B------:R-:W-:Y:S05]  /*8170*/  @!P5 BRA `(.L_x_1089) ;  /* 0x000000000048d947 */ /* 0x000fea0003800000 */
[----:B------:R-:W-:Y:S01]  /*8180*/  ULDC.64 UR12, c[0x0][0x288] ;  /* 0x0000a200000c7ab9 */ /* 0x000fe20000000a00 */
[----:B------:R-:W-:Y:S01]  /*8190*/  MOV R18, R20 ;  /* 0x0000001400127202 */ /* 0x000fe20000000f00 */
[----:B------:R-:W-:Y:S01]  /*81a0*/  IMAD R25, R115, UR12, RZ ;  /* 0x0000000c73197c24 */ /* 0x000fe2000f8e02ff */
[----:B------:R-:W-:Y:S01]  /*81b0*/  MOV R19, R23 ;  /* 0x0000001700137202 */ /* 0x000fe20000000f00 */
[----:B------:R-:W-:Y:S02]  /*81c0*/  FFMA.FTZ R10, R31, R34, R32 ;  /* 0x000000221f0a7223 */ /* 0x000fe40000010020 */
[C---:B------:R-:W-:Y:S02]  /*81d0*/  IMAD R25, R102.reuse, UR13, R25 ;  /* 0x0000000d66197c24 */ /* 0x040fe4000f8e0219 */
[----:B------:R-:W-:-:S04]  /*81e0*/  IMAD.WIDE.U32 R18, R102, UR12, R18 ;  /* 0x0000000c66127c25 */ /* 0x000fc8000f8e0012 */
[----:B------:R-:W-:Y:S01]  /*81f0*/  FFMA.FTZ R9, R9, R14, -R10 ;  /* 0x0000000e09097223 */ /* 0x000fe2000001080a */
[----:B------:R-:W-:Y:S01]  /*8200*/  ULDC.64 UR12, c[0x0][0x210] ;  /* 0x00008400000c7ab9 */ /* 0x000fe20000000a00 */
[----:B------:R-:W-:Y:S01]  /*8210*/  IADD3 R25, R19, R25, RZ ;  /* 0x0000001913197210 */ /* 0x000fe20007ffe0ff */
[----:B------:R-:W-:Y:S01]  /*8220*/  FFMA.FTZ R19, R31, R39, R32 ;  /* 0x000000271f137223 */ /* 0x000fe20000010020 */
[-C--:B------:R-:W-:Y:S01]  /*8230*/  FMUL.FTZ R10, R9, R8.reuse ;  /* 0x00000008090a7220 */ /* 0x080fe20000410000 */
[----:B------:R-:W-:Y:S02]  /*8240*/  LEA R26, P0, R18, UR12, 0x1 ;  /* 0x0000000c121a7c11 */ /* 0x000fe4000f8008ff */
[----:B------:R-:W-:Y:S02]  /*8250*/  FFMA.FTZ R19, R28, R17, -R19 ;  /* 0x000000111c137223 */ /* 0x000fe40000010813 */
[----:B------:R-:W-:Y:S02]  /*8260*/  LEA.HI.X R27, R18, UR13, R25, 0x1, P0 ;  /* 0x0000000d121b7c11 */ /* 0x000fe400080f0c19 */
[----:B------:R-:W-:-:S05]  /*8270*/  FMUL.FTZ R9, R19, R8 ;  /* 0x0000000813097220 */ /* 0x000fca0000410000 */
[----:B------:R-:W-:-:S05]  /*8280*/  F2FP.F16.F32.PACK_AB R9, R9, R10 ;  /* 0x0000000a0909723e */ /* 0x000fca00000000ff */
[----:B------:R0:W-:Y:S02]  /*8290*/  STG.E desc[UR8][R26.64], R9 ;  /* 0x000000091a007986 */ /* 0x0001e4000c101908 */
.L_x_1089:
[----:B------:R-:W-:Y:S05]  /*82a0*/  BSYNC B0 ;  /* 0x0000000000007941 */ /* 0x000fea0003800000 */
.L_x_1088:
        /* <DEDUP_REMOVED lines=27> */
.L_x_1090:
        /* <DEDUP_REMOVED lines=20> */
.L_x_1092:
[----:B------:R-:W-:Y:S05]  /*85a0*/  BSYNC B0 ;  /* 0x0000000000007941 */ /* 0x000fea0003800000 */
.L_x_1091:
        /* <DEDUP_REMOVED lines=27> */
.L_x_1093:
        /* <DEDUP_REMOVED lines=20> */
.L_x_1095:
[----:B------:R-:W-:Y:S05]  /*88a0*/  BSYNC B0 ;  /* 0x0000000000007941 */ /* 0x000fea0003800000 */
.L_x_1094:
        /* <DEDUP_REMOVED lines=27> */
.L_x_1096:
        /* <DEDUP_REMOVED lines=20> */
.L_x_1098:
[----:B------:R-:W-:Y:S05]  /*8ba0*/  BSYNC B0 ;  /* 0x0000000000007941 */ /* 0x000fea0003800000 */
.L_x_1097:
        /* <DEDUP_REMOVED lines=27> */
.L_x_1099:
        /* <DEDUP_REMOVED lines=20> */
.L_x_1101:
[----:B------:R-:W-:Y:S05]  /*8ea0*/  BSYNC B0 ;  /* 0x0000000000007941 */ /* 0x000fea0003800000 */
.L_x_1100:
[----:B------:R-:W-:Y:S02]  /*8eb0*/  HADD2.F32 R69, -RZ, R69.H1_H1 ;  /* 0x30000045ff457230 */ /* 0x000fe40000004100 */
[----:B------:R-:W-:Y:S01]  /*8ec0*/  FADD.FTZ R29, -R24, R29 ;  /* 0x0000001d181d7221 */ /* 0x000fe20000010100 */
[----:B------:R-:W-:Y:S01]  /*8ed0*/  IADD3 R33, R30, 0x180, RZ ;  /* 0x000001801e217810 */ /* 0x000fe20007ffe0ff */
[----:B------:R-:W-:Y:S01]  /*8ee0*/  ULDC.64 UR12, c[0x0][0x290] ;  /* 0x0000a400000c7ab9 */ /* 0x000fe20000000a00 */
[--C-:B0-----:R-:W-:Y:S02]  /*8ef0*/  HADD2.F32 R9, -RZ, R86.reuse.H0_H0 ;  /* 0x20000056ff097230 */ /* 0x101fe40000004100 */
[----:B------:R-:W-:Y:S01]  /*8f00*/  FADD.FTZ R69, -R24, R69 ;  /* 0x0000004518457221 */ /* 0x000fe20000010100 */
        /* <DEDUP_REMOVED lines=23> */
.L_x_1102:
        /* <DEDUP_REMOVED lines=26> */
.L_x_1104:
[----:B------:R-:W-:Y:S05]  /*9220*/  BSYNC B0 ;  /* 0x0000000000007941 */ /* 0x000fea0003800000 */
.L_x_1103:
        /* <DEDUP_REMOVED lines=27> */
.L_x_1105:
        /* <DEDUP_REMOVED lines=25> */
.L_x_1107:
[----:B------:R-:W-:Y:S05]  /*9570*/  BSYNC B0 ;  /* 0x0000000000007941 */ /* 0x000fea0003800000 */
.L_x_1106:
        /* <DEDUP_REMOVED lines=27> */
.L_x_1108:
        /* <DEDUP_REMOVED lines=27> */
.L_x_1110:
[----:B------:R-:W-:Y:S05]  /*98e0*/  BSYNC B0 ;  /* 0x0000000000007941 */ /* 0x000fea0003800000 */
.L_x_1109:
        /* <DEDUP_REMOVED lines=25> */
.L_x_1111:
        /* <DEDUP_REMOVED lines=22> */
.L_x_1113:
[----:B------:R-:W-:Y:S05]  /*9be0*/  BSYNC B0 ;  /* 0x0000000000007941 */ /* 0x000fea0003800000 */
.L_x_1112:
[----:B------:R-:W-:Y:S02]  /*9bf0*/  IADD3 R6, R4, R6, RZ ;  /* 0x0000000604067210 */ /* 0x000fe40007ffe0ff */
[----:B------:R-:W-:Y:S02]  /*9c00*/  IADD3 R87, R87, 0x1, RZ ;  /* 0x0000000157577810 */ /* 0x000fe40007ffe0ff */
[----:B------:R-:W-:-:S13]  /*9c10*/  ISETP.GE.AND P0, PT, R6, UR4, PT ;  /* 0x0000000406007c0c */ /* 0x000fda000bf06270 */
[----:B------:R-:W-:Y:S05]  /*9c20*/  @!P0 BRA `(.L_x_1114) ;  /* 0xffffff6800c48947 */ /* 0x000fea000383ffff */
.L_x_1031:
        /* <DEDUP_REMOVED lines=23> */
.L_x_1116:
[----:B------:R-:W-:Y:S05]  /*9da0*/  BSYNC B0 ;  /* 0x0000000000007941 */ /* 0x000fea0003800000 */
.L_x_1115:
[----:B------:R-:W-:Y:S05]  /*9db0*/  @P0 EXIT ;  /* 0x000000000000094d */ /* 0x000fea0003800000 */
[----:B------:R-:W-:Y:S05]  /*9dc0*/  @P2 BRA `(.L_x_1117) ;  /* 0x0000000000202947 */ /* 0x000fea0003800000 */
[----:B------:R-:W-:-:S05]  /*9dd0*/  IMAD R0, R6, R9, RZ ;  /* 0x0000000906007224 */ /* 0x000fca00078e02ff */
[----:B------:R-:W-:-:S13]  /*9de0*/  ISETP.NE.AND P0, PT, R0, -0x1, PT ;  /* 0xffffffff0000780c */ /* 0x000fda0003f05270 */
[----:B------:R-:W-:Y:S05]  /*9df0*/  @!P0 BRA `(.L_x_1117) ;  /* 0x0000000000148947 */ /* 0x000fea0003800000 */
.L_x_1118:
[----:B0-----:R-:W2:Y:S04]  /*9e00*/  LDG.E.STRONG.GPU R3, desc[UR8][R4.64] ;  /* 0x0000000804037981 */ /* 0x001ea8000c1ef900 */
[----:B--2---:R-:W-:Y:S01]  /*9e10*/  CCTL.IVALL ;  /* 0x00000000ff00798f */ /* 0x004fe20002000000 */
[----:B------:R-:W-:Y:S05]  /*9e20*/  YIELD ;  /* 0x0000000000007946 */ /* 0x000fea0003800000 */
[----:B------:R-:W-:-:S13]  /*9e30*/  ISETP.NE.AND P0, PT, R3, R0, PT ;  /* 0x000000000300720c */ /* 0x000fda0003f05270 */
[----:B------:R-:W-:Y:S05]  /*9e40*/  @P0 BRA `(.L_x_1118) ;  /* 0xfffffffc00ec0947 */ /* 0x000fea000383ffff */
.L_x_1117:
        /* <DEDUP_REMOVED lines=24> */
.L_x_1119:
        /* <DEDUP_REMOVED lines=25> */
.L_x_1120:
        /* <DEDUP_REMOVED lines=10> */
.L_x_3243:


//--------------------- .text._Z35group_norm_nhwc_bwd_one_pass_kernelI11Fp16IOFp16WLi64ELi26ELi416EEv26Group_norm_nhwc_bwd_params --------------------------
	.section	.text._Z35group_norm_nhwc_bwd_one_pass_kernelI11Fp16IOFp16WLi64ELi26ELi416EEv26Group_norm_nhwc_bwd_params,"ax",@progbits
	.align	128
        .global         _Z35group_norm_nhwc_bwd_one_pass_kernelI11Fp16IOFp16WLi64ELi26ELi416EEv26Group_norm_nhwc_bwd_params
        .type           _Z35group_norm_nhwc_bwd_one_pass_kernelI11Fp16IOFp16WLi64ELi26ELi416EEv26Group_norm_nhwc_bwd_params,@function
        .size           _Z35group_norm_nhwc_bwd_one_pass_kernelI11Fp16IOFp16WLi64ELi26ELi416EEv26Group_norm_nhwc_bwd_params,(.L_x_3244 - _Z35group_norm_nhwc_bwd_one_pass_kernelI11Fp16IOFp16WLi64ELi26ELi416EEv26Group_norm_nhwc_bwd_params)
        .other          _Z35group_norm_nhwc_bwd_one_pass_kernelI11Fp16IOFp16WLi64ELi26ELi416EEv26Group_norm_nhwc_bwd_params,@"STO_CUDA_ENTRY STV_DEFAULT"
_Z35group_norm_nhwc_bwd_one_pass_kernelI11Fp16IOFp16WLi64ELi26ELi416EEv26Group_norm_nhwc_bwd_params:
.text._Z35group_norm_nhwc_bwd_one_pass_kernelI11Fp16IOFp16WLi64ELi26ELi416EEv26Group_norm_nhwc_bwd_params:
        /* <DEDUP_REMOVED lines=48> */
.L_x_1148:
        /* <DEDUP_REMOVED lines=120> */
.L_x_1123:
[----:B------:R-:W-:Y:S05]  /*0a80*/  BSYNC B0 ;  /* 0x0000000000007941 */ /* 0x000fea0003800000 */
.L_x_1122:
        /* <DEDUP_REMOVED lines=33> */
.L_x_1124:
        /* <DEDUP_REMOVED lines=26> */
.L_x_1125:
        /* <DEDUP_REMOVED lines=88> */
.L_x_1127:
[----:B------:R-:W-:Y:S05]  /*13c0*/  BSYNC B0 ;  /* 0x0000000000007941 */ /* 0x000fea0003800000 */
.L_x_1126:
        /* <DEDUP_REMOVED lines=158> */
.L_x_1129:
[----:B------:R-:W-:Y:S05]  /*1db0*/  BSYNC B0 ;  /* 0x0000000000007941 */ /* 0x000fea0003800000 */
.L_x_1128:
        /* <DEDUP_REMOVED lines=20> */
.L_x_1131:
[----:B------:R-:W-:Y:S05]  /*1f00*/  BSYNC B0 ;  /* 0x0000000000007941 */ /* 0x000fea0003800000 */
.L_x_1130:
        /* <DEDUP_REMOVED lines=34> */
.L_x_1134:
[----:B------:R-:W2:Y:S04]  /*2130*/  LDG.E.STRONG.GPU R12, desc[UR14][R10.64] ;  /* 0x0000000e0a0c7981 */ /* 0x000ea8000c1ef900 */
[----:B--2---:R-:W-:Y:S01]  /*2140*/  CCTL.IVALL ;  /* 0x00000000ff00798f */ /* 0x004fe20002000000 */
[----:B------:R-:W-:Y:S05]  /*2150*/  YIELD ;  /* 0x0000000000007946 */ /* 0x000fea0003800000 */
[----:B------:R-:W-:-:S13]  /*2160*/  ISETP.NE.AND P0, PT, R12, R15, PT ;  /* 0x0000000f0c00720c */ /* 0x000fda0003f05270 */
[----:B------:R-:W-:Y:S05]  /*2170*/  @P0 BRA `(.L_x_1134) ;  /* 0xfffffffc00ec0947 */ /* 0x000fea000383ffff */
.L_x_1133:
        /* <DEDUP_REMOVED lines=17> */
.L_x_1138:
        /* <DEDUP_REMOVED lines=115> */
.L_x_1137:
        /* <DEDUP_REMOVED lines=61> */
.L_x_1139:
[----:B------:R-:W-:-:S13]  /*2d90*/  ISETP.NE.OR P0, PT, R18, RZ, P0 ;  /* 0x000000ff1200720c */ /* 0x000fda0000705670 */
[----:B------:R-:W-:Y:S05]  /*2da0*/  @!P0 BRA `(.L_x_1135) ;  /* 0x00000000007c8947 */ /* 0x000fea0003800000 */
.L_x_1136:
        /* <DEDUP_REMOVED lines=31> */
.L_x_1135:
        /* <DEDUP_REMOVED lines=11> */
.L_x_1141:
[----:B------:R-:W-:Y:S05]  /*3050*/  BSYNC B0 ;  /* 0x0000000000007941 */ /* 0x000fea0003800000 */
.L_x_1140:
        /* <DEDUP_REMOVED lines=16> */
.L_x_1132:
        /* <DEDUP_REMOVED lines=40> */
.L_x_1142:
        /* <DEDUP_REMOVED lines=20> */
.L_x_1144:
[----:B------:R-:W-:Y:S05]  /*3520*/  BSYNC B0 ;  /* 0x0000000000007941 */ /* 0x000fea0003800000 */
.L_x_1143:
        /* <DEDUP_REMOVED lines=23> */
.L_x_1145:
        /* <DEDUP_REMOVED lines=24> */
.L_x_1147:
[----:B------:R-:W-:Y:S05]  /*3820*/  BSYNC B0 ;  /* 0x0000000000007941 */ /* 0x000fea0003800000 */
.L_x_1146:
[----:B------:R-:W-:Y:S01]  /*3830*/  ULDC UR8, c[0x0][0x10] ;  /* 0x0000040000087ab9 */ /* 0x000fe20000000800 */
[----:B------:R-:W-:Y:S02]  /*3840*/  UIADD3 UR4, UR4, 0x1, URZ ;  /* 0x0000000104047890 */ /* 0x000fe4000fffe03f */
[----:B------:R-:W-:-:S04]  /*3850*/  UIADD3 UR7, UR8, UR7, URZ ;  /* 0x0000000708077290 */ /* 0x000fc8000fffe03f */
[----:B------:R-:W-:-:S06]  /*3860*/  UISETP.GE.AND UP0, UPT, UR7, UR5, UPT ;  /* 0x000000050700728c */ /* 0x000fcc000bf06270 */
[----:B------:R-:W-:-:S13]  /*3870*/  PLOP3.LUT P0, PT, PT, PT, UP0, 0x80, 0x0 ;  /* 0x000000000000781c */ /* 0x000fda0003f0f008 */
[----:B------:R-:W-:Y:S05]  /*3880*/  @!P0 BRA `(.L_x_1148) ;  /* 0xffffffc8009c8947 */ /* 0x000fea000383ffff */
.L_x_1121:
        /* <DEDUP_REMOVED lines=19> */
.L_x_1150:
[----:B------:R-:W-:Y:S05]  /*39c0*/  BSYNC B0 ;  /* 0x0000000000007941 */ /* 0x000fea0003800000 */
.L_x_1149:
        /* <DEDUP_REMOVED lines=11> */
.L_x_1152:
[----:B------:R-:W2:Y:S04]  /*3a80*/  LDG.E.STRONG.GPU R5, desc[UR14][R2.64] ;  /* 0x0000000e02057981 */ /* 0x000ea8000c1ef900 */
[----:B--2---:R-:W-:Y:S01]  /*3a90*/  CCTL.IVALL ;  /* 0x00000000ff00798f */ /* 0x004fe20002000000 */
[----:B------:R-:W-:Y:S05]  /*3aa0*/  YIELD ;  /* 0x0000000000007946 */ /* 0x000fea0003800000 */
[----:B------:R-:W-:-:S13]  /*3ab0*/  ISETP.NE.AND P0, PT, R5, R0, PT ;  /* 0x000000000500720c */ /* 0x000fda0003f05270 */
[----:B------:R-:W-:Y:S05]  /*3ac0*/  @P0 BRA `(.L_x_1152) ;  /* 0xfffffffc00ec0947 */ /* 0x000fea000383ffff */
.L_x_1151:
        /* <DEDUP_REMOVED lines=24> */
.L_x_1153:
        /* <DEDUP_REMOVED lines=25> */
.L_x_1154:
        /* <DEDUP_REMOVED lines=10> */
.L_x_3244:


//--------------------- .text._Z35group_norm_nhwc_bwd_one_pass_kernelI11Fp16IOFp16WLi128ELi26ELi416EEv26Group_norm_nhwc_bwd_params --------------------------
	.section	.text._Z35group_norm_nhwc_bwd_one_pass_kernelI11Fp16IOFp16WLi128ELi26ELi416EEv26Group_norm_nhwc_bwd_params,"ax",@progbits
	.align	128
        .global         _Z35group_norm_nhwc_bwd_one_pass_kernelI11Fp16IOFp16WLi128ELi26ELi416EEv26Group_norm_nhwc_bwd_params
        .type           _Z35group_norm_nhwc_bwd_one_pass_kernelI11Fp16IOFp16WLi128ELi26ELi416EEv26Group_norm_nhwc_bwd_params,@function
        .size           _Z35group_norm_nhwc_bwd_one_pass_kernelI11Fp16IOFp16WLi128ELi26ELi416EEv26Group_norm_nhwc_bwd_params,(.L_x_3245 - _Z35group_norm_nhwc_bwd_one_pass_kernelI11Fp16IOFp16WLi128ELi26ELi416EEv26Group_norm_nhwc_bwd_params)
        .other          _Z35group_norm_nhwc_bwd_one_pass_kernelI11Fp16IOFp16WLi128ELi26ELi416EEv26Group_norm_nhwc_bwd_params,@"STO_CUDA_ENTRY STV_DEFAULT"
_Z35group_norm_nhwc_bwd_one_pass_kernelI11Fp16IOFp16WLi128ELi26ELi416EEv26Group_norm_nhwc_bwd_params:
.text._Z35group_norm_nhwc_bwd_one_pass_kernelI11Fp16IOFp16WLi128ELi26ELi416EEv26Group_norm_nhwc_bwd_params:
        /* <DEDUP_REMOVED lines=62> */
.L_x_1190:
        /* <DEDUP_REMOVED lines=160> */
[----:B---3--:R-:W-:Y:S02]  /*0de0*/  HADD2.F32 R57, -RZ, R57.H0_H0 ;  /* 0x20000039ff397230 */ /* 0x008fe40000004100 */
[----:B----4-:R-:W-:Y:S02]  /*0df0*/  HADD2.F32 R56, -RZ, R56.H0_H0 ;  /* 0x20000038ff387230 */ /* 0x010fe40000004100 */
[----:B--2---:R-:W-:Y:S02]  /*0e00*/  @P0 HADD2.F32 R54, -RZ, R20.H0_H0 ;  /* 0x20000014ff360230 */ /* 0x004fe40000004100 */
[----:B------:R-:W-:-:S07]  /*0e10*/  @P0 HADD2.F32 R13, -RZ, R18.H0_H0 ;  /* 0x20000012ff0d0230 */ /* 0x000fce0000004100 */
.L_x_1157:
[----:B------:R-:W-:Y:S05]  /*0e20*/  BSYNC B0 ;  /* 0x0000000000007941 */ /* 0x000fea0003800000 */
.L_x_1156:
        /* <DEDUP_REMOVED lines=25> */
.L_x_1158:
        /* <DEDUP_REMOVED lines=34> */
.L_x_1159:
        /* <DEDUP_REMOVED lines=39> */
.L_x_1160:
        /* <DEDUP_REMOVED lines=35> */
.L_x_1161:
        /* <DEDUP_REMOVED lines=82> */
.L_x_1163:
[----:B------:R-:W-:Y:S05]  /*1ba0*/  BSYNC B0 ;  /* 0x0000000000007941 */ /* 0x000fea0003800000 */
.L_x_1162:
        /* <DEDUP_REMOVED lines=158> */
.L_x_1165:
[----:B------:R-:W-:Y:S05]  /*2590*/  BSYNC B0 ;  /* 0x0000000000007941 */ /* 0x000fea0003800000 */
.L_x_1164:
        /* <DEDUP_REMOVED lines=17> */
.L_x_1167:
[----:B------:R-:W-:Y:S05]  /*26b0*/  BSYNC B0 ;  /* 0x0000000000007941 */ /* 0x000fea0003800000 */
.L_x_1166:
        /* <DEDUP_REMOVED lines=30> */
.L_x_1170:
[----:B-1----:R-:W2:Y:S04]  /*28a0*/  LDG.E.STRONG.GPU R18, desc[UR8][R16.64] ;  /* 0x0000000810127981 */ /* 0x002ea8000c1ef900 */
[----:B--2---:R-:W-:Y:S01]  /*28b0*/  CCTL.IVALL ;  /* 0x00000000ff00798f */ /* 0x004fe20002000000 */
[----:B------:R-:W-:Y:S05]  /*28c0*/  YIELD ;  /* 0x0000000000007946 */ /* 0x000fea0003800000 */
[----:B------:R-:W-:-:S13]  /*28d0*/  ISETP.NE.AND P0, PT, R18, R23, PT ;  /* 0x000000171200720c */ /* 0x000fda0003f05270 */
[----:B------:R-:W-:Y:S05]  /*28e0*/  @P0 BRA `(.L_x_1170) ;  /* 0xfffffffc00ec0947 */ /* 0x000fea000383ffff */
.L_x_1169:
        /* <DEDUP_REMOVED lines=16> */
.L_x_1174:
        /* <DEDUP_REMOVED lines=115> */
.L_x_1173:
        /* <DEDUP_REMOVED lines=61> */
.L_x_1175:
[----:B------:R-:W-:-:S13]  /*34f0*/  ISETP.NE.OR P0, PT, R22, RZ, P0 ;  /* 0x000000ff1600720c */ /* 0x000fda0000705670 */
[----:B------:R-:W-:Y:S05]  /*3500*/  @!P0 BRA `(.L_x_1171) ;  /* 0x00000000007c8947 */ /* 0x000fea0003800000 */
.L_x_1172:
        /* <DEDUP_REMOVED lines=31> */
.L_x_1171:
        /* <DEDUP_REMOVED lines=11> */
.L_x_1177:
[----:B------:R-:W-:Y:S05]  /*37b0*/  BSYNC B0 ;  /* 0x0000000000007941 */ /* 0x000fea0003800000 */
.L_x_1176:
        /* <DEDUP_REMOVED lines=16> */
.L_x_1168:
        /* <DEDUP_REMOVED lines=63> */
.L_x_1178:
        /* <DEDUP_REMOVED lines=20> */
.L_x_1180:
[----:B------:R-:W-:Y:S05]  /*3df0*/  BSYNC B0 ;  /* 0x0000000000007941 */ /* 0x000fea0003800000 */
.L_x_1179:
        /* <DEDUP_REMOVED lines=23> */
.L_x_1181:
        /* <DEDUP_REMOVED lines=20> */
.L_x_1183:
[----:B------:R-:W-:Y:S05]  /*40b0*/  BSYNC B0 ;  /* 0x0000000000007941 */ /* 0x000fea0003800000 */
.L_x_1182:
        /* <DEDUP_REMOVED lines=23> */
.L_x_1184:
        /* <DEDUP_REMOVED lines=20> */
.L_x_1186:
[----:B------:R-:W-:Y:S05]  /*4370*/  BSYNC B0 ;  /* 0x0000000000007941 */ /* 0x000fea0003800000 */
.L_x_1185:
        /* <DEDUP_REMOVED lines=23> */
.L_x_1187:
        /* <DEDUP_REMOVED lines=19> */
.L_x_1189:
[----:B------:R-:W-:Y:S05]  /*4620*/  BSYNC B0 ;  /* 0x0000000000007941 */ /* 0x000fea0003800000 */
.L_x_1188:
[----:B------:R-:W-:Y:S02]  /*4630*/  IADD3 R44, R33, R44, RZ ;  /* 0x0000002c212c7210 */ /* 0x000fe40007ffe0ff */
[----:B------:R-:W-:Y:S02]  /*4640*/  IADD3 R43, R43, 0x1, RZ ;  /* 0x000000012b2b7810 */ /* 0x000fe40007ffe0ff */
[----:B------:R-:W-:-:S13]  /*4650*/  ISETP.GE.AND P0, PT, R44, UR4, PT ;  /* 0x000000042c007c0c */ /* 0x000fda000bf06270 */
[----:B------:R-:W-:Y:S05]  /*4660*/  @!P0 BRA `(.L_x_1190) ;  /* 0xffffffbc005c8947 */ /* 0x000fea000383ffff */
.L_x_1155:
        /* <DEDUP_REMOVED lines=23> */
.L_x_1192:
[----:B------:R-:W-:Y:S05]  /*47e0*/  BSYNC B0 ;  /* 0x0000000000007941 */ /* 0x000fea0003800000 */
.L_x_1191:
[----:B------:R-:W-:Y:S05]  /*47f0*/  @P0 EXIT ;  /* 0x000000000000094d */ /* 0x000fea0003800000 */
[----:B------:R-:W-:Y:S05]  /*4800*/  @P2 BRA `(.L_x_1193) ;  /* 0x0000000000202947 */ /* 0x000fea0003800000 */
[----:B------:R-:W-:-:S05]  /*4810*/  IMAD R0, R4, R7, RZ ;  /* 0x0000000704007224 */ /* 0x000fca00078e02ff */
[----:B------:R-:W-:-:S13]  /*4820*/  ISETP.NE.AND P0, PT, R0, -0x1, PT ;  /* 0xffffffff0000780c */ /* 0x000fda0003f05270 */
[----:B------:R-:W-:Y:S05]  /*4830*/  @!P0 BRA `(.L_x_1193) ;  /* 0x0000000000148947 */ /* 0x000fea0003800000 */
.L_x_1194:
[----:B0-----:R-:W4:Y:S04]  /*4840*/  LDG.E.STRONG.GPU R5, desc[UR8][R2.64] ;  /* 0x0000000802057981 */ /* 0x001f28000c1ef900 */
[----:B----4-:R-:W-:Y:S01]  /*4850*/  CCTL.IVALL ;  /* 0x00000000ff00798f */ /* 0x010fe20002000000 */
[----:B------:R-:W-:Y:S05]  /*4860*/  YIELD ;  /* 0x0000000000007946 */ /* 0x000fea0003800000 */
[----:B------:R-:W-:-:S13]  /*4870*/  ISETP.NE.AND P0, PT, R5, R0, PT ;  /* 0x000000000500720c */ /* 0x000fda0003f05270 */
[----:B------:R-:W-:Y:S05]  /*4880*/  @P0 BRA `(.L_x_1194) ;  /* 0xfffffffc00ec0947 */ /* 0x000fea000383ffff */
.L_x_1193:
        /* <DEDUP_REMOVED lines=24> */
.L_x_1195:
        /* <DEDUP_REMOVED lines=25> */
.L_x_1196:
        /* <DEDUP_REMOVED lines=14> */
.L_x_3245:


//--------------------- .text._Z35group_norm_nhwc_bwd_one_pass_kernelI11Fp16IOFp16WLi256ELi26ELi416EEv26Group_norm_nhwc_bwd_params --------------------------
	.section	.text._Z35group_norm_nhwc_bwd_one_pass_kernelI11Fp16IOFp16WLi256ELi26ELi416EEv26Group_norm_nhwc_bwd_params,"ax",@progbits
	.align	128
        .global         _Z35group_norm_nhwc_bwd_one_pass_kernelI11Fp16IOFp16WLi256ELi26ELi416EEv26Group_norm_nhwc_bwd_params
        .type           _Z35group_norm_nhwc_bwd_one_pass_kernelI11Fp16IOFp16WLi256ELi26ELi416EEv26Group_norm_nhwc_bwd_params,@function
        .size           _Z35group_norm_nhwc_bwd_one_pass_kernelI11Fp16IOFp16WLi256ELi26ELi416EEv26Group_norm_nhwc_bwd_params,(.L_x_3246 - _Z35group_norm_nhwc_bwd_one_pass_kernelI11Fp16IOFp16WLi256ELi26ELi416EEv26Group_norm_nhwc_bwd_params)
        .other          _Z35group_norm_nhwc_bwd_one_pass_kernelI11Fp16IOFp16WLi256ELi26ELi416EEv26Group_norm_nhwc_bwd_params,@"STO_CUDA_ENTRY STV_DEFAULT"
_Z35group_norm_nhwc_bwd_one_pass_kernelI11Fp16IOFp16WLi256ELi26ELi416EEv26Group_norm_nhwc_bwd_params:
.text._Z35group_norm_nhwc_bwd_one_pass_kernelI11Fp16IOFp16WLi256ELi26ELi416EEv26Group_norm_nhwc_bwd_params:
        /* <DEDUP_REMOVED lines=74> */
.L_x_1248:
        /* <DEDUP_REMOVED lines=235> */
[----:B--2---:R-:W-:Y:S02]  /*1350*/  @P0 HADD2.F32 R13, -RZ, R18.H0_H0 ;  /* 0x20000012ff0d0230 */ /* 0x004fe40000004100 */
[----:B---3--:R-:W-:-:S02]  /*1360*/  @P0 HADD2.F32 R58, -RZ, R19.H0_H0 ;  /* 0x20000013ff3a0230 */ /* 0x008fc40000004100 */
[----:B----4-:R-:W-:Y:S02]  /*1370*/  HADD2.F32 R61, -RZ, R61.H0_H0 ;  /* 0x2000003dff3d7230 */ /* 0x010fe40000004100 */
[----:B------:R-:W-:-:S07]  /*1380*/  HADD2.F32 R60, -RZ, R60.H0_H0 ;  /* 0x2000003cff3c7230 */ /* 0x000fce0000004100 */
.L_x_1199:
[----:B------:R-:W-:Y:S05]  /*1390*/  BSYNC B0 ;  /* 0x0000000000007941 */ /* 0x000fea0003800000 */
.L_x_1198:
        /* <DEDUP_REMOVED lines=36> */
.L_x_1200:
        /* <DEDUP_REMOVED lines=26> */
.L_x_1201:
        /* <DEDUP_REMOVED lines=41> */
.L_x_1202:
        /* <DEDUP_REMOVED lines=39> */
.L_x_1203:
        /* <DEDUP_REMOVED lines=32> */
.L_x_1204:
        /* <DEDUP_REMOVED lines=38> */
.L_x_1205:
        /* <DEDUP_REMOVED lines=36> */
.L_x_1206:
        /* <DEDUP_REMOVED lines=34> */
.L_x_1207:
        /* <DEDUP_REMOVED lines=88> */
.L_x_1209:
[----:B------:R-:W-:Y:S05]  /*2ac0*/  BSYNC B0 ;  /* 0x0000000000007941 */ /* 0x000fea0003800000 */
.L_x_1208:
        /* <DEDUP_REMOVED lines=161> */
.L_x_1211:
[----:B------:R-:W-:Y:S05]  /*34e0*/  BSYNC B0 ;  /* 0x0000000000007941 */ /* 0x000fea0003800000 */
.L_x_1210:
        /* <DEDUP_REMOVED lines=17> */
.L_x_1213:
[----:B------:R-:W-:Y:S05]  /*3600*/  BSYNC B0 ;  /* 0x0000000000007941 */ /* 0x000fea0003800000 */
.L_x_1212:
        /* <DEDUP_REMOVED lines=35> */
.L_x_1216:
[----:B------:R-:W2:Y:S04]  /*3840*/  LDG.E.STRONG.GPU R19, desc[UR8][R16.64] ;  /* 0x0000000810137981 */ /* 0x000ea8000c1ef900 */
[----:B--2---:R-:W-:Y:S01]  /*3850*/  CCTL.IVALL ;  /* 0x00000000ff00798f */ /* 0x004fe20002000000 */
[----:B------:R-:W-:Y:S05]  /*3860*/  YIELD ;  /* 0x0000000000007946 */ /* 0x000fea0003800000 */
[----:B------:R-:W-:-:S13]  /*3870*/  ISETP.NE.AND P6, PT, R19, R24, PT ;  /* 0x000000181300720c */ /* 0x000fda0003fc5270 */
[----:B------:R-:W-:Y:S05]  /*3880*/  @P6 BRA `(.L_x_1216) ;  /* 0xfffffffc00ec6947 */ /* 0x000fea000383ffff */
.L_x_1215:
        /* <DEDUP_REMOVED lines=23> */
.L_x_1220:
        /* <DEDUP_REMOVED lines=115> */
.L_x_1219:
        /* <DEDUP_REMOVED lines=63> */
.L_x_1221:
[----:B------:R-:W-:-:S04]  /*4520*/  LOP3.LUT P6, RZ, R57, 0x1, RZ, 0xc0, !PT ;  /* 0x0000000139ff7812 */ /* 0x000fc800078cc0ff */
[----:B------:R-:W-:-:S13]  /*4530*/  ISETP.NE.OR P6, PT, R19, RZ, P6 ;  /* 0x000000ff1300720c */ /* 0x000fda00037c5670 */
[----:B------:R-:W-:Y:S05]  /*4540*/  @!P6 BRA `(.L_x_1217) ;  /* 0x00000000007ce947 */ /* 0x000fea0003800000 */
.L_x_1218:
        /* <DEDUP_REMOVED lines=31> */
.L_x_1217:
        /* <DEDUP_REMOVED lines=10> */
.L_x_1223:
[----:B------:R-:W-:Y:S05]  /*47e0*/  BSYNC B0 ;  /* 0x0000000000007941 */ /* 0x000fea0003800000 */
.L_x_1222:
        /* <DEDUP_REMOVED lines=17> */
.L_x_1214:
        /* <DEDUP_REMOVED lines=42> */
.L_x_1224:
        /* <DEDUP_REMOVED lines=22> */
.L_x_1226:
[----:B------:R-:W-:Y:S05]  /*4d00*/  BSYNC B0 ;  /* 0x0000000000007941 */ /* 0x000fea0003800000 */
.L_x_1225:
        /* <DEDUP_REMOVED lines=28> */
.L_x_1227:
        /* <DEDUP_REMOVED lines=22> */
.L_x_1229:
[----:B------:R-:W-:Y:S05]  /*5030*/  BSYNC B0 ;  /* 0x0000000000007941 */ /* 0x000fea0003800000 */
.L_x_1228:
        /* <DEDUP_REMOVED lines=27> */
.L_x_1230:
        /* <DEDUP_REMOVED lines=22> */
.L_x_1232:
[----:B------:R-:W-:Y:S05]  /*5350*/  BSYNC B0 ;  /* 0x0000000000007941 */ /* 0x000fea0003800000 */
.L_x_1231:
        /* <DEDUP_REMOVED lines=27> */
.L_x_1233:
        /* <DEDUP_REMOVED lines=22> */
.L_x_1235:
[----:B------:R-:W-:Y:S05]  /*5670*/  BSYNC B0 ;  /* 0x0000000000007941 */ /* 0x000fea0003800000 */
.L_x_1234:
        /* <DEDUP_REMOVED lines=27> */
.L_x_1236:
        /* <DEDUP_REMOVED lines=21> */
.L_x_1238:
[----:B------:R-:W-:Y:S05]  /*5980*/  BSYNC B0 ;  /* 0x0000000000007941 */ /* 0x000fea0003800000 */
.L_x_1237:
        /* <DEDUP_REMOVED lines=27> */
.L_x_1239:
        /* <DEDUP_REMOVED lines=20> */
.L_x_1241:
[----:B------:R-:W-:Y:S05]  /*5c80*/  BSYNC B0 ;  /* 0x0000000000007941 */ /* 0x000fea0003800000 */
.L_x_1240:
        /* <DEDUP_REMOVED lines=29> */
.L_x_1242:
        /* <DEDUP_REMOVED lines=23> */
.L_x_1244:
[----:B------:R-:W-:Y:S05]  /*5fd0*/  BSYNC B0 ;  /* 0x0000000000007941 */ /* 0x000fea0003800000 */
.L_x_1243:
        /* <DEDUP_REMOVED lines=30> */
.L_x_1245:
        /* <DEDUP_REMOVED lines=19> */
.L_x_1247:
[----:B------:R-:W-:Y:S05]  /*62f0*/  BSYNC B0 ;  /* 0x0000000000007941 */ /* 0x000fea0003800000 */
.L_x_1246:
[----:B------:R-:W-:Y:S02]  /*6300*/  IADD3 R48, R3, R48, RZ ;  /* 0x0000003003307210 */ /* 0x000fe40007ffe0ff */
[----:B------:R-:W-:Y:S02]  /*6310*/  IADD3 R49, R49, 0x1, RZ ;  /* 0x0000000131317810 */ /* 0x000fe40007ffe0ff */
[----:B------:R-:W-:-:S13]  /*6320*/  ISETP.GE.AND P0, PT, R48, UR4, PT ;  /* 0x0000000430007c0c */ /* 0x000fda000bf06270 */
[----:B------:R-:W-:Y:S05]  /*6330*/  @!P0 BRA `(.L_x_1248) ;  /* 0xffffffa000588947 */ /* 0x000fea000383ffff */
.L_x_1197:
        /* <DEDUP_REMOVED lines=23> */
.L_x_1250:
[----:B------:R-:W-:Y:S05]  /*64b0*/  BSYNC B0 ;  /* 0x0000000000007941 */ /* 0x000fea0003800000 */
.L_x_1249:
[----:B------:R-:W-:Y:S05]  /*64c0*/  @P0 EXIT ;  /* 0x000000000000094d */ /* 0x000fea0003800000 */
[----:B------:R-:W-:Y:S05]  /*64d0*/  @P2 BRA `(.L_x_1251) ;  /* 0x0000000000202947 */ /* 0x000fea0003800000 */
[----:B------:R-:W-:-:S05]  /*64e0*/  IMAD R0, R6, R7, RZ ;  /* 0x0000000706007224 */ /* 0x000fca00078e02ff */
[----:B------:R-:W-:-:S13]  /*64f0*/  ISETP.NE.AND P0, PT, R0, -0x1, PT ;  /* 0xffffffff0000780c */ /* 0x000fda0003f05270 */
[----:B------:R-:W-:Y:S05]  /*6500*/  @!P0 BRA `(.L_x_1251) ;  /* 0x0000000000148947 */ /* 0x000fea0003800000 */
.L_x_1252:
[----:B-1----:R-:W2:Y:S04]  /*6510*/  LDG.E.STRONG.GPU R5, desc[UR8][R2.64] ;  /* 0x0000000802057981 */ /* 0x002ea8000c1ef900 */
[----:B--2---:R-:W-:Y:S01]  /*6520*/  CCTL.IVALL ;  /* 0x00000000ff00798f */ /* 0x004fe20002000000 */
[----:B------:R-:W-:Y:S05]  /*6530*/  YIELD ;  /* 0x0000000000007946 */ /* 0x000fea0003800000 */
[----:B------:R-:W-:-:S13]  /*6540*/  ISETP.NE.AND P0, PT, R5, R0, PT ;  /* 0x000000000500720c */ /* 0x000fda0003f05270 */
[----:B------:R-:W-:Y:S05]  /*6550*/  @P0 BRA `(.L_x_1252) ;  /* 0xfffffffc00ec0947 */ /* 0x000fea000383ffff */
.L_x_1251:
        /* <DEDUP_REMOVED lines=24> */
.L_x_1253:
        /* <DEDUP_REMOVED lines=25> */
.L_x_1254:
        /* <DEDUP_REMOVED lines=9> */
.L_x_3246:


//--------------------- .text._Z35group_norm_nhwc_bwd_one_pass_kernelI11Fp16IOFp16WLi512ELi26ELi416EEv26Group_norm_nhwc_bwd_params --------------------------
	.section	.text._Z35group_norm_nhwc_bwd_one_pass_kernelI11Fp16IOFp16WLi512ELi26ELi416EEv26Group_norm_nhwc_bwd_params,"ax",@progbits
	.align	128
        .global         _Z35group_norm_nhwc_bwd_one_pass_kernelI11Fp16IOFp16WLi512ELi26ELi416EEv26Group_norm_nhwc_bwd_params
        .type           _Z35group_norm_nhwc_bwd_one_pass_kernelI11Fp16IOFp16WLi512ELi26ELi416EEv26Group_norm_nhwc_bwd_params,@function
        .size           _Z35group_norm_nhwc_bwd_one_pass_kernelI11Fp16IOFp16WLi512ELi26ELi416EEv26Group_norm_nhwc_bwd_params,(.L_x_3247 - _Z35group_norm_nhwc_bwd_one_pass_kernelI11Fp16IOFp16WLi512ELi26ELi416EEv26Group_norm_nhwc_bwd_params)
        .other          _Z35group_norm_nhwc_bwd_one_pass_kernelI11Fp16IOFp16WLi512ELi26ELi416EEv26Group_norm_nhwc_bwd_params,@"STO_CUDA_ENTRY STV_DEFAULT"
_Z35group_norm_nhwc_bwd_one_pass_kernelI11Fp16IOFp16WLi512ELi26ELi416EEv26Group_norm_nhwc_bwd_params:
.text._Z35group_norm_nhwc_bwd_one_pass_kernelI11Fp16IOFp16WLi512ELi26ELi416EEv26Group_norm_nhwc_bwd_params:
        /* <DEDUP_REMOVED lines=116> */
.L_x_1338:
        /* <DEDUP_REMOVED lines=409> */
[----:B0-----:R-:W-:-:S04]  /*20d0*/  IMAD.WIDE R26, R33, 0x2, R26 ;  /* 0x00000002211a7825 */ /* 0x001fc800078e021a */
[----:B--2---:R-:W-:Y:S02]  /*20e0*/  @P0 HADD2.F32 R15, -RZ, R17.H0_H0 ;  /* 0x20000011ff0f0230 */ /* 0x004fe40000004100 */
[----:B------:R-:W2:Y:S01]  /*20f0*/  LDG.E.U16 R17, desc[UR8][R26.64+0x2] ;  /* 0x000002081a117981 */ /* 0x000ea2000c1e1500 */
[----:B---3--:R-:W-:-:S03]  /*2100*/  @P0 HADD2.F32 R16, -RZ, R14.H0_H0 ;  /* 0x2000000eff100230 */ /* 0x008fc60000004100 */
[----:B------:R-:W3:Y:S01]  /*2110*/  LDG.E.U16 R14, desc[UR8][R26.64] ;  /* 0x000000081a0e7981 */ /* 0x000ee2000c1e1500 */
[----:B--2---:R-:W-:Y:S02]  /*2120*/  HADD2.F32 R17, -RZ, R17.H0_H0 ;  /* 0x20000011ff117230 */ /* 0x004fe40000004100 */
[----:B---3--:R-:W-:-:S07]  /*2130*/  HADD2.F32 R14, -RZ, R14.H0_H0 ;  /* 0x2000000eff0e7230 */ /* 0x008fce0000004100 */
.L_x_1257:
[----:B------:R-:W-:Y:S05]  /*2140*/  BSYNC B0 ;  /* 0x0000000000007941 */ /* 0x000fea0003800000 */
.L_x_1256:
        /* <DEDUP_REMOVED lines=36> */
.L_x_1258:
        /* <DEDUP_REMOVED lines=26> */
.L_x_1259:
        /* <DEDUP_REMOVED lines=41> */
.L_x_1260:
        /* <DEDUP_REMOVED lines=37> */
.L_x_1261:
        /* <DEDUP_REMOVED lines=37> */
.L_x_1262:
        /* <DEDUP_REMOVED lines=36> */
.L_x_1263:
        /* <DEDUP_REMOVED lines=37> */
.L_x_1264:
        /* <DEDUP_REMOVED lines=32> */
.L_x_1265:
        /* <DEDUP_REMOVED lines=38> */
.L_x_1266:
        /* <DEDUP_REMOVED lines=32> */
.L_x_1267:
        /* <DEDUP_REMOVED lines=38> */
.L_x_1268:
        /* <DEDUP_REMOVED lines=32> */
.L_x_1269:
        /* <DEDUP_REMOVED lines=38> */
.L_x_1270:
        /* <DEDUP_REMOVED lines=36> */
.L_x_1271:
        /* <DEDUP_REMOVED lines=35> */
.L_x_1272:
        /* <DEDUP_REMOVED lines=33> */
.L_x_1273:
        /* <DEDUP_REMOVED lines=103> */
.L_x_1275:
[----:B------:R-:W-:Y:S05]  /*4b00*/  BSYNC B0 ;  /* 0x0000000000007941 */ /* 0x000fea0003800000 */
.L_x_1274:
        /* <DEDUP_REMOVED lines=161> */
.L_x_1277:
[----:B------:R-:W-:Y:S05]  /*5520*/  BSYNC B0 ;  /* 0x0000000000007941 */ /* 0x000fea0003800000 */
.L_x_1276:
        /* <DEDUP_REMOVED lines=13> */
.L_x_1279:
[----:B------:R-:W-:Y:S05]  /*5600*/  BSYNC B0 ;  /* 0x0000000000007941 */ /* 0x000fea0003800000 */
.L_x_1278:
        /* <DEDUP_REMOVED lines=34> */
.L_x_1282:
[----:B------:R-:W2:Y:S04]  /*5830*/  LDG.E.STRONG.GPU R18, desc[UR8][R26.64] ;  /* 0x000000081a127981 */ /* 0x000ea8000c1ef900 */
[----:B--2---:R-:W-:Y:S01]  /*5840*/  CCTL.IVALL ;  /* 0x00000000ff00798f */ /* 0x004fe20002000000 */
[----:B------:R-:W-:Y:S05]  /*5850*/  YIELD ;  /* 0x0000000000007946 */ /* 0x000fea0003800000 */
[----:B------:R-:W-:-:S13]  /*5860*/  ISETP.NE.AND P6, PT, R18, R35, PT ;  /* 0x000000231200720c */ /* 0x000fda0003fc5270 */
[----:B------:R-:W-:Y:S05]  /*5870*/  @P6 BRA `(.L_x_1282) ;  /* 0xfffffffc00ec6947 */ /* 0x000fea000383ffff */
.L_x_1281:
        /* <DEDUP_REMOVED lines=22> */
.L_x_1286:
        /* <DEDUP_REMOVED lines=115> */
.L_x_1285:
        /* <DEDUP_REMOVED lines=63> */
.L_x_1287:
[----:B------:R-:W-:-:S04]  /*6500*/  LOP3.LUT P6, RZ, R7, 0x1, RZ, 0xc0, !PT ;  /* 0x0000000107ff7812 */ /* 0x000fc800078cc0ff */
[----:B------:R-:W-:-:S13]  /*6510*/  ISETP.NE.OR P6, PT, R26, RZ, P6 ;  /* 0x000000ff1a00720c */ /* 0x000fda00037c5670 */
[----:B------:R-:W-:Y:S05]  /*6520*/  @!P6 BRA `(.L_x_1283) ;  /* 0x00000000007ce947 */ /* 0x000fea0003800000 */
.L_x_1284:
        /* <DEDUP_REMOVED lines=31> */
.L_x_1283:
        /* <DEDUP_REMOVED lines=10> */
.L_x_1289:
[----:B------:R-:W-:Y:S05]  /*67c0*/  BSYNC B0 ;  /* 0x0000000000007941 */ /* 0x000fea0003800000 */
.L_x_1288:
        /* <DEDUP_REMOVED lines=17> */
.L_x_1280:
        /* <DEDUP_REMOVED lines=42> */
.L_x_1290:
        /* <DEDUP_REMOVED lines=21> */
.L_x_1292:
[----:B------:R-:W-:Y:S05]  /*6cd0*/  BSYNC B0 ;  /* 0x0000000000007941 */ /* 0x000fea0003800000 */
.L_x_1291:
        /* <DEDUP_REMOVED lines=28> */
.L_x_1293:
        /* <DEDUP_REMOVED lines=21> */
.L_x_1295:
[----:B------:R-:W-:Y:S05]  /*6ff0*/  BSYNC B0 ;  /* 0x0000000000007941 */ /* 0x000fea0003800000 */
.L_x_1294:
        /* <DEDUP_REMOVED lines=28> */
.L_x_1296:
        /* <DEDUP_REMOVED lines=21> */
.L_x_1298:
[----:B------:R-:W-:Y:S05]  /*7310*/  BSYNC B0 ;  /* 0x0000000000007941 */ /* 0x000fea0003800000 */
.L_x_1297:
        /* <DEDUP_REMOVED lines=28> */
.L_x_1299:
        /* <DEDUP_REMOVED lines=21> */
.L_x_1301:
[----:B------:R-:W-:Y:S05]  /*7630*/  BSYNC B0 ;  /* 0x0000000000007941 */ /* 0x000fea0003800000 */
.L_x_1300:
        /* <DEDUP_REMOVED lines=28> */
.L_x_1302:
        /* <DEDUP_REMOVED lines=21> */
.L_x_1304:
[----:B------:R-:W-:Y:S05]  /*7950*/  BSYNC B0 ;  /* 0x0000000000007941 */ /* 0x000fea0003800000 */
.L_x_1303:
        /* <DEDUP_REMOVED lines=28> */
.L_x_1305:
        /* <DEDUP_REMOVED lines=21> */
.L_x_1307:
[----:B------:R-:W-:Y:S05]  /*7c70*/  BSYNC B0 ;  /* 0x0000000000007941 */ /* 0x000fea0003800000 */
.L_x_1306:
        /* <DEDUP_REMOVED lines=28> */
.L_x_1308:
        /* <DEDUP_REMOVED lines=21> */
.L_x_1310:
[----:B------:R-:W-:Y:S05]  /*7f90*/  BSYNC B0 ;  /* 0x0000000000007941 */ /* 0x000fea0003800000 */
.L_x_1309:
        /* <DEDUP_REMOVED lines=28> */
.L_x_1311:
        /* <DEDUP_REMOVED lines=20> */
.L_x_1313:
[----:B------:R-:W-:Y:S05]  /*82a0*/  BSYNC B0 ;  /* 0x0000000000007941 */ /* 0x000fea0003800000 */
.L_x_1312:
        /* <DEDUP_REMOVED lines=27> */
.L_x_1314:
        /* <DEDUP_REMOVED lines=20> */
.L_x_1316:
[----:B------:R-:W-:Y:S05]  /*85a0*/  BSYNC B0 ;  /* 0x0000000000007941 */ /* 0x000fea0003800000 */
.L_x_1315:
        /* <DEDUP_REMOVED lines=27> */
.L_x_1317:
        /* <DEDUP_REMOVED lines=20> */
.L_x_1319:
[----:B------:R-:W-:Y:S05]  /*88a0*/  BSYNC B0 ;  /* 0x0000000000007941 */ /* 0x000fea0003800000 */
.L_x_1318:
        /* <DEDUP_REMOVED lines=27> */
.L_x_1320:
        /* <DEDUP_REMOVED lines=20> */
.L_x_1322:
[----:B------:R-:W-:Y:S05]  /*8ba0*/  BSYNC B0 ;  /* 0x0000000000007941 */ /* 0x000fea0003800000 */
.L_x_1321:
        /* <DEDUP_REMOVED lines=27> */
.L_x_1323:
        /* <DEDUP_REMOVED lines=20> */
.L_x_1325:
[----:B------:R-:W-:Y:S05]  /*8ea0*/  BSYNC B0 ;  /* 0x0000000000007941 */ /* 0x000fea0003800000 */
.L_x_1324:
        /* <DEDUP_REMOVED lines=29> */
.L_x_1326:
        /* <DEDUP_REMOVED lines=26> */
.L_x_1328:
[----:B------:R-:W-:Y:S05]  /*9220*/  BSYNC B0 ;  /* 0x0000000000007941 */ /* 0x000fea0003800000 */
.L_x_1327:
        /* <DEDUP_REMOVED lines=27> */
.L_x_1329:
        /* <DEDUP_REMOVED lines=25> */
.L_x_1331:
[----:B------:R-:W-:Y:S05]  /*9570*/  BSYNC B0 ;  /* 0x0000000000007941 */ /* 0x000fea0003800000 */
.L_x_1330:
        /* <DEDUP_REMOVED lines=27> */
.L_x_1332:
        /* <DEDUP_REMOVED lines=27> */
.L_x_1334:
[----:B------:R-:W-:Y:S05]  /*98e0*/  BSYNC B0 ;  /* 0x0000000000007941 */ /* 0x000fea0003800000 */
.L_x_1333:
        /* <DEDUP_REMOVED lines=25> */
.L_x_1335:
        /* <DEDUP_REMOVED lines=22> */
.L_x_1337:
[----:B------:R-:W-:Y:S05]  /*9be0*/  BSYNC B0 ;  /* 0x0000000000007941 */ /* 0x000fea0003800000 */
.L_x_1336:
[----:B------:R-:W-:Y:S02]  /*9bf0*/  IADD3 R6, R4, R6, RZ ;  /* 0x0000000604067210 */ /* 0x000fe40007ffe0ff */
[----:B------:R-:W-:Y:S02]  /*9c00*/  IADD3 R87, R87, 0x1, RZ ;  /* 0x0000000157577810 */ /* 0x000fe40007ffe0ff */
[----:B------:R-:W-:-:S13]  /*9c10*/  ISETP.GE.AND P0, PT, R6, UR4, PT ;  /* 0x0000000406007c0c */ /* 0x000fda000bf06270 */
[----:B------:R-:W-:Y:S05]  /*9c20*/  @!P0 BRA `(.L_x_1338) ;  /* 0xffffff6800c48947 */ /* 0x000fea000383ffff */
.L_x_1255:
        /* <DEDUP_REMOVED lines=23> */
.L_x_1340:
[----:B------:R-:W-:Y:S05]  /*9da0*/  BSYNC B0 ;  /* 0x0000000000007941 */ /* 0x000fea0003800000 */
.L_x_1339:
[----:B------:R-:W-:Y:S05]  /*9db0*/  @P0 EXIT ;  /* 0x000000000000094d */ /* 0x000fea0003800000 */
[----:B------:R-:W-:Y:S05]  /*9dc0*/  @P2 BRA `(.L_x_1341) ;  /* 0x0000000000202947 */ /* 0x000fea0003800000 */
[----:B------:R-:W-:-:S05]  /*9dd0*/  IMAD R0, R6, R9, RZ ;  /* 0x0000000906007224 */ /* 0x000fca00078e02ff */
[----:B------:R-:W-:-:S13]  /*9de0*/  ISETP.NE.AND P0, PT, R0, -0x1, PT ;  /* 0xffffffff0000780c */ /* 0x000fda0003f05270 */
[----:B------:R-:W-:Y:S05]  /*9df0*/  @!P0 BRA `(.L_x_1341) ;  /* 0x0000000000148947 */ /* 0x000fea0003800000 */
.L_x_1342:
[----:B0-----:R-:W2:Y:S04]  /*9e00*/  LDG.E.STRONG.GPU R3, desc[UR8][R4.64] ;  /* 0x0000000804037981 */ /* 0x001ea8000c1ef900 */
[----:B--2---:R-:W-:Y:S01]  /*9e10*/  CCTL.IVALL ;  /* 0x00000000ff00798f */ /* 0x004fe20002000000 */
[----:B------:R-:W-:Y:S05]  /*9e20*/  YIELD ;  /* 0x0000000000007946 */ /* 0x000fea0003800000 */
[----:B------:R-:W-:-:S13]  /*9e30*/  ISETP.NE.AND P0, PT, R3, R0, PT ;  /* 0x000000000300720c */ /* 0x000fda0003f05270 */
[----:B------:R-:W-:Y:S05]  /*9e40*/  @P0 BRA `(.L_x_1342) ;  /* 0xfffffffc00ec0947 */ /* 0x000fea000383ffff */
.L_x_1341:
        /* <DEDUP_REMOVED lines=24> */
.L_x_1343:
        /* <DEDUP_REMOVED lines=25> */
.L_x_1344:
        /* <DEDUP_REMOVED lines=10> */
.L_x_3247:


//--------------------- .text._Z35group_norm_nhwc_bwd_one_pass_kernelI11Fp32IOFp32WLi64ELi26ELi416EEv26Group_norm_nhwc_bwd_params --------------------------
	.section	.text._Z35group_norm_nhwc_bwd_one_pass_kernelI11Fp32IOFp32WLi64ELi26ELi416EEv26Group_norm_nhwc_bwd_params,"ax",@progbits
	.align	128
        .global         _Z35group_norm_nhwc_bwd_one_pass_kernelI11Fp32IOFp32WLi64ELi26ELi416EEv26Group_norm_nhwc_bwd_params
        .type           _Z35group_norm_nhwc_bwd_one_pass_kernelI11Fp32IOFp32WLi64ELi26ELi416EEv26Group_norm_nhwc_bwd_params,@function
        .size           _Z35group_norm_nhwc_bwd_one_pass_kernelI11Fp32IOFp32WLi64ELi26ELi416EEv26Group_norm_nhwc_bwd_params,(.L_x_3248 - _Z35group_norm_nhwc_bwd_one_pass_kernelI11Fp32IOFp32WLi64ELi26ELi416EEv26Group_norm_nhwc_bwd_params)
        .other          _Z35group_norm_nhwc_bwd_one_pass_kernelI11Fp32IOFp32WLi64ELi26ELi416EEv26Group_norm_nhwc_bwd_params,@"STO_CUDA_ENTRY STV_DEFAULT"
_Z35group_norm_nhwc_bwd_one_pass_kernelI11Fp32IOFp32WLi64ELi26ELi416EEv26Group_norm_nhwc_bwd_params:
.text._Z35group_norm_nhwc_bwd_one_pass_kernelI11Fp32IOFp32WLi64ELi26ELi416EEv26Group_norm_nhwc_bwd_params:
        /* <DEDUP_REMOVED lines=14> */
[----:B------:R-:W-:Y:S01]  /*00e0*/  UIMAD.WIDE.U32 UR6, UR12, 0x3, URZ ;  /* 0x000000030c0678a5 */ /* 0x000fe2000f8e003f */
[----:B------:R-:W-:Y:S01]  /*00f0*/  SHF.R.S32.HI R0, RZ, 0x1f, R39 ;  /* 0x0000001fff007819 */ /* 0x000fe20000011427 */
[----:B------:R-:W-:Y:S01]  /*0100*/  UIMAD UR10, UR13, 0x3, URZ ;  /* 0x000000030d0a78a4 */ /* 0x000fe2000f8e023f */
[----:B------:R-:W-:Y:S01]  /*0110*/  SHF.R.U32.HI R2, RZ, 0x2, R3 ;  /* 0x00000002ff027819 */ /* 0x000fe20000011603 */
[----:B------:R-:W0:Y:S01]  /*0120*/  LDC R5, c[0x0][0x2ac] ;  /* 0x0000ab00ff057b82 */ /* 0x000e220000000800 */
[----:B------:R-:W-:Y:S01]  /*0130*/  ULEA.HI UR11, UP0, UR13, UR12, URZ, 0x1 ;  /* 0x0000000c0d0b7291 */ /* 0x000fe2000f81083f */
[----:B------:R-:W-:Y:S01]  /*0140*/  LEA.HI R0, R0, R39, RZ, 0x5 ;  /* 0x0000002700007211 */ /* 0x000fe200078f28ff */
[----:B------:R-:W-:Y:S01]  /*0150*/  UIADD3 UR10, UR7, UR10, URZ ;  /* 0x0000000a070a7290 */ /* 0x000fe2000fffe03f */
[----:B------:R-:W-:Y:S01]  /*0160*/  IMAD R40, R2, -0xd, R39 ;  /* 0xfffffff302287824 */ /* 0x000fe200078e0227 */
[----:B------:R-:W-:Y:S01]  /*0170*/  UIADD3.X UR13, URZ, UR13, URZ, UP0, !UPT ;  /* 0x0000000d3f0d7290 */ /* 0x000fe200087fe43f */
[----:B------:R-:W-:Y:S01]  /*0180*/  SHF.R.S32.HI R0, RZ, 0x5, R0 ;  /* 0x00000005ff007819 */ /* 0x000fe20000011400 */
[----:B------:R-:W-:Y:S01]  /*0190*/  ULDC.64 UR18, c[0x0][0x290] ;  /* 0x0000a40000127ab9 */ /* 0x000fe20000000a00 */
[----:B------:R-:W2:Y:S01]  /*01a0*/  S2UR UR8, SR_CgaCtaId ;  /* 0x00000000000879c3 */ /* 0x000ea20000008800 */
[----:B------:R-:W-:Y:S01]  /*01b0*/  ULEA.HI UR12, UP0, UR10, UR6, URZ, 0x1 ;  /* 0x000000060a0c7291 */ /* 0x000fe2000f81083f */
[----:B------:R-:W-:Y:S01]  /*01c0*/  SHF.L.U32 R40, R40, 0x1, RZ ;  /* 0x0000000128287819 */ /* 0x000fe200000006ff */
[----:B------:R-:W-:Y:S01]  /*01d0*/  UMOV UR4, 0x400 ;  /* 0x0000040000047882 */ /* 0x000fe20000000000 */
[----:B------:R-:W-:-:S02]  /*01e0*/  USHF.R.S64 UR6, UR11, 0x1, UR13 ;  /* 0x000000010b067899 */ /* 0x000fc4000800100d */
[----:B------:R-:W-:Y:S02]  /*01f0*/  UIADD3.X UR10, URZ, UR10, URZ, UP0, !UPT ;  /* 0x0000000a3f0a7290 */ /* 0x000fe400087fe43f */
[----:B------:R-:W-:Y:S02]  /*0200*/  USHF.R.S32.HI UR11, URZ, 0x1, UR13 ;  /* 0x000000013f0b7899 */ /* 0x000fe4000801140d */
[----:B------:R-:W-:Y:S02]  /*0210*/  USHF.R.S64 UR12, UR12, 0x1, UR10 ;  /* 0x000000010c0c7899 */ /* 0x000fe4000800100a */
[----:B------:R-:W-:Y:S02]  /*0220*/  USHF.R.S32.HI UR10, URZ, 0x1, UR10 ;  /* 0x000000013f0a7899 */ /* 0x000fe4000801140a */
[----:B------:R-:W-:Y:S01]  /*0230*/  USHF.L.U64.HI UR11, UR6, 0x2, UR11 ;  /* 0x00000002060b7899 */ /* 0x000fe2000801020b */
[----:B0-----:R-:W-:Y:S01]  /*0240*/  IMAD R38, R5, UR16, R2 ;  /* 0x0000001005267c24 */ /* 0x001fe2000f8e0202 */
[----:B------:R-:W-:Y:S01]  /*0250*/  USHF.L.U64.HI UR10, UR12, 0x2, UR10 ;  /* 0x000000020c0a7899 */ /* 0x000fe2000801020a */
[----:B------:R-:W-:-:S03]  /*0260*/  UMOV UR7, UR9 ;  /* 0x0000000900077c82 */ /* 0x000fc60008000000 */
[----:B------:R-:W-:Y:S01]  /*0270*/  ISETP.GE.U32.AND P1, PT, R38, UR18, PT ;  /* 0x0000001226007c0c */ /* 0x000fe2000bf26070 */
[----:B------:R-:W-:Y:S01]  /*0280*/  ULDC.U8 UR18, c[0x0][0x2a4] ;  /* 0x0000a90000127ab9 */ /* 0x000fe20000000000 */
[----:B------:R-:W-:Y:S01]  /*0290*/  SHF.R.S32.HI R2, RZ, 0x1f, R38 ;  /* 0x0000001fff027819 */ /* 0x000fe20000011426 */
[----:B--2---:R-:W-:-:S03]  /*02a0*/  ULEA UR4, UR8, UR4, 0x18 ;  /* 0x0000000408047291 */ /* 0x004fc6000f8ec03f */
[----:B------:R-:W-:-:S03]  /*02b0*/  ISETP.GE.AND.EX P1, PT, R2, UR19, PT, P1 ;  /* 0x0000001302007c0c */ /* 0x000fc6000bf26310 */
[----:B------:R-:W-:Y:S01]  /*02c0*/  LEA R36, R0, UR4, 0x3 ;  /* 0x0000000400247c11 */ /* 0x000fe2000f8e18ff */
[----:B------:R-:W-:Y:S01]  /*02d0*/  UMOV UR4, URZ ;  /* 0x0000003f00047c82 */ /* 0x000fe20008000000 */
[----:B-1----:R-:W-:-:S13]  /*02e0*/  ISETP.LT.U32.AND P1, PT, R39, 0x1a0, !P1 ;  /* 0x000001a02700780c */ /* 0x002fda0004f21070 */
.L_x_1372:
[----:B0-----:R-:W0:Y:S01]  /*02f0*/  LDC R6, c[0x0][0x2a0] ;  /* 0x0000a800ff067b82 */ /* 0x001e220000000800 */
[----:B------:R-:W-:Y:S01]  /*0300*/  ULDC.64 UR8, c[0x0][0x248] ;  /* 0x0000920000087ab9 */ /* 0x000fe20000000a00 */
[----:B------:R-:W-:Y:S01]  /*0310*/  ULDC.64 UR20, c[0x0][0x290] ;  /* 0x0000a40000147ab9 */ /* 0x000fe20000000a00 */
[----:B------:R-:W-:Y:S02]  /*0320*/  UIMAD.WIDE UR8, UR7, 0x8, UR8 ;  /* 0x00000008070878a5 */ /* 0x000fe4000f8e0208 */
[----:B------:R-:W-:-:S03]  /*0330*/  ISETP.LE.AND P2, PT, RZ, UR7, PT ;  /* 0x00000007ff007c0c */ /* 0x000fc6000bf43270 */
[----:B------:R-:W1:Y:S01]  /*0340*/  @P1 LDC.64 R16, c[0x0][0x288] ;  /* 0x0000a200ff101b82 */ /* 0x000e620000000a00 */
[----:B------:R-:W-:Y:S02]  /*0350*/  MOV R10, UR8 ;  /* 0x00000008000a7c02 */ /* 0x000fe40008000f00 */
[----:B------:R-:W-:Y:S01]  /*0360*/  MOV R11, UR9 ;  /* 0x00000009000b7c02 */ /* 0x000fe20008000f00 */
[----:B------:R-:W-:-:S04]  /*0370*/  ULDC.64 UR8, c[0x0][0x298] ;  /* 0x0000a60000087ab9 */ /* 0x000fc80000000a00 */
[----:B------:R-:W2:Y:S01]  /*0380*/  @P1 LDC.64 R8, c[0x0][0x230] ;  /* 0x00008c00ff081b82 */ /* 0x000ea20000000a00 */
[----:B------:R-:W3:Y:S01]  /*0390*/  LDG.E.64 R10, desc[UR14][R10.64] ;  /* 0x0000000e0a0a7981 */ /* 0x000ee2000c1e1b00 */
[----:B0-----:R-:W-:-:S04]  /*03a0*/  IABS R5, R6 ;  /* 0x0000000600057213 */ /* 0x001fc80000000000 */
[----:B------:R-:W0:Y:S08]  /*03b0*/  I2F.RP R0, R5 ;  /* 0x0000000500007306 */ /* 0x000e300000209400 */
[----:B0-----:R-:W0:Y:S02]  /*03c0*/  MUFU.RCP R0, R0 ;  /* 0x0000000000007308 */ /* 0x001e240000001000 */
[----:B0-----:R-:W-:-:S06]  /*03d0*/  IADD3 R2, R0, 0xffffffe, RZ ;  /* 0x0ffffffe00027810 */ /* 0x001fcc0007ffe0ff */
[----:B------:R0:W4:Y:S02]  /*03e0*/  F2I.FTZ.U32.TRUNC.NTZ R3, R2 ;  /* 0x0000000200037305 */ /* 0x000124000021f000 */
[----:B0-----:R-:W-:Y:S01]  /*03f0*/  HFMA2.MMA R2, -RZ, RZ, 0, 0 ;  /* 0x00000000ff027435 */ /* 0x001fe200000001ff */
[----:B----4-:R-:W-:-:S05]  /*0400*/  IADD3 R4, RZ, -R3, RZ ;  /* 0x80000003ff047210 */ /* 0x010fca0007ffe0ff */
[----:B------:R-:W-:Y:S01]  /*0410*/  IMAD R7, R4, R5, RZ ;  /* 0x0000000504077224 */ /* 0x000fe200078e02ff */
[----:B------:R-:W-:-:S03]  /*0420*/  IABS R4, UR7 ;  /* 0x0000000700047c13 */ /* 0x000fc60008000000 */
[----:B------:R-:W-:Y:S01]  /*0430*/  IMAD.HI.U32 R3, R3, R7, R2 ;  /* 0x0000000703037227 */ /* 0x000fe200078e0002 */
[----:B------:R-:W-:-:S04]  /*0440*/  LOP3.LUT R2, R6, UR7, RZ, 0x3c, !PT ;  /* 0x0000000706027c12 */ /* 0x000fc8000f8e3cff */
[----:B------:R-:W-:Y:S01]  /*0450*/  ISETP.GE.AND P4, PT, R2, RZ, PT ;  /* 0x000000ff0200720c */ /* 0x000fe20003f86270 */
[----:B------:R-:W-:-:S05]  /*0460*/  IMAD.HI.U32 R3, R3, R4, RZ ;  /* 0x0000000403037227 */ /* 0x000fca00078e00ff */
[----:B------:R-:W-:-:S05]  /*0470*/  IADD3 R0, -R3, RZ, RZ ;  /* 0x000000ff03007210 */ /* 0x000fca0007ffe1ff */
[----:B------:R-:W-:Y:S01]  /*0480*/  IMAD R4, R5, R0, R4 ;  /* 0x0000000005047224 */ /* 0x000fe200078e0204 */
[----:B------:R-:W-:-:S04]  /*0490*/  IADD3 R0, R38, 0x20, RZ ;  /* 0x0000002026007810 */ /* 0x000fc80007ffe0ff */
[----:B------:R-:W-:Y:S02]  /*04a0*/  ISETP.GT.U32.AND P5, PT, R5, R4, PT ;  /* 0x000000040500720c */ /* 0x000fe40003fa4070 */
[----:B------:R-:W-:Y:S02]  /*04b0*/  ISETP.GE.U32.AND P0, PT, R0, UR20, PT ;  /* 0x0000001400007c0c */ /* 0x000fe4000bf06070 */
[----:B------:R-:W-:-:S04]  /*04c0*/  SHF.R.S32.HI R19, RZ, 0x1f, R0 ;  /* 0x0000001fff137819 */ /* 0x000fc80000011400 */
[----:B------:R-:W-:-:S04]  /*04d0*/  ISETP.GE.AND.EX P0, PT, R19, UR21, PT, P0 ;  /* 0x0000001513007c0c */ /* 0x000fc8000bf06300 */
[----:B------:R-:W-:Y:S02]  /*04e0*/  ISETP.GT.U32.OR P0, PT, R39, 0x19f, P0 ;  /* 0x0000019f2700780c */ /* 0x000fe40000704470 */
[-C--:B------:R-:W-:Y:S02]  /*04f0*/  @!P5 IADD3 R4, R4, -R5.reuse, RZ ;  /* 0x800000050404d210 */ /* 0x080fe40007ffe0ff */
[----:B------:R-:W-:Y:S02]  /*0500*/  @!P5 IADD3 R3, R3, 0x1, RZ ;  /* 0x000000010303d810 */ /* 0x000fe40007ffe0ff */
[CC--:B------:R-:W-:Y:S02]  /*0510*/  ISETP.GE.U32.AND P3, PT, R4.reuse, R5.reuse, PT ;  /* 0x000000050400720c */ /* 0x0c0fe40003f66070 */
[----:B------:R-:W-:Y:S02]  /*0520*/  ISETP.GT.U32.AND P6, PT, R5, R4, PT ;  /* 0x000000040500720c */ /* 0x000fe40003fc4070 */
[----:B------:R-:W-:-:S02]  /*0530*/  IADD3 R5, R4, -R5, RZ ;  /* 0x8000000504057210 */ /* 0x000fc40007ffe0ff */
[----:B------:R-:W-:Y:S01]  /*0540*/  ISETP.NE.AND P5, PT, R6, RZ, PT ;  /* 0x000000ff0600720c */ /* 0x000fe20003fa5270 */
[----:B------:R-:W0:Y:S01]  /*0550*/  @!P0 LDC.64 R12, c[0x0][0x288] ;  /* 0x0000a200ff0c8b82 */ /* 0x000e220000000a00 */
[----:B------:R-:W-:Y:S02]  /*0560*/  SEL R4, R5, R4, !P6 ;  /* 0x0000000405047207 */ /* 0x000fe40007000000 */
[----:B------:R-:W-:Y:S02]  /*0570*/  LOP3.LUT R5, RZ, R6, RZ, 0x33, !PT ;  /* 0x00000006ff057212 */ /* 0x000fe400078e33ff */
[----:B------:R-:W-:Y:S02]  /*0580*/  @!P2 IADD3 R4, -R4, RZ, RZ ;  /* 0x000000ff0404a210 */ /* 0x000fe40007ffe1ff */
[----:B------:R-:W-:Y:S01]  /*0590*/  @P3 IADD3 R3, R3, 0x1, RZ ;  /* 0x0000000103033810 */ /* 0x000fe20007ffe0ff */
[----:B------:R-:W4:Y:S01]  /*05a0*/  @P1 LDC.64 R6, c[0x0][0x228] ;  /* 0x00008a00ff061b82 */ /* 0x000f220000000a00 */
[----:B------:R-:W-:-:S02]  /*05b0*/  SEL R34, R5, R4, !P5 ;  /* 0x0000000405227207 */ /* 0x000fc40006800000 */
[----:B------:R-:W-:-:S03]  /*05c0*/  @!P4 IADD3 R3, -R3, RZ, RZ ;  /* 0x000000ff0303c210 */ /* 0x000fc60007ffe1ff */
[----:B------:R-:W-:Y:S01]  /*05d0*/  IMAD R15, R34, 0x1a, RZ ;  /* 0x0000001a220f7824 */ /* 0x000fe200078e02ff */
[----:B------:R-:W-:Y:S02]  /*05e0*/  SEL R3, R5, R3, !P5 ;  /* 0x0000000305037207 */ /* 0x000fe40006800000 */
[----:B------:R-:W-:Y:S02]  /*05f0*/  SHF.R.S32.HI R4, RZ, 0x1f, R40 ;  /* 0x0000001fff047819 */ /* 0x000fe40000011428 */
[----:B------:R-:W-:Y:S02]  /*0600*/  IADD3 R42, P2, R40, R15, RZ ;  /* 0x0000000f282a7210 */ /* 0x000fe40007f5e0ff */
[----:B------:R-:W-:Y:S02]  /*0610*/  SHF.R.S32.HI R2, RZ, 0x1f, R3 ;  /* 0x0000001fff027819 */ /* 0x000fe40000011403 */
[----:B------:R-:W-:Y:S02]  /*0620*/  LEA.HI.X.SX32 R43, R15, R4, 0x1, P2 ;  /* 0x000000040f2b7211 */ /* 0x000fe400010f0eff */
[----:B------:R-:W-:Y:S01]  /*0630*/  SHF.R.S32.HI R21, RZ, 0x1f, R38 ;  /* 0x0000001fff157819 */ /* 0x000fe20000011426 */
[----:B------:R-:W-:Y:S01]  /*0640*/  IMAD R2, R2, UR8, RZ ;  /* 0x0000000802027c24 */ /* 0x000fe2000f8e02ff */
[----:B------:R-:W4:Y:S01]  /*0650*/  @!P0 LDC.64 R4, c[0x0][0x228] ;  /* 0x00008a00ff048b82 */ /* 0x000f220000000a00 */
[----:B------:R-:W-:-:S04]  /*0660*/  IMAD.WIDE.U32 R42, R3, UR8, R42 ;  /* 0x00000008032a7c25 */ /* 0x000fc8000f8e002a */
[----:B------:R-:W-:Y:S02]  /*0670*/  IMAD R45, R3, UR9, R2 ;  /* 0x00000009032d7c24 */ /* 0x000fe4000f8e0202 */
[----:B0-----:R-:W-:Y:S01]  /*0680*/  @!P0 IMAD R19, R19, R12, RZ ;  /* 0x0000000c13138224 */ /* 0x001fe200078e02ff */
[----:B------:R-:W-:Y:S01]  /*0690*/  @P1 MOV R44, R42 ;  /* 0x0000002a002c1202 */ /* 0x000fe20000000f00 */
[----:B-1----:R-:W-:Y:S01]  /*06a0*/  @P1 IMAD R14, R21, R16, RZ ;  /* 0x00000010150e1224 */ /* 0x002fe200078e02ff */
[----:B------:R-:W-:Y:S01]  /*06b0*/  IADD3 R45, R43, R45, RZ ;  /* 0x0000002d2b2d7210 */ /* 0x000fe20007ffe0ff */
[----:B------:R-:W-:Y:S01]  /*06c0*/  @!P0 IMAD R23, R0, R13, R19 ;  /* 0x0000000d00178224 */ /* 0x000fe200078e0213 */
[----:B------:R-:W-:Y:S01]  /*06d0*/  @!P0 MOV R18, R42 ;  /* 0x0000002a00128202 */ /* 0x000fe20000000f00 */
[C---:B------:R-:W-:Y:S01]  /*06e0*/  @P1 IMAD R21, R38.reuse, R17, R14 ;  /* 0x0000001126151224 */ /* 0x040fe200078e020e */
[----:B------:R-:W-:Y:S01]  /*06f0*/  @!P0 MOV R19, R45 ;  /* 0x0000002d00138202 */ /* 0x000fe20000000f00 */
[----:B------:R-:W-:Y:S01]  /*0700*/  @P1 IMAD.WIDE.U32 R16, R38, R16, R44 ;  /* 0x0000001026101225 */ /* 0x000fe200078e002c */
[----:B------:R-:W0:Y:S03]  /*0710*/  @!P0 LDC.64 R2, c[0x0][0x230] ;  /* 0x00008c00ff028b82 */ /* 0x000e260000000a00 */
[----:B------:R-:W-:Y:S01]  /*0720*/  @!P0 IMAD.WIDE.U32 R12, R0, R12, R18 ;  /* 0x0000000c000c8225 */ /* 0x000fe200078e0012 */
[----:B------:R-:W-:-:S02]  /*0730*/  @P1 IADD3 R19, R17, R21, RZ ;  /* 0x0000001511131210 */ /* 0x000fc40007ffe0ff */
[C---:B------:R-:W-:Y:S02]  /*0740*/  @P1 SHF.L.U32 R17, R16.reuse, 0x2, RZ ;  /* 0x0000000210111819 */ /* 0x040fe400000006ff */
[----:B------:R-:W-:Y:S02]  /*0750*/  @!P0 IADD3 R13, R13, R23, RZ ;  /* 0x000000170d0d8210 */ /* 0x000fe40007ffe0ff */
[----:B------:R-:W-:Y:S02]  /*0760*/  @P1 SHF.L.U64.HI R16, R16, 0x2, R19 ;  /* 0x0000000210101819 */ /* 0x000fe40000010213 */
[----:B--2---:R-:W-:Y:S02]  /*0770*/  @P1 IADD3 R20, P2, R17, R8, RZ ;  /* 0x0000000811141210 */ /* 0x004fe40007f5e0ff */
[C---:B------:R-:W-:Y:S02]  /*0780*/  @!P0 SHF.L.U32 R19, R12.reuse, 0x2, RZ ;  /* 0x000000020c138819 */ /* 0x040fe400000006ff */
[----:B------:R-:W-:-:S02]  /*0790*/  @!P0 SHF.L.U64.HI R0, R12, 0x2, R13 ;  /* 0x000000020c008819 */ /* 0x000fc4000001020d */
[----:B------:R-:W-:Y:S02]  /*07a0*/  CS2R R12, SRZ ;  /* 0x00000000000c7805 */ /* 0x000fe4000001ff00 */
[----:B------:R-:W-:-:S05]  /*07b0*/  @P1 IADD3.X R21, R16, R9, RZ, P2, !PT ;  /* 0x0000000910151210 */ /* 0x000fca00017fe4ff */
[----:B------:R-:W5:Y:S01]  /*07c0*/  @P1 LDG.E.64 R12, desc[UR14][R20.64] ;  /* 0x0000000e140c1981 */ /* 0x000f62000c1e1b00 */
[----:B----4-:R-:W-:Y:S02]  /*07d0*/  @P1 IADD3 R6, P3, R17, R6, RZ ;  /* 0x0000000611061210 */ /* 0x010fe40007f7e0ff */
[C---:B------:R-:W-:Y:S02]  /*07e0*/  @!P0 IADD3 R18, P5, R19.reuse, R4, RZ ;  /* 0x0000000413128210 */ /* 0x040fe40007fbe0ff */
[----:B0-----:R-:W-:Y:S02]  /*07f0*/  @!P0 IADD3 R8, P4, R19, R2, RZ ;  /* 0x0000000213088210 */ /* 0x001fe40007f9e0ff */
[----:B------:R-:W-:Y:S02]  /*0800*/  @P1 IADD3.X R7, R16, R7, RZ, P3, !PT ;  /* 0x0000000710071210 */ /* 0x000fe40001ffe4ff */
[----:B------:R-:W-:Y:S02]  /*0810*/  CS2R R16, SRZ ;  /* 0x0000000000107805 */ /* 0x000fe4000001ff00 */
[----:B------:R-:W-:-:S02]  /*0820*/  @!P0 IADD3.X R19, R0, R5, RZ, P5, !PT ;  /* 0x0000000500138210 */ /* 0x000fc40002ffe4ff */
[----:B------:R-:W-:Y:S02]  /*0830*/  CS2R R4, SRZ ;  /* 0x0000000000047805 */ /* 0x000fe4000001ff00 */
[----:B------:R-:W-:-:S05]  /*0840*/  @!P0 IADD3.X R9, R0, R3, RZ, P4, !PT ;  /* 0x0000000300098210 */ /* 0x000fca00027fe4ff */
[----:B------:R0:W5:Y:S04]  /*0850*/  @!P0 LDG.E.64 R16, desc[UR14][R8.64] ;  /* 0x0000000e08108981 */ /* 0x000168000c1e1b00 */
[----:B------:R-:W5:Y:S01]  /*0860*/  @!P0 LDG.E.64 R4, desc[UR14][R18.64] ;  /* 0x0000000e12048981 */ /* 0x000f62000c1e1b00 */
[----:B------:R-:W-:Y:S01]  /*0870*/  HFMA2.MMA R3, -RZ, RZ, 0, 0 ;  /* 0x00000000ff037435 */ /* 0x000fe200000001ff */
[----:B------:R-:W-:Y:S01]  /*0880*/  MOV R2, RZ ;  /* 0x000000ff00027202 */ /* 0x000fe20000000f00 */
[----:B------:R-:W-:Y:S01]  /*0890*/  UMOV UR13, 0x3f800000 ;  /* 0x3f800000000d7882 */ /* 0x000fe20000000000 */
[----:B------:R-:W-:Y:S01]  /*08a0*/  BSSY B0, `(.L_x_1346) ;  /* 0x0000019000007945 */ /* 0x000fe20003800000 */
[----:B0-----:R-:W-:-:S06]  /*08b0*/  CS2R R8, SRZ ;  /* 0x0000000000087805 */ /* 0x001fcc000001ff00 */
[----:B------:R0:W5:Y:S02]  /*08c0*/  @P1 LDG.E.64 R2, desc[UR14][R6.64] ;  /* 0x0000000e06021981 */ /* 0x000164000c1e1b00 */
[----:B0-----:R-:W-:Y:S01]  /*08d0*/  CS2R R6, SRZ ;  /* 0x0000000000067805 */ /* 0x001fe2000001ff00 */
[----:B---3--:R-:W-:-:S05]  /*08e0*/  FFMA.FTZ R11, -R10, R10, R11 ;  /* 0x0000000a0a0b7223 */ /* 0x008fca000001010b */
[----:B------:R-:W-:-:S13]  /*08f0*/  FSETP.GTU.FTZ.AND P0, PT, R11, RZ, PT ;  /* 0x000000ff0b00720b */ /* 0x000fda0003f1c000 */
[----:B------:R-:W-:Y:S01]  /*0900*/  VOTEU.ANY UP0, P0 ;  /* 0x00000000003f7886 */ /* 0x000fe20000000100 */
[----:B------:R-:W-:-:S04]  /*0910*/  PLOP3.LUT P0, PT, PT, PT, UP0, 0x80, 0x0 ;  /* 0x000000000000781c */ /* 0x000fc80003f0f008 */
[----:B------:R-:W-:-:S09]  /*0920*/  @UP0 ULDC UR8, c[0x0][0x250] ;  /* 0x0000940000080ab9 */ /* 0x000fd20000000800 */
[----:B------:R-:W-:-:S06]  /*0930*/  @P0 FADD.FTZ R0, R11, UR8 ;  /* 0x000000080b000e21 */ /* 0x000fcc0008010000 */
[----:B------:R-:W0:Y:S02]  /*0940*/  @P0 MUFU.RSQ R0, R0 ;  /* 0x0000000000000308 */ /* 0x000e240000001400 */
        /* <DEDUP_REMOVED lines=14> */
.L_x_1347:
[----:B------:R-:W-:Y:S05]  /*0a30*/  BSYNC B0 ;  /* 0x0000000000007941 */ /* 0x000fea0003800000 */
.L_x_1346:
[----:B------:R-:W-:Y:S01]  /*0a40*/  ISETP.NE.AND P2, PT, RZ, UR18, PT ;  /* 0x00000012ff007c0c */ /* 0x000fe2000bf45270 */
[C---:B-----5:R-:W-:Y:S01]  /*0a50*/  FADD.FTZ R35, -R10.reuse, R12 ;  /* 0x0000000c0a237221 */ /* 0x060fe20000010100 */
[C---:B------:R-:W-:Y:S01]  /*0a60*/  FADD.FTZ R13, -R10.reuse, R13 ;  /* 0x0000000d0a0d7221 */ /* 0x040fe20000010100 */
[C---:B------:R-:W-:Y:S01]  /*0a70*/  FADD.FTZ R16, -R10.reuse, R16 ;  /* 0x000000100a107221 */ /* 0x040fe20000010100 */
[----:B------:R-:W-:Y:S01]  /*0a80*/  FADD.FTZ R0, -R10, R17 ;  /* 0x000000110a007221 */ /* 0x000fe20000010100 */
[----:B------:R-:W-:Y:S01]  /*0a90*/  MOV R11, R2 ;  /* 0x00000002000b7202 */ /* 0x000fe20000000f00 */
[----:B------:R-:W-:Y:S01]  /*0aa0*/  FMUL.FTZ R35, R35, UR13 ;  /* 0x0000000d23237c20 */ /* 0x000fe20008410000 */
[----:B------:R-:W-:Y:S01]  /*0ab0*/  MOV R12, R3 ;  /* 0x00000003000c7202 */ /* 0x000fe20000000f00 */
[----:B------:R-:W-:Y:S01]  /*0ac0*/  FMUL.FTZ R32, R13, UR13 ;  /* 0x0000000d0d207c20 */ /* 0x000fe20008410000 */
[----:B------:R-:W-:-:S04]  /*0ad0*/  MOV R10, R4 ;  /* 0x00000004000a7202 */ /* 0x000fc80000000f00 */
[----:B------:R-:W-:Y:S05]  /*0ae0*/  @!P2 BRA `(.L_x_1348) ;  /* 0x000000000048a947 */ /* 0x000fea0003800000 */
[----:B------:R-:W-:Y:S01]  /*0af0*/  FFMA.FTZ R12, R32, R7, R9 ;  /* 0x00000007200c7223 */ /* 0x000fe20000010009 */
[----:B------:R-:W-:-:S03]  /*0b00*/  FFMA.FTZ R11, R35, R6, R8 ;  /* 0x00000006230b7223 */ /* 0x000fc60000010008 */
[----:B------:R-:W-:Y:S01]  /*0b10*/  FMUL.FTZ R17, R12, -1.4426950216293334961 ;  /* 0xbfb8aa3b0c117820 */ /* 0x000fe20000410000 */
[----:B------:R-:W-:-:S05]  /*0b20*/  FMUL.FTZ R13, R11, -1.4426950216293334961 ;  /* 0xbfb8aa3b0b0d7820 */ /* 0x000fca0000410000 */
[----:B------:R-:W1:Y:S08]  /*0b30*/  MUFU.EX2 R17, R17 ;  /* 0x0000001100117308 */ /* 0x000e700000000800 */
[----:B------:R-:W0:Y:S01]  /*0b40*/  MUFU.EX2 R13, R13 ;  /* 0x0000000d000d7308 */ /* 0x000e220000000800 */
[----:B-1----:R-:W-:-:S07]  /*0b50*/  FADD.FTZ R18, R17, 1 ;  /* 0x3f80000011127421 */ /* 0x002fce0000010000 */
[----:B------:R-:W1:Y:S01]  /*0b60*/  MUFU.RCP R18, R18 ;  /* 0x0000001200127308 */ /* 0x000e620000001000 */
[----:B0-----:R-:W-:-:S07]  /*0b70*/  FADD.FTZ R14, R13, 1 ;  /* 0x3f8000000d0e7421 */ /* 0x001fce0000010000 */
[----:B------:R-:W0:Y:S01]  /*0b80*/  MUFU.RCP R15, R14 ;  /* 0x0000000e000f7308 */ /* 0x000e220000001000 */
[----:B-1----:R-:W-:-:S04]  /*0b90*/  FADD.FTZ R19, -R18, 1 ;  /* 0x3f80000012137421 */ /* 0x002fc80000010100 */
[----:B------:R-:W-:Y:S01]  /*0ba0*/  FFMA.FTZ R19, R12, R19, 1 ;  /* 0x3f8000000c137423 */ /* 0x000fe20000010013 */
[----:B------:R-:W-:Y:S01]  /*0bb0*/  FMUL.FTZ R12, R3, R18 ;  /* 0x00000012030c7220 */ /* 0x000fe20000410000 */
[----:B0-----:R-:W-:Y:S01]  /*0bc0*/  FADD.FTZ R20, -R15, 1 ;  /* 0x3f8000000f147421 */ /* 0x001fe20000010100 */
[----:B------:R-:W-:Y:S02]  /*0bd0*/  FMUL.FTZ R15, R2, R15 ;  /* 0x0000000f020f7220 */ /* 0x000fe40000410000 */
[----:B------:R-:W-:Y:S01]  /*0be0*/  FMUL.FTZ R12, R12, R19 ;  /* 0x000000130c0c7220 */ /* 0x000fe20000410000 */
[----:B------:R-:W-:-:S04]  /*0bf0*/  FFMA.FTZ R20, R11, R20, 1 ;  /* 0x3f8000000b147423 */ /* 0x000fc80000010014 */
[----:B------:R-:W-:-:S07]  /*0c00*/  FMUL.FTZ R11, R15, R20 ;  /* 0x000000140f0b7220 */ /* 0x000fce0000410000 */
.L_x_1348:
[----:B0-----:R-:W-:Y:S01]  /*0c10*/  FMUL.FTZ R14, R11, R6 ;  /* 0x000000060b0e7220 */ /* 0x001fe20000410000 */
[----:B------:R-:W-:Y:S01]  /*0c20*/  MOV R17, R5 ;  /* 0x0000000500117202 */ /* 0x000fe20000000f00 */
        /* <DEDUP_REMOVED lines=24> */
.L_x_1349:
        /* <DEDUP_REMOVED lines=12> */
[----:B------:R-:W-:Y:S01]  /*0e70*/  FFMA.FTZ R14, R35, R11, RZ ;  /* 0x0000000b230e7223 */ /* 0x000fe200000100ff */
[C---:B------:R-:W-:Y:S01]  /*0e80*/  ISETP.NE.AND P3, PT, R39.reuse, RZ, PT ;  /* 0x000000ff2700720c */ /* 0x040fe20003f65270 */
[----:B------:R-:W1:Y:S01]  /*0e90*/  SHFL.DOWN PT, R13, R16, 0x1, 0x1f ;  /* 0x08201f00100d7f89 */ /* 0x000e6200000e0000 */
[----:B------:R-:W-:Y:S01]  /*0ea0*/  FADD.FTZ R11, RZ, R11 ;  /* 0x0000000bff0b7221 */ /* 0x000fe20000010000 */
[----:B------:R-:W-:Y:S01]  /*0eb0*/  FADD.FTZ R20, RZ, R12 ;  /* 0x0000000cff147221 */ /* 0x000fe20000010000 */
[----:B------:R-:W-:Y:S01]  /*0ec0*/  BSSY B0, `(.L_x_1350) ;  /* 0x0000048000007945 */ /* 0x000fe20003800000 */
[----:B------:R-:W2:Y:S01]  /*0ed0*/  SHFL.DOWN PT, R15, R18, 0x1, 0x1f ;  /* 0x08201f00120f7f89 */ /* 0x000ea200000e0000 */
[----:B------:R-:W-:Y:S01]  /*0ee0*/  ISETP.GT.U32.AND P4, PT, R39, 0xc, PT ;  /* 0x0000000c2700780c */ /* 0x000fe20003f84070 */
        /* <DEDUP_REMOVED lines=23> */
[----:B------:R-:W-:Y:S01]  /*1060*/  FFMA.FTZ R13, R32, R12, RZ ;  /* 0x0000000c200d7223 */ /* 0x000fe200000100ff */
[----:B------:R-:W-:Y:S01]  /*1070*/  FFMA.FTZ R12, R33, R10, R14 ;  /* 0x0000000a210c7223 */ /* 0x000fe2000001000e */
[----:B------:R-:W-:Y:S01]  /*1080*/  FADD.FTZ R14, R11, R10 ;  /* 0x0000000a0b0e7221 */ /* 0x000fe20000010000 */
[----:B-1----:R-:W-:Y:S01]  /*1090*/  @!P0 FADD.FTZ R18, R18, R15 ;  /* 0x0000000f12128221 */ /* 0x002fe20000010000 */
[----:B------:R-:W-:Y:S01]  /*10a0*/  ISETP.NE.AND P0, PT, R37, RZ, PT ;  /* 0x000000ff2500720c */ /* 0x000fe20003f05270 */
[----:B------:R-:W-:Y:S01]  /*10b0*/  FFMA.FTZ R13, R0, R17, R13 ;  /* 0x00000011000d7223 */ /* 0x000fe2000001000d */
[----:B------:R-:W-:Y:S01]  /*10c0*/  FADD.FTZ R15, R20, R17 ;  /* 0x00000011140f7221 */ /* 0x000fe20000010000 */
[----:B------:R-:W-:-:S02]  /*10d0*/  MOV R10, R16 ;  /* 0x00000010000a7202 */ /* 0x000fc40000000f00 */
[----:B------:R-:W-:Y:S02]  /*10e0*/  MOV R11, R18 ;  /* 0x00000012000b7202 */ /* 0x000fe40000000f00 */
[----:B------:R0:W-:Y:S06]  /*10f0*/  STS.128 [R41], R12 ;  /* 0x0000000c29007388 */ /* 0x0001ec0000000c00 */
[----:B------:R0:W-:Y:S01]  /*1100*/  @!P0 STS.64 [R36+0x10], R10 ;  /* 0x0000100a24008388 */ /* 0x0001e20000000a00 */
[----:B------:R-:W-:Y:S06]  /*1110*/  BAR.SYNC.DEFER_BLOCKING 0x0 ;  /* 0x0000000000007b1d */ /* 0x000fec0000010000 */
[----:B------:R-:W-:Y:S05]  /*1120*/  @P3 BRA `(.L_x_1351) ;  /* 0x0000000000843947 */ /* 0x000fea0003800000 */
[----:B------:R-:W-:Y:S02]  /*1130*/  UMOV UR8, 0x400 ;  /* 0x0000040000087882 */ /* 0x000fe40000000000 */
[----:B------:R-:W-:-:S09]  /*1140*/  ULEA UR8, UR9, UR8, 0x18 ;  /* 0x0000000809087291 */ /* 0x000fd2000f8ec03f */
[----:B------:R-:W1:Y:S04]  /*1150*/  LDS.64 R24, [UR8+0x18] ;  /* 0x00001808ff187984 */ /* 0x000e680008000a00 */
[----:B------:R-:W2:Y:S04]  /*1160*/  LDS.128 R20, [UR8+0x20] ;  /* 0x00002008ff147984 */ /* 0x000ea80008000c00 */
[----:B------:R-:W3:Y:S01]  /*1170*/  LDS.128 R16, [UR8+0x30] ;  /* 0x00003008ff107984 */ /* 0x000ee20008000c00 */
[----:B-1----:R-:W-:Y:S01]  /*1180*/  FADD.FTZ R29, R10, R24 ;  /* 0x000000180a1d7221 */ /* 0x002fe20000010000 */
[----:B0-----:R-:W-:-:S02]  /*1190*/  FADD.FTZ R10, R11, R25 ;  /* 0x000000190b0a7221 */ /* 0x001fc40000010000 */
[----:B------:R-:W0:Y:S01]  /*11a0*/  LDS.128 R24, [UR8+0x40] ;  /* 0x00004008ff187984 */ /* 0x000e220008000c00 */
[----:B--2---:R-:W-:Y:S01]  /*11b0*/  FADD.FTZ R29, R29, R20 ;  /* 0x000000141d1d7221 */ /* 0x004fe20000010000 */
[----:B------:R-:W-:-:S03]  /*11c0*/  FADD.FTZ R10, R10, R21 ;  /* 0x000000150a0a7221 */ /* 0x000fc60000010000 */
[----:B------:R-:W-:Y:S01]  /*11d0*/  FADD.FTZ R29, R29, R22 ;  /* 0x000000161d1d7221 */ /* 0x000fe20000010000 */
[----:B------:R-:W-:Y:S02]  /*11e0*/  FADD.FTZ R10, R10, R23 ;  /* 0x000000170a0a7221 */ /* 0x000fe40000010000 */
[----:B------:R-:W1:Y:S01]  /*11f0*/  LDS.128 R20, [UR8+0x50] ;  /* 0x00005008ff147984 */ /* 0x000e620008000c00 */
[----:B---3--:R-:W-:Y:S01]  /*1200*/  FADD.FTZ R11, R29, R16 ;  /* 0x000000101d0b7221 */ /* 0x008fe20000010000 */
[----:B------:R-:W-:Y:S02]  /*1210*/  FADD.FTZ R10, R10, R17 ;  /* 0x000000110a0a7221 */ /* 0x000fe40000010000 */
[----:B------:R-:W2:Y:S01]  /*1220*/  LDS.128 R28, [UR8+0x60] ;  /* 0x00006008ff1c7984 */ /* 0x000ea20008000c00 */
[----:B------:R-:W-:Y:S01]  /*1230*/  FADD.FTZ R17, R11, R18 ;  /* 0x000000120b117221 */ /* 0x000fe20000010000 */
[----:B------:R-:W-:Y:S02]  /*1240*/  FADD.FTZ R16, R10, R19 ;  /* 0x000000130a107221 */ /* 0x000fe40000010000 */
[----:B------:R-:W3:Y:S01]  /*1250*/  LDS.64 R10, [UR8+0x70] ;  /* 0x00007008ff0a7984 */ /* 0x000ee20008000a00 */
        /* <DEDUP_REMOVED lines=13> */
[----:B------:R-:W-:-:S07]  /*1330*/  FADD.FTZ R11, R16, R11 ;  /* 0x0000000b100b7221 */ /* 0x000fce0000010000 */
.L_x_1351:
[----:B------:R-:W-:Y:S05]  /*1340*/  BSYNC B0 ;  /* 0x0000000000007941 */ /* 0x000fea0003800000 */
.L_x_1350:
[----:B------:R-:W-:Y:S06]  /*1350*/  BAR.SYNC.DEFER_BLOCKING 0x0 ;  /* 0x0000000000007b1d */ /* 0x000fec0000010000 */
[----:B------:R-:W-:Y:S04]  /*1360*/  BSSY B0, `(.L_x_1352) ;  /* 0x000009d000007945 */ /* 0x000fe80003800000 */
[----:B------:R-:W-:Y:S05]  /*1370*/  @P4 BRA `(.L_x_1353) ;  /* 0x00000008006c4947 */ /* 0x000fea0003800000 */
[----:B------:R-:W1:Y:S04]  /*1380*/  LDS.128 R16, [R41+0xd0] ;  /* 0x0000d00029107984 */ /* 0x000e680000000c00 */
[----:B------:R-:W2:Y:S04]  /*1390*/  LDS.128 R20, [R41+0x1a0] ;  /* 0x0001a00029147984 */ /* 0x000ea80000000c00 */
[----:B------:R-:W3:Y:S04]  /*13a0*/  LDS.128 R24, [R41+0x270] ;  /* 0x0002700029187984 */ /* 0x000ee80000000c00 */
[----:B------:R-:W4:Y:S01]  /*13b0*/  LDS.128 R28, [R41+0x340] ;  /* 0x00034000291c7984 */ /* 0x000f220000000c00 */
        /* <DEDUP_REMOVED lines=13> */
[----:B------:R-:W-:Y:S01]  /*1490*/  FADD.FTZ R24, R20, R27 ;  /* 0x0000001b14187221 */ /* 0x000fe20000010000 */
[----:B----4-:R-:W-:Y:S01]  /*14a0*/  FADD.FTZ R27, R23, R28 ;  /* 0x0000001c171b7221 */ /* 0x010fe20000010000 */
[----:B------:R-:W-:Y:S01]  /*14b0*/  FADD.FTZ R26, R22, R29 ;  /* 0x0000001d161a7221 */ /* 0x000fe20000010000 */
[----:B------:R-:W-:Y:S01]  /*14c0*/  FADD.FTZ R29, R25, R30 ;  /* 0x0000001e191d7221 */ /* 0x000fe20000010000 */
[----:B------:R-:W2:Y:S01]  /*14d0*/  LDS.128 R20, [R41+0x5b0] ;  /* 0x0005b00029147984 */ /* 0x000ea20000000c00 */
[----:B------:R-:W-:Y:S01]  /*14e0*/  FADD.FTZ R28, R24, R31 ;  /* 0x0000001f181c7221 */ /* 0x000fe20000010000 */
        /* <DEDUP_REMOVED lines=8> */
[----:B------:R-:W1:Y:S01]  /*1570*/  LDS.128 R12, [R41+0x750] ;  /* 0x00075000290c7984 */ /* 0x000e620000000c00 */
[----:B------:R-:W-:Y:S01]  /*1580*/  FADD.FTZ R28, R28, R19 ;  /* 0x000000131c1c7221 */ /* 0x000fe20000010000 */
[----:B--2---:R-:W-:Y:S01]  /*1590*/  FADD.FTZ R31, R31, R20 ;  /* 0x000000141f1f7221 */ /* 0x004fe20000010000 */
        /* <DEDUP_REMOVED lines=67> */
[----:B------:R-:W-:-:S02]  /*19d0*/  FADD.FTZ R28, R28, R27 ;  /* 0x0000001b1c1c7221 */ /* 0x000fc40000010000 */
[----:B------:R-:W0:Y:S01]  /*19e0*/  LDS.128 R24, [R41+0x12b0] ;  /* 0x0012b00029187984 */ /* 0x000e220000000c00 */
[----:B-1----:R-:W-:Y:S01]  /*19f0*/  FADD.FTZ R31, R31, R12 ;  /* 0x0000000c1f1f7221 */ /* 0x002fe20000010000 */
[----:B------:R-:W-:Y:S01]  /*1a00*/  FADD.FTZ R12, R20, R13 ;  /* 0x0000000d140c7221 */ /* 0x000fe20000010000 */
[----:B------:R-:W-:Y:S01]  /*1a10*/  FADD.FTZ R29, R29, R14 ;  /* 0x0000000e1d1d7221 */ /* 0x000fe20000010000 */
[----:B------:R-:W1:Y:S01]  /*1a20*/  LDS.128 R20, [R41+0x1380] ;  /* 0x0013800029147984 */ /* 0x000e620000000c00 */
[----:B--2---:R-:W-:Y:S01]  /*1a30*/  FADD.FTZ R31, R31, R16 ;  /* 0x000000101f1f7221 */ /* 0x004fe20000010000 */
[----:B------:R-:W-:Y:S01]  /*1a40*/  FADD.FTZ R28, R28, R15 ;  /* 0x0000000f1c1c7221 */ /* 0x000fe20000010000 */
[----:B------:R-:W-:Y:S01]  /*1a50*/  FADD.FTZ R16, R12, R17 ;  /* 0x000000110c107221 */ /* 0x000fe20000010000 */
[----:B------:R-:W-:Y:S01]  /*1a60*/  FADD.FTZ R29, R29, R18 ;  /* 0x000000121d1d7221 */ /* 0x000fe20000010000 */
[----:B------:R-:W2:Y:S01]  /*1a70*/  LDS.128 R12, [R41+0x1450] ;  /* 0x00145000290c7984 */ /* 0x000ea20000000c00 */
[----:B------:R-:W-:Y:S01]  /*1a80*/  FADD.FTZ R28, R28, R19 ;  /* 0x000000131c1c7221 */ /* 0x000fe20000010000 */
        /* <DEDUP_REMOVED lines=42> */
.L_x_1353:
[----:B------:R-:W-:Y:S05]  /*1d30*/  BSYNC B0 ;  /* 0x0000000000007941 */ /* 0x000fea0003800000 */
.L_x_1352:
        /* <DEDUP_REMOVED lines=20> */
.L_x_1355:
[----:B------:R-:W-:Y:S05]  /*1e80*/  BSYNC B0 ;  /* 0x0000000000007941 */ /* 0x000fea0003800000 */
.L_x_1354:
        /* <DEDUP_REMOVED lines=34> */
.L_x_1358:
[----:B------:R-:W2:Y:S04]  /*20b0*/  LDG.E.STRONG.GPU R17, desc[UR14][R14.64] ;  /* 0x0000000e0e117981 */ /* 0x000ea8000c1ef900 */
[----:B--2---:R-:W-:Y:S01]  /*20c0*/  CCTL.IVALL ;  /* 0x00000000ff00798f */ /* 0x004fe20002000000 */
[----:B------:R-:W-:Y:S05]  /*20d0*/  YIELD ;  /* 0x0000000000007946 */ /* 0x000fea0003800000 */
[----:B------:R-:W-:-:S13]  /*20e0*/  ISETP.NE.AND P0, PT, R17, R20, PT ;  /* 0x000000141100720c */ /* 0x000fda0003f05270 */
[----:B------:R-:W-:Y:S05]  /*20f0*/  @P0 BRA `(.L_x_1358) ;  /* 0xfffffffc00ec0947 */ /* 0x000fea000383ffff */
.L_x_1357:
        /* <DEDUP_REMOVED lines=17> */
.L_x_1362:
[----:B------:R-:W-:-:S13]  /*2210*/  ISETP.EQ.OR P6, PT, R24, UR16, P3 ;  /* 0x0000001018007c0c */ /* 0x000fda0009fc2670 */
[----:B------:R-:W-:-:S04]  /*2220*/  @!P6 IMAD R15, R13, R24, R12 ;  /* 0x000000180d0fe224 */ /* 0x000fc800078e020c */
[----:B------:R-:W-:-:S06]  /*2230*/  @!P6 IMAD.WIDE.U32 R14, R15, 0x8, R26 ;  /* 0x000000080f0ee825 */ /* 0x000fcc00078e001a */
[----:B------:R-:W2:Y:S01]  /*2240*/  @!P6 LDG.E.64 R14, desc[UR14][R14.64] ;  /* 0x0000000e0e0ee981 */ /* 0x000ea2000c1e1b00 */
[C---:B------:R-:W-:Y:S02]  /*2250*/  IADD3 R19, R24.reuse, 0x1, RZ ;  /* 0x0000000118137810 */ /* 0x040fe40007ffe0ff */
[C---:B------:R-:W-:Y:S02]  /*2260*/  IADD3 R21, R24.reuse, 0x2, RZ ;  /* 0x0000000218157810 */ /* 0x040fe40007ffe0ff */
        /* <DEDUP_REMOVED lines=109> */
.L_x_1361:
[----:B------:R-:W-:-:S13]  /*2940*/  ISETP.GT.AND P4, PT, R17, 0x4, PT ;  /* 0x000000041100780c */ /* 0x000fda0003f84270 */
[----:B------:R-:W-:Y:S05]  /*2950*/  @!P4 BRA `(.L_x_1363) ;  /* 0x0000000000ecc947 */ /* 0x000fea0003800000 */
[C---:B------:R-:W-:Y:S02]  /*2960*/  IADD3 R19, R24.reuse, 0x1, RZ ;  /* 0x0000000118137810 */ /* 0x040fe40007ffe0ff */
[C---:B------:R-:W-:Y:S02]  /*2970*/  ISETP.EQ.OR P0, PT, R24.reuse, UR16, P3 ;  /* 0x0000001018007c0c */ /* 0x040fe40009f02670 */
[----:B------:R-:W-:Y:S02]  /*2980*/  ISETP.EQ.OR P5, PT, R19, UR16, P3 ;  /* 0x0000001013007c0c */ /* 0x000fe40009fa2670 */
[C---:B------:R-:W-:Y:S02]  /*2990*/  IADD3 R21, R24.reuse, 0x2, RZ ;  /* 0x0000000218157810 */ /* 0x040fe40007ffe0ff */
[----:B------:R-:W-:Y:S02]  /*29a0*/  IADD3 R23, R24, 0x3, RZ ;  /* 0x0000000318177810 */ /* 0x000fe40007ffe0ff */
[----:B------:R-:W-:-:S02]  /*29b0*/  ISETP.EQ.OR P6, PT, R21, UR16, P3 ;  /* 0x0000001015007c0c */ /* 0x000fc40009fc2670 */
[----:B------:R-:W-:-:S03]  /*29c0*/  ISETP.EQ.OR P4, PT, R23, UR16, P3 ;  /* 0x0000001017007c0c */ /* 0x000fc60009f82670 */
[--C-:B------:R-:W-:Y:S02]  /*29d0*/  @!P0 IMAD R15, R24, R13, R12.reuse ;  /* 0x0000000d180f8224 */ /* 0x100fe400078e020c */
[----:B------:R-:W-:Y:S02]  /*29e0*/  @!P5 IMAD R19, R13, R19, R12 ;  /* 0x000000130d13d224 */ /* 0x000fe400078e020c */
[----:B------:R-:W-:-:S04]  /*29f0*/  @!P0 IMAD.WIDE.U32 R14, R15, 0x8, R26 ;  /* 0x000000080f0e8825 */ /* 0x000fc800078e001a */
[----:B------:R-:W-:Y:S02]  /*2a00*/  @!P5 IMAD.WIDE.U32 R18, R19, 0x8, R26 ;  /* 0x000000081312d825 */ /* 0x000fe400078e001a */
[----:B------:R-:W2:Y:S02]  /*2a10*/  @!P0 LDG.E.64 R14, desc[UR14][R14.64] ;  /* 0x0000000e0e0e8981 */ /* 0x000ea4000c1e1b00 */
[C-C-:B------:R-:W-:Y:S02]  /*2a20*/  @!P6 IMAD R21, R13.reuse, R21, R12.reuse ;  /* 0x000000150d15e224 */ /* 0x140fe400078e020c */
[----:B------:R-:W-:Y:S01]  /*2a30*/  @!P4 IMAD R23, R13, R23, R12 ;  /* 0x000000170d17c224 */ /* 0x000fe200078e020c */
[----:B------:R-:W3:Y:S01]  /*2a40*/  @!P5 LDG.E.64 R18, desc[UR14][R18.64] ;  /* 0x0000000e1212d981 */ /* 0x000ee2000c1e1b00 */
[----:B------:R-:W-:-:S04]  /*2a50*/  @!P6 IMAD.WIDE.U32 R20, R21, 0x8, R26 ;  /* 0x000000081514e825 */ /* 0x000fc800078e001a */
[----:B------:R-:W-:Y:S02]  /*2a60*/  @!P4 IMAD.WIDE.U32 R22, R23, 0x8, R26 ;  /* 0x000000081716c825 */ /* 0x000fe400078e001a */
[----:B------:R-:W4:Y:S04]  /*2a70*/  @!P6 LDG.E.64 R20, desc[UR14][R20.64] ;  /* 0x0000000e1414e981 */ /* 0x000f28000c1e1b00 */
[----:B------:R-:W5:Y:S01]  /*2a80*/  @!P4 LDG.E.64 R22, desc[UR14][R22.64] ;  /* 0x0000000e1616c981 */ /* 0x000f62000c1e1b00 */
[----:B------:R-:W-:Y:S01]  /*2a90*/  IADD3 R24, R24, 0x4, RZ ;  /* 0x0000000418187810 */ /* 0x000fe20007ffe0ff */
[----:B--2---:R-:W-:Y:S01]  /*2aa0*/  @!P0 FADD.FTZ R10, R10, R14 ;  /* 0x0000000e0a0a8221 */ /* 0x004fe20000010000 */
[----:B------:R-:W-:Y:S02]  /*2ab0*/  @!P0 FADD.FTZ R11, R11, R15 ;  /* 0x0000000f0b0b8221 */ /* 0x000fe40000010000 */
[----:B------:R-:W-:-:S02]  /*2ac0*/  IADD3 R14, R24, 0x1, RZ ;  /* 0x00000001180e7810 */ /* 0x000fc40007ffe0ff */
[----:B------:R-:W-:Y:S01]  /*2ad0*/  ISETP.EQ.OR P0, PT, R24, UR16, P3 ;  /* 0x0000001018007c0c */ /* 0x000fe20009f02670 */
[----:B---3--:R-:W-:Y:S01]  /*2ae0*/  @!P5 FADD.FTZ R10, R10, R18 ;  /* 0x000000120a0ad221 */ /* 0x008fe20000010000 */
[----:B------:R-:W-:Y:S01]  /*2af0*/  @!P5 FADD.FTZ R11, R11, R19 ;  /* 0x000000130b0bd221 */ /* 0x000fe20000010000 */
[----:B------:R-:W-:Y:S02]  /*2b00*/  IADD3 R18, R24, 0x2, RZ ;  /* 0x0000000218127810 */ /* 0x000fe40007ffe0ff */
[----:B------:R-:W-:Y:S01]  /*2b10*/  ISETP.EQ.OR P5, PT, R14, UR16, P3 ;  /* 0x000000100e007c0c */ /* 0x000fe20009fa2670 */
[----:B----4-:R-:W-:Y:S01]  /*2b20*/  @!P6 FADD.FTZ R10, R10, R20 ;  /* 0x000000140a0ae221 */ /* 0x010fe20000010000 */
[----:B------:R-:W-:Y:S01]  /*2b30*/  @!P6 FADD.FTZ R11, R11, R21 ;  /* 0x000000150b0be221 */ /* 0x000fe20000010000 */
[----:B------:R-:W-:Y:S02]  /*2b40*/  IADD3 R20, R24, 0x3, RZ ;  /* 0x0000000318147810 */ /* 0x000fe40007ffe0ff */
[----:B------:R-:W-:Y:S01]  /*2b50*/  ISETP.EQ.OR P6, PT, R18, UR16, P3 ;  /* 0x0000001012007c0c */ /* 0x000fe20009fc2670 */
[----:B-----5:R-:W-:Y:S01]  /*2b60*/  @!P4 FADD.FTZ R10, R10, R22 ;  /* 0x000000160a0ac221 */ /* 0x020fe20000010000 */
[----:B------:R-:W-:Y:S01]  /*2b70*/  @!P4 FADD.FTZ R11, R11, R23 ;  /* 0x000000170b0bc221 */ /* 0x000fe20000010000 */
[----:B------:R-:W-:Y:S01]  /*2b80*/  ISETP.EQ.OR P4, PT, R20, UR16, P3 ;  /* 0x0000001014007c0c */ /* 0x000fe20009f82670 */
[----:B------:R-:W-:-:S04]  /*2b90*/  @!P0 IMAD R15, R13, R24, R12 ;  /* 0x000000180d0f8224 */ /* 0x000fc800078e020c */
[----:B------:R-:W-:Y:S02]  /*2ba0*/  @!P5 IMAD R19, R13, R14, R12 ;  /* 0x0000000e0d13d224 */ /* 0x000fe400078e020c */
[----:B------:R-:W-:-:S04]  /*2bb0*/  @!P0 IMAD.WIDE.U32 R14, R15, 0x8, R26 ;  /* 0x000000080f0e8825 */ /* 0x000fc800078e001a */
[----:B------:R-:W-:Y:S02]  /*2bc0*/  @!P6 IMAD R21, R13, R18, R12 ;  /* 0x000000120d15e224 */ /* 0x000fe400078e020c */
[----:B------:R-:W2:Y:S01]  /*2bd0*/  @!P0 LDG.E.64 R14, desc[UR14][R14.64] ;  /* 0x0000000e0e0e8981 */ /* 0x000ea2000c1e1b00 */
        /* <DEDUP_REMOVED lines=11> */
[----:B------:R-:W-:-:S03]  /*2c90*/  @!P0 FADD.FTZ R11, R11, R15 ;  /* 0x0000000f0b0b8221 */ /* 0x000fc60000010000 */
[----:B---3--:R-:W-:Y:S01]  /*2ca0*/  @!P5 FADD.FTZ R10, R10, R18 ;  /* 0x000000120a0ad221 */ /* 0x008fe20000010000 */
[----:B------:R-:W-:-:S03]  /*2cb0*/  @!P5 FADD.FTZ R11, R11, R19 ;  /* 0x000000130b0bd221 */ /* 0x000fc60000010000 */
[----:B----4-:R-:W-:Y:S01]  /*2cc0*/  @!P6 FADD.FTZ R10, R10, R20 ;  /* 0x000000140a0ae221 */ /* 0x010fe20000010000 */
[----:B------:R-:W-:Y:S01]  /*2cd0*/  @!P6 FADD.FTZ R11, R11, R21 ;  /* 0x000000150b0be221 */ /* 0x000fe20000010000 */
[----:B------:R-:W-:Y:S02]  /*2ce0*/  PLOP3.LUT P0, PT, PT, PT, PT, 0x8, 0x0 ;  /* 0x000000000000781c */ /* 0x000fe40003f0e170 */
[----:B-----5:R-:W-:Y:S01]  /*2cf0*/  @!P4 FADD.FTZ R10, R10, R22 ;  /* 0x000000160a0ac221 */ /* 0x020fe20000010000 */
[----:B------:R-:W-:-:S10]  /*2d00*/  @!P4 FADD.FTZ R11, R11, R23 ;  /* 0x000000170b0bc221 */ /* 0x000fd40000010000 */
.L_x_1363:
[----:B------:R-:W-:-:S13]  /*2d10*/  ISETP.NE.OR P0, PT, R17, RZ, P0 ;  /* 0x000000ff1100720c */ /* 0x000fda0000705670 */
[----:B------:R-:W-:Y:S05]  /*2d20*/  @!P0 BRA `(.L_x_1359) ;  /* 0x00000000007c8947 */ /* 0x000fea0003800000 */
.L_x_1360:
[C---:B------:R-:W-:Y:S02]  /*2d30*/  ISETP.EQ.OR P5, PT, R24.reuse, UR16, P3 ;  /* 0x0000001018007c0c */ /* 0x040fe40009fa2670 */
[C---:B------:R-:W-:Y:S02]  /*2d40*/  IADD3 R19, R24.reuse, 0x1, RZ ;  /* 0x0000000118137810 */ /* 0x040fe40007ffe0ff */
[C---:B------:R-:W-:Y:S02]  /*2d50*/  IADD3 R21, R24.reuse, 0x2, RZ ;  /* 0x0000000218157810 */ /* 0x040fe40007ffe0ff */
[----:B------:R-:W-:Y:S02]  /*2d60*/  ISETP.EQ.OR P6, PT, R19, UR16, P3 ;  /* 0x0000001013007c0c */ /* 0x000fe40009fc2670 */
[----:B------:R-:W-:Y:S02]  /*2d70*/  IADD3 R23, R24, 0x3, RZ ;  /* 0x0000000318177810 */ /* 0x000fe40007ffe0ff */
[----:B------:R-:W-:-:S02]  /*2d80*/  ISETP.EQ.OR P4, PT, R21, UR16, P3 ;  /* 0x0000001015007c0c */ /* 0x000fc40009f82670 */
[----:B------:R-:W-:Y:S01]  /*2d90*/  ISETP.EQ.OR P0, PT, R23, UR16, P3 ;  /* 0x0000001017007c0c */ /* 0x000fe20009f02670 */
[----:B------:R-:W-:-:S04]  /*2da0*/  @!P5 IMAD R15, R13, R24, R12 ;  /* 0x000000180d0fd224 */ /* 0x000fc800078e020c */
[----:B------:R-:W-:-:S04]  /*2db0*/  @!P5 IMAD.WIDE.U32 R14, R15, 0x8, R26 ;  /* 0x000000080f0ed825 */ /* 0x000fc800078e001a */
[C-C-:B------:R-:W-:Y:S02]  /*2dc0*/  @!P6 IMAD R19, R13.reuse, R19, R12.reuse ;  /* 0x000000130d13e224 */ /* 0x140fe400078e020c */
[----:B------:R-:W2:Y:S01]  /*2dd0*/  @!P5 LDG.E.64 R14, desc[UR14][R14.64] ;  /* 0x0000000e0e0ed981 */ /* 0x000ea2000c1e1b00 */
        /* <DEDUP_REMOVED lines=20> */
.L_x_1359:
        /* <DEDUP_REMOVED lines=11> */
.L_x_1365:
[----:B------:R-:W-:Y:S05]  /*2fd0*/  BSYNC B0 ;  /* 0x0000000000007941 */ /* 0x000fea0003800000 */
.L_x_1364:
        /* <DEDUP_REMOVED lines=16> */
.L_x_1356:
[----:B------:R-:W1:Y:S01]  /*30e0*/  S2UR UR9, SR_CgaCtaId ;  /* 0x00000000000979c3 */ /* 0x000e620000008800 */
[----:B------:R-:W-:Y:S01]  /*30f0*/  UMOV UR8, 0x400 ;  /* 0x0000040000087882 */ /* 0x000fe20000000000 */
[----:B0-2---:R-:W-:Y:S01]  /*3100*/  IADD3 R12, R38, 0x20, RZ ;  /* 0x00000020260c7810 */ /* 0x005fe20007ffe0ff */
[----:B-1----:R-:W-:-:S09]  /*3110*/  ULEA UR8, UR9, UR8, 0x18 ;  /* 0x0000000809087291 */ /* 0x002fd2000f8ec03f */
[----:B------:R-:W-:Y:S01]  /*3120*/  @!P3 STS.64 [UR8+0x80], R10 ;  /* 0x0000800aff00b988 */ /* 0x000fe20008000a08 */
[----:B------:R-:W-:Y:S06]  /*3130*/  BAR.SYNC.DEFER_BLOCKING 0x0 ;  /* 0x0000000000007b1d */ /* 0x000fec0000010000 */
[----:B------:R-:W0:Y:S01]  /*3140*/  LDS.64 R14, [UR8+0x80] ;  /* 0x00008008ff0e7984 */ /* 0x000e220008000a00 */
[----:B------:R-:W-:Y:S02]  /*3150*/  ULDC UR8, c[0x0][0x2bc] ;  /* 0x0000af0000087ab9 */ /* 0x000fe40000000800 */
        /* <DEDUP_REMOVED lines=21> */
.L_x_1366:
[----:B------:R-:W-:Y:S04]  /*32b0*/  BSSY B0, `(.L_x_1367) ;  /* 0x0000014000007945 */ /* 0x000fe80003800000 */
[----:B------:R-:W-:Y:S05]  /*32c0*/  @!P1 BRA `(.L_x_1368) ;  /* 0x0000000000489947 */ /* 0x000fea0003800000 */
[----:B------:R-:W-:Y:S01]  /*32d0*/  SHF.R.S32.HI R15, RZ, 0x1f, R38 ;  /* 0x0000001fff0f7819 */ /* 0x000fe20000011426 */
        /* <DEDUP_REMOVED lines=8> */
[----:B------:R-:W-:Y:S01]  /*3360*/  FFMA.FTZ R17, R7, R3, -R32 ;  /* 0x0000000307117223 */ /* 0x000fe20000010820 */
[----:B------:R-:W-:Y:S01]  /*3370*/  FMUL.FTZ R16, R35, UR13 ;  /* 0x0000000d23107c20 */ /* 0x000fe20008410000 */
[----:B------:R-:W-:Y:S01]  /*3380*/  IMAD R15, R38, UR9, R15 ;  /* 0x00000009260f7c24 */ /* 0x000fe2000f8e020f */
[----:B------:R-:W-:Y:S01]  /*3390*/  ULDC.64 UR8, c[0x0][0x210] ;  /* 0x0000840000087ab9 */ /* 0x000fe20000000a00 */
[----:B------:R-:W-:Y:S01]  /*33a0*/  FMUL.FTZ R17, R17, UR13 ;  /* 0x0000000d11117c20 */ /* 0x000fe20008410000 */
[----:B------:R-:W-:Y:S02]  /*33b0*/  LEA R2, P0, R10, UR8, 0x2 ;  /* 0x000000080a027c11 */ /* 0x000fe4000f8010ff */
[----:B------:R-:W-:-:S04]  /*33c0*/  IADD3 R15, R11, R15, RZ ;  /* 0x0000000f0b0f7210 */ /* 0x000fc80007ffe0ff */
[----:B------:R-:W-:-:S05]  /*33d0*/  LEA.HI.X R3, R10, UR9, R15, 0x2, P0 ;  /* 0x000000090a037c11 */ /* 0x000fca00080f140f */
[----:B------:R0:W-:Y:S02]  /*33e0*/  STG.E.64 desc[UR14][R2.64], R16 ;  /* 0x0000001002007986 */ /* 0x0001e4000c101b0e */
.L_x_1368:
[----:B------:R-:W-:Y:S05]  /*33f0*/  BSYNC B0 ;  /* 0x0000000000007941 */ /* 0x000fea0003800000 */
.L_x_1367:
[----:B------:R-:W-:Y:S05]  /*3400*/  @!P2 BRA `(.L_x_1369) ;  /* 0x000000000048a947 */ /* 0x000fea0003800000 */
[----:B------:R-:W-:Y:S01]  /*3410*/  FFMA.FTZ R8, R33, R6, R8 ;  /* 0x0000000621087223 */ /* 0x000fe20000010008 */
[----:B------:R-:W-:-:S03]  /*3420*/  FFMA.FTZ R9, R0, R7, R9 ;  /* 0x0000000700097223 */ /* 0x000fc60000010009 */
[----:B0-----:R-:W-:Y:S01]  /*3430*/  FMUL.FTZ R2, R8, -1.4426950216293334961 ;  /* 0xbfb8aa3b08027820 */ /* 0x001fe20000410000 */
        /* <DEDUP_REMOVED lines=15> */
.L_x_1369:
[----:B------:R-:W-:Y:S01]  /*3530*/  ULDC.64 UR8, c[0x0][0x290] ;  /* 0x0000a40000087ab9 */ /* 0x000fe20000000a00 */
[----:B0-----:R-:W-:Y:S01]  /*3540*/  SHF.R.S32.HI R3, RZ, 0x1f, R12 ;  /* 0x0000001fff037819 */ /* 0x001fe2000001140c */
[----:B------:R-:W-:Y:S01]  /*3550*/  BSSY B0, `(.L_x_1370) ;  /* 0x0000015000007945 */ /* 0x000fe20003800000 */
[----:B------:R-:W-:-:S04]  /*3560*/  ISETP.GE.U32.AND P0, PT, R12, UR8, PT ;  /* 0x000000080c007c0c */ /* 0x000fc8000bf06070 */
[----:B------:R-:W-:-:S04]  /*3570*/  ISETP.GE.AND.EX P0, PT, R3, UR9, PT, P0 ;  /* 0x0000000903007c0c */ /* 0x000fc8000bf06300 */
[----:B------:R-:W-:-:S13]  /*3580*/  ISETP.GT.U32.OR P0, PT, R39, 0x19f, P0 ;  /* 0x0000019f2700780c */ /* 0x000fda0000704470 */
[----:B------:R-:W-:Y:S05]  /*3590*/  @P0 BRA `(.L_x_1371) ;  /* 0x0000000000400947 */ /* 0x000fea0003800000 */
[----:B------:R-:W-:Y:S01]  /*35a0*/  ULDC.64 UR8, c[0x0][0x288] ;  /* 0x0000a20000087ab9 */ /* 0x000fe20000000a00 */
[----:B------:R-:W-:Y:S01]  /*35b0*/  MOV R43, R45 ;  /* 0x0000002d002b7202 */ /* 0x000fe20000000f00 */
[----:B------:R-:W-:Y:S02]  /*35c0*/  IMAD R3, R3, UR8, RZ ;  /* 0x0000000803037c24 */ /* 0x000fe4000f8e02ff */
[-CC-:B------:R-:W-:Y:S01]  /*35d0*/  FFMA.FTZ R33, R33, R13.reuse, R14.reuse ;  /* 0x0000000d21217223 */ /* 0x180fe2000001000e */
[----:B------:R-:W-:Y:S01]  /*35e0*/  FFMA.FTZ R0, R0, R13, R14 ;  /* 0x0000000d00007223 */ /* 0x000fe2000001000e */
[----:B------:R-:W-:-:S04]  /*35f0*/  IMAD.WIDE.U32 R42, R12, UR8, R42 ;  /* 0x000000080c2a7c25 */ /* 0x000fc8000f8e002a */
[----:B------:R-:W-:Y:S01]  /*3600*/  FFMA.FTZ R33, R6, R4, -R33 ;  /* 0x0000000406217223 */ /* 0x000fe20000010821 */
[----:B------:R-:W-:Y:S01]  /*3610*/  FFMA.FTZ R0, R7, R5, -R0 ;  /* 0x0000000507007223 */ /* 0x000fe20000010800 */
[----:B------:R-:W-:Y:S01]  /*3620*/  IMAD R3, R12, UR9, R3 ;  /* 0x000000090c037c24 */ /* 0x000fe2000f8e0203 */
[----:B------:R-:W-:Y:S01]  /*3630*/  ULDC.64 UR8, c[0x0][0x210] ;  /* 0x0000840000087ab9 */ /* 0x000fe20000000a00 */
[----:B------:R-:W-:Y:S01]  /*3640*/  FMUL.FTZ R4, R33, UR13 ;  /* 0x0000000d21047c20 */ /* 0x000fe20008410000 */
[----:B------:R-:W-:Y:S01]  /*3650*/  LEA R2, P0, R42, UR8, 0x2 ;  /* 0x000000082a027c11 */ /* 0x000fe2000f8010ff */
[----:B------:R-:W-:Y:S01]  /*3660*/  FMUL.FTZ R5, R0, UR13 ;  /* 0x0000000d00057c20 */ /* 0x000fe20008410000 */
[----:B------:R-:W-:-:S04]  /*3670*/  IADD3 R3, R43, R3, RZ ;  /* 0x000000032b037210 */ /* 0x000fc80007ffe0ff */
[----:B------:R-:W-:-:S05]  /*3680*/  LEA.HI.X R3, R42, UR9, R3, 0x2, P0 ;  /* 0x000000092a037c11 */ /* 0x000fca00080f1403 */
[----:B------:R0:W-:Y:S02]  /*3690*/  STG.E.64 desc[UR14][R2.64], R4 ;  /* 0x0000000402007986 */ /* 0x0001e4000c101b0e */
.L_x_1371:
[----:B------:R-:W-:Y:S05]  /*36a0*/  BSYNC B0 ;  /* 0x0000000000007941 */ /* 0x000fea0003800000 */
.L_x_1370:
[----:B------:R-:W-:Y:S01]  /*36b0*/  ULDC UR8, c[0x0][0x10] ;  /* 0x0000040000087ab9 */ /* 0x000fe20000000800 */
[----:B------:R-:W-:Y:S02]  /*36c0*/  UIADD3 UR4, UR4, 0x1, URZ ;  /* 0x0000000104047890 */ /* 0x000fe4000fffe03f */
[----:B------:R-:W-:-:S04]  /*36d0*/  UIADD3 UR7, UR8, UR7, URZ ;  /* 0x0000000708077290 */ /* 0x000fc8000fffe03f */
[----:B------:R-:W-:-:S06]  /*36e0*/  UISETP.GE.AND UP0, UPT, UR7, UR5, UPT ;  /* 0x000000050700728c */ /* 0x000fcc000bf06270 */
[----:B------:R-:W-:-:S13]  /*36f0*/  PLOP3.LUT P0, PT, PT, PT, UP0, 0x80, 0x0 ;  /* 0x000000000000781c */ /* 0x000fda0003f0f008 */
[----:B------:R-:W-:Y:S05]  /*3700*/  @!P0 BRA `(.L_x_1372) ;  /* 0xffffffc800f88947 */ /* 0x000fea000383ffff */
.L_x_1345:
        /* <DEDUP_REMOVED lines=19> */
.L_x_1374:
[----:B------:R-:W-:Y:S05]  /*3840*/  BSYNC B0 ;  /* 0x0000000000007941 */ /* 0x000fea0003800000 */
.L_x_1373:
        /* <DEDUP_REMOVED lines=11> */
.L_x_1376:
[----:B------:R-:W2:Y:S04]  /*3900*/  LDG.E.STRONG.GPU R5, desc[UR14][R2.64] ;  /* 0x0000000e02057981 */ /* 0x000ea8000c1ef900 */
[----:B--2---:R-:W-:Y:S01]  /*3910*/  CCTL.IVALL ;  /* 0x00000000ff00798f */ /* 0x004fe20002000000 */
[----:B------:R-:W-:Y:S05]  /*3920*/  YIELD ;  /* 0x0000000000007946 */ /* 0x000fea0003800000 */
[----:B------:R-:W-:-:S13]  /*3930*/  ISETP.NE.AND P0, PT, R5, R0, PT ;  /* 0x000000000500720c */ /* 0x000fda0003f05270 */
[----:B------:R-:W-:Y:S05]  /*3940*/  @P0 BRA `(.L_x_1376) ;  /* 0xfffffffc00ec0947 */ /* 0x000fea000383ffff */
.L_x_1375:
        /* <DEDUP_REMOVED lines=24> */
.L_x_1377:
        /* <DEDUP_REMOVED lines=23> */
.L_x_1378:
        /* <DEDUP_REMOVED lines=12> */
.L_x_3248:


//--------------------- .text._Z35group_norm_nhwc_bwd_one_pass_kernelI11Fp32IOFp32WLi128ELi26ELi416EEv26Group_norm_nhwc_bwd_params --------------------------
	.section	.text._Z35group_norm_nhwc_bwd_one_pass_kernelI11Fp32IOFp32WLi128ELi26ELi416EEv26Group_norm_nhwc_bwd_params,"ax",@progbits
	.align	128
        .global         _Z35group_norm_nhwc_bwd_one_pass_kernelI11Fp32IOFp32WLi128ELi26ELi416EEv26Group_norm_nhwc_bwd_params
        .type           _Z35group_norm_nhwc_bwd_one_pass_kernelI11Fp32IOFp32WLi128ELi26ELi416EEv26Group_norm_nhwc_bwd_params,@function
        .size           _Z35group_norm_nhwc_bwd_one_pass_kernelI11Fp32IOFp32WLi128ELi26ELi416EEv26Group_norm_nhwc_bwd_params,(.L_x_3249 - _Z35group_norm_nhwc_bwd_one_pass_kernelI11Fp32IOFp32WLi128ELi26ELi416EEv26Group_norm_nhwc_bwd_params)
        .other          _Z35group_norm_nhwc_bwd_one_pass_kernelI11Fp32IOFp32WLi128ELi26ELi416EEv26Group_norm_nhwc_bwd_params,@"STO_CUDA_ENTRY STV_DEFAULT"
_Z35group_norm_nhwc_bwd_one_pass_kernelI11Fp32IOFp32WLi128ELi26ELi416EEv26Group_norm_nhwc_bwd_params:
.text._Z35group_norm_nhwc_bwd_one_pass_kernelI11Fp32IOFp32WLi128ELi26ELi416EEv26Group_norm_nhwc_bwd_params:
        /* <DEDUP_REMOVED lines=32> */
[----:B------:R-:W-:Y:S01]  /*0200*/  SHF.R.S32.HI R3, RZ, 0x1f, R54 ;  /* 0x0000001fff037819 */ /* 0x000fe20000011436 */
[----:B---3--:R-:W-:Y:S01]  /*0210*/  ULEA UR5, UR7, UR5, 0x18 ;  /* 0x0000000507057291 */ /* 0x008fe2000f8ec03f */
[----:B------:R-:W-:Y:S01]  /*0220*/  LEA.HI R4, P4, R9, R2, RZ, 0x1 ;  /* 0x0000000209047211 */ /* 0x000fe200078908ff */
[----:B------:R-:W-:Y:S01]  /*0230*/  ULEA UR6, UR7, UR6, 0x18 ;  /* 0x0000000607067291 */ /* 0x000fe2000f8ec03f */
[----:B------:R-:W-:-:S02]  /*0240*/  LEA.HI R3, R3, R54, RZ, 0x5 ;  /* 0x0000003603037211 */ /* 0x000fc400078f28ff */
[----:B------:R-:W-:Y:S01]  /*0250*/  IADD3.X R6, RZ, R7, RZ, P3, !PT ;  /* 0x00000007ff067210 */ /* 0x000fe20001ffe4ff */
[----:B------:R-:W-:Y:S01]  /*0260*/  ULDC.U8 UR7, c[0x0][0x2a4] ;  /* 0x0000a90000077ab9 */ /* 0x000fe20000000000 */
[----:B------:R-:W-:Y:S02]  /*0270*/  IADD3.X R9, RZ, R9, RZ, P4, !PT ;  /* 0x00000009ff097210 */ /* 0x000fe400027fe4ff */
[----:B------:R-:W-:Y:S02]  /*0280*/  SHF.R.S32.HI R0, RZ, 0x5, R3 ;  /* 0x00000005ff007819 */ /* 0x000fe40000011403 */
[--C-:B------:R-:W-:Y:S02]  /*0290*/  SHF.R.S64 R3, R5, 0x1, R6.reuse ;  /* 0x0000000105037819 */ /* 0x100fe40000001006 */
[----:B------:R-:W-:Y:S02]  /*02a0*/  ISETP.LT.U32.AND P1, PT, R53, UR12, PT ;  /* 0x0000000c35007c0c */ /* 0x000fe4000bf21070 */
[----:B------:R-:W-:Y:S01]  /*02b0*/  SHF.R.S32.HI R43, RZ, 0x1f, R53 ;  /* 0x0000001fff2b7819 */ /* 0x000fe20000011435 */
[----:B0-----:R-:W-:Y:S01]  /*02c0*/  IMAD R52, R40, UR10, R45 ;  /* 0x0000000a28347c24 */ /* 0x001fe2000f8e022d */
[----:B------:R-:W-:-:S02]  /*02d0*/  SHF.R.S32.HI R6, RZ, 0x1, R6 ;  /* 0x00000001ff067819 */ /* 0x000fc40000011406 */
[----:B------:R-:W-:Y:S02]  /*02e0*/  SHF.R.S64 R4, R4, 0x1, R9 ;  /* 0x0000000104047819 */ /* 0x000fe40000001009 */
[----:B------:R-:W-:Y:S02]  /*02f0*/  ISETP.LT.U32.AND P0, PT, R51, UR12, PT ;  /* 0x0000000c33007c0c */ /* 0x000fe4000bf01070 */
[----:B------:R-:W-:Y:S02]  /*0300*/  SHF.R.S32.HI R41, RZ, 0x1f, R51 ;  /* 0x0000001fff297819 */ /* 0x000fe40000011433 */
[----:B----4-:R-:W-:Y:S02]  /*0310*/  LOP3.LUT R49, R42, 0x3, RZ, 0xc0, !PT ;  /* 0x000000032a317812 */ /* 0x010fe400078ec0ff */
[C---:B------:R-:W-:Y:S02]  /*0320*/  IADD3 R50, R53.reuse, 0x40, RZ ;  /* 0x0000004035327810 */ /* 0x040fe40007ffe0ff */
[----:B------:R-:W-:-:S02]  /*0330*/  IADD3 R48, R53, 0x60, RZ ;  /* 0x0000006035307810 */ /* 0x000fc40007ffe0ff */
[----:B------:R-:W-:Y:S02]  /*0340*/  SHF.R.S32.HI R9, RZ, 0x1, R9 ;  /* 0x00000001ff097819 */ /* 0x000fe40000011409 */
[----:B------:R-:W-:Y:S02]  /*0350*/  ISETP.LT.AND.EX P1, PT, R43, UR13, !P2, P1 ;  /* 0x0000000d2b007c0c */ /* 0x000fe4000d721310 */
[----:B------:R-:W-:Y:S02]  /*0360*/  SHF.L.U64.HI R5, R3, 0x2, R6 ;  /* 0x0000000203057819 */ /* 0x000fe40000010206 */
[----:B------:R-:W-:Y:S02]  /*0370*/  ISETP.LT.AND.EX P2, PT, R41, UR13, !P2, P0 ;  /* 0x0000000d29007c0c */ /* 0x000fe4000d741300 */
[----:B------:R-:W-:Y:S02]  /*0380*/  IADD3 R46, -R49, R42, RZ ;  /* 0x0000002a312e7210 */ /* 0x000fe40007ffe1ff */
[----:B------:R-:W-:-:S02]  /*0390*/  LEA R0, R0, UR5, 0x3 ;  /* 0x0000000500007c11 */ /* 0x000fc4000f8e18ff */
[----:B------:R-:W-:Y:S02]  /*03a0*/  LEA R2, R54, UR6, 0x4 ;  /* 0x0000000636027c11 */ /* 0x000fe4000f8e20ff */
[----:B------:R-:W-:Y:S02]  /*03b0*/  SHF.R.S32.HI R39, RZ, 0x1f, R50 ;  /* 0x0000001fff277819 */ /* 0x000fe40000011432 */
[----:B------:R-:W-:Y:S02]  /*03c0*/  SHF.R.S32.HI R7, RZ, 0x1f, R48 ;  /* 0x0000001fff077819 */ /* 0x000fe40000011430 */
[----:B-1----:R-:W-:-:S07]  /*03d0*/  SHF.L.U64.HI R6, R4, 0x2, R9 ;  /* 0x0000000204067819 */ /* 0x002fce0000010209 */
.L_x_1414:
[----:B0--3--:R-:W0:Y:S01]  /*03e0*/  LDC R14, c[0x0][0x2a0] ;  /* 0x0000a800ff0e7b82 */ /* 0x009e220000000800 */
[----:B--2---:R-:W-:Y:S01]  /*03f0*/  IABS R13, R47 ;  /* 0x0000002f000d7213 */ /* 0x004fe20000000000 */
[----:B------:R-:W-:Y:S01]  /*0400*/  ULDC.64 UR12, c[0x0][0x298] ;  /* 0x0000a600000c7ab9 */ /* 0x000fe20000000a00 */
[----:B------:R-:W-:Y:S01]  /*0410*/  ISETP.GE.AND P0, PT, R47, RZ, PT ;  /* 0x000000ff2f00720c */ /* 0x000fe20003f06270 */
[----:B------:R-:W-:-:S04]  /*0420*/  ULDC.64 UR14, c[0x0][0x290] ;  /* 0x0000a400000e7ab9 */ /* 0x000fc80000000a00 */
[----:B-1----:R-:W1:Y:S08]  /*0430*/  LDC.64 R22, c[0x0][0x248] ;  /* 0x00009200ff167b82 */ /* 0x002e700000000a00 */
[----:B------:R-:W2:Y:S01]  /*0440*/  @P2 LDC.64 R20, c[0x0][0x288] ;  /* 0x0000a200ff142b82 */ /* 0x000ea20000000a00 */
[----:B0-----:R-:W-:-:S07]  /*0450*/  IABS R12, R14 ;  /* 0x0000000e000c7213 */ /* 0x001fce0000000000 */
[----:B------:R-:W0:Y:S01]  /*0460*/  @P1 LDC.64 R18, c[0x0][0x228] ;  /* 0x00008a00ff121b82 */ /* 0x000e220000000a00 */
[----:B------:R-:W3:Y:S01]  /*0470*/  I2F.RP R10, R12 ;  /* 0x0000000c000a7306 */ /* 0x000ee20000209400 */
[----:B-1----:R-:W-:-:S06]  /*0480*/  IMAD.WIDE R34, R47, 0x8, R22 ;  /* 0x000000082f227825 */ /* 0x002fcc00078e0216 */
[----:B------:R-:W1:Y:S01]  /*0490*/  @P2 LDC.64 R16, c[0x0][0x228] ;  /* 0x00008a00ff102b82 */ /* 0x000e620000000a00 */
[----:B---3--:R-:W3:Y:S02]  /*04a0*/  MUFU.RCP R10, R10 ;  /* 0x0000000a000a7308 */ /* 0x008ee40000001000 */
[----:B---3--:R-:W-:-:S05]  /*04b0*/  IADD3 R8, R10, 0xffffffe, RZ ;  /* 0x0ffffffe0a087810 */ /* 0x008fca0007ffe0ff */
[----:B------:R-:W3:Y:S01]  /*04c0*/  LDC R10, c[0x0][0x2ac] ;  /* 0x0000ab00ff0a7b82 */ /* 0x000ee20000000800 */
[----:B------:R4:W2:Y:S02]  /*04d0*/  F2I.FTZ.U32.TRUNC.NTZ R9, R8 ;  /* 0x0000000800097305 */ /* 0x0008a4000021f000 */
[----:B----4-:R-:W-:Y:S02]  /*04e0*/  MOV R8, RZ ;  /* 0x000000ff00087202 */ /* 0x010fe40000000f00 */
[----:B--2---:R-:W-:-:S05]  /*04f0*/  IADD3 R11, RZ, -R9, RZ ;  /* 0x80000009ff0b7210 */ /* 0x004fca0007ffe0ff */
[----:B------:R-:W-:-:S04]  /*0500*/  IMAD R11, R11, R12, RZ ;  /* 0x0000000c0b0b7224 */ /* 0x000fc800078e02ff */
        /* <DEDUP_REMOVED lines=11> */
[----:B------:R-:W-:-:S04]  /*05c0*/  IADD3 R8, R9, -R12, RZ ;  /* 0x8000000c09087210 */ /* 0x000fc80007ffe0ff */
[----:B------:R-:W-:Y:S01]  /*05d0*/  SEL R65, R8, R9, !P6 ;  /* 0x0000000908417207 */ /* 0x000fe20007000000 */
[----:B------:R-:W-:Y:S01]  /*05e0*/  IMAD.WIDE.U32 R8, R54, 0x4ec4ec4f, RZ ;  /* 0x4ec4ec4f36087825 */ /* 0x000fe200078e00ff */
[----:B------:R-:W-:Y:S02]  /*05f0*/  LOP3.LUT R8, RZ, R14, RZ, 0x33, !PT ;  /* 0x0000000eff087212 */ /* 0x000fe400078e33ff */
[----:B------:R-:W-:Y:S02]  /*0600*/  @!P0 IADD3 R65, -R65, RZ, RZ ;  /* 0x000000ff41418210 */ /* 0x000fe40007ffe1ff */
[----:B------:R-:W-:Y:S02]  /*0610*/  @P4 IADD3 R11, R11, 0x1, RZ ;  /* 0x000000010b0b4810 */ /* 0x000fe40007ffe0ff */
[----:B------:R-:W-:Y:S02]  /*0620*/  ISETP.NE.AND P4, PT, R14, RZ, PT ;  /* 0x000000ff0e00720c */ /* 0x000fe40003f85270 */
[----:B------:R-:W-:Y:S01]  /*0630*/  @!P3 IADD3 R11, -R11, RZ, RZ ;  /* 0x000000ff0b0bb210 */ /* 0x000fe20007ffe1ff */
[----:B------:R-:W2:Y:S01]  /*0640*/  @P1 LDC.64 R14, c[0x0][0x288] ;  /* 0x0000a200ff0e1b82 */ /* 0x000ea20000000a00 */
[----:B------:R-:W-:-:S02]  /*0650*/  SEL R65, R8, R65, !P4 ;  /* 0x0000004108417207 */ /* 0x000fc40006000000 */
[----:B------:R-:W-:Y:S02]  /*0660*/  SHF.R.U32.HI R9, RZ, 0x2, R9 ;  /* 0x00000002ff097819 */ /* 0x000fe40000011609 */
[----:B------:R-:W-:Y:S01]  /*0670*/  SEL R11, R8, R11, !P4 ;  /* 0x0000000b080b7207 */ /* 0x000fe20006000000 */
[----:B------:R-:W-:Y:S02]  /*0680*/  IMAD R30, R65, 0x1a, RZ ;  /* 0x0000001a411e7824 */ /* 0x000fe400078e02ff */
[----:B---3--:R-:W-:Y:S01]  /*0690*/  IMAD R9, R10, UR10, R9 ;  /* 0x0000000a0a097c24 */ /* 0x008fe2000f8e0209 */
[----:B------:R-:W-:Y:S02]  /*06a0*/  SHF.R.S32.HI R10, RZ, 0x1f, R11 ;  /* 0x0000001fff0a7819 */ /* 0x000fe4000001140b */
[----:B------:R-:W-:Y:S02]  /*06b0*/  SHF.R.S32.HI R12, RZ, 0x1f, R30 ;  /* 0x0000001fff0c7819 */ /* 0x000fe4000001141e */
[----:B------:R-:W-:Y:S01]  /*06c0*/  IADD3 R66, P3, R55, R30, RZ ;  /* 0x0000001e37427210 */ /* 0x000fe20007f7e0ff */
[----:B------:R-:W-:Y:S01]  /*06d0*/  IMAD R10, R10, UR12, RZ ;  /* 0x0000000c0a0a7c24 */ /* 0x000fe2000f8e02ff */
[----:B------:R-:W-:-:S02]  /*06e0*/  IADD3 R8, R9, 0x40, RZ ;  /* 0x0000004009087810 */ /* 0x000fc40007ffe0ff */
[----:B------:R-:W-:Y:S01]  /*06f0*/  LEA.HI.X.SX32 R67, R55, R12, 0x1, P3 ;  /* 0x0000000c37437211 */ /* 0x000fe200018f0eff */
[C---:B------:R-:W-:Y:S01]  /*0700*/  IMAD R69, R11.reuse, UR13, R10 ;  /* 0x0000000d0b457c24 */ /* 0x040fe2000f8e020a */
[----:B------:R-:W-:Y:S02]  /*0710*/  ISETP.GE.U32.AND P0, PT, R8, UR14, PT ;  /* 0x0000000e08007c0c */ /* 0x000fe4000bf06070 */
[----:B------:R-:W-:Y:S01]  /*0720*/  SHF.R.S32.HI R8, RZ, 0x1f, R8 ;  /* 0x0000001fff087819 */ /* 0x000fe20000011408 */
[----:B------:R-:W-:Y:S01]  /*0730*/  IMAD.WIDE.U32 R66, R11, UR12, R66 ;  /* 0x0000000c0b427c25 */ /* 0x000fe2000f8e0042 */
[----:B------:R-:W-:Y:S01]  /*0740*/  IADD3 R9, R9, 0x60, RZ ;  /* 0x0000006009097810 */ /* 0x000fe20007ffe0ff */
[----:B------:R-:W3:Y:S01]  /*0750*/  @P1 LDC.64 R10, c[0x0][0x230] ;  /* 0x00008c00ff0a1b82 */ /* 0x000ee20000000a00 */
[----:B------:R-:W-:Y:S01]  /*0760*/  ISETP.GE.AND.EX P0, PT, R8, UR15, PT, P0 ;  /* 0x0000000f08007c0c */ /* 0x000fe2000bf06300 */
[----:B--2---:R-:W-:Y:S01]  /*0770*/  @P1 IMAD R8, R43, R14, RZ ;  /* 0x0000000e2b081224 */ /* 0x004fe200078e02ff */
[----:B------:R-:W-:-:S02]  /*0780*/  IADD3 R69, R67, R69, RZ ;  /* 0x0000004543457210 */ /* 0x000fc40007ffe0ff */
[----:B------:R-:W-:Y:S01]  /*0790*/  @P1 MOV R68, R66 ;  /* 0x0000004200441202 */ /* 0x000fe20000000f00 */
[----:B------:R-:W-:Y:S01]  /*07a0*/  @P1 IMAD R13, R53, R15, R8 ;  /* 0x0000000f350d1224 */ /* 0x000fe200078e0208 */
[----:B------:R-:W-:Y:S02]  /*07b0*/  ISETP.GE.U32.AND P3, PT, R9, UR14, PT ;  /* 0x0000000e09007c0c */ /* 0x000fe4000bf66070 */
[----:B------:R-:W-:Y:S01]  /*07c0*/  SHF.R.S32.HI R9, RZ, 0x1f, R9 ;  /* 0x0000001fff097819 */ /* 0x000fe20000011409 */
[----:B------:R-:W-:Y:S01]  /*07d0*/  @P1 IMAD.WIDE.U32 R14, R53, R14, R68 ;  /* 0x0000000e350e1225 */ /* 0x000fe200078e0044 */
[----:B------:R-:W-:Y:S02]  /*07e0*/  ISETP.LT.U32.AND P0, PT, R54, 0x1a0, !P0 ;  /* 0x000001a03600780c */ /* 0x000fe40004701070 */
[----:B------:R-:W-:Y:S02]  /*07f0*/  @P2 MOV R26, R66 ;  /* 0x00000042001a2202 */ /* 0x000fe40000000f00 */
[----:B------:R-:W-:-:S02]  /*0800*/  @P1 IADD3 R15, R15, R13, RZ ;  /* 0x0000000d0f0f1210 */ /* 0x000fc40007ffe0ff */
[C---:B------:R-:W-:Y:S02]  /*0810*/  @P1 SHF.L.U32 R29, R14.reuse, 0x2, RZ ;  /* 0x000000020e1d1819 */ /* 0x040fe400000006ff */
[----:B------:R-:W-:Y:S02]  /*0820*/  @P1 SHF.L.U64.HI R24, R14, 0x2, R15 ;  /* 0x000000020e181819 */ /* 0x000fe4000001020f */
[----:B------:R-:W-:Y:S01]  /*0830*/  @P2 MOV R27, R69 ;  /* 0x00000045001b2202 */ /* 0x000fe20000000f00 */
[----:B------:R-:W2:Y:S01]  /*0840*/  @P2 LDC.64 R14, c[0x0][0x230] ;  /* 0x00008c00ff0e2b82 */ /* 0x000ea20000000a00 */
[----:B------:R-:W-:Y:S02]  /*0850*/  ISETP.GE.AND.EX P3, PT, R9, UR15, PT, P3 ;  /* 0x0000000f09007c0c */ /* 0x000fe4000bf66330 */
[----:B---3--:R-:W-:Y:S01]  /*0860*/  @P1 IADD3 R32, P4, R29, R10, RZ ;  /* 0x0000000a1d201210 */ /* 0x008fe20007f9e0ff */
[-C--:B------:R-:W-:Y:S01]  /*0870*/  @P2 IMAD R10, R41, R20.reuse, RZ ;  /* 0x00000014290a2224 */ /* 0x080fe200078e02ff */
[----:B------:R-:W-:Y:S01]  /*0880*/  ISETP.LT.U32.AND P3, PT, R54, 0x1a0, !P3 ;  /* 0x000001a03600780c */ /* 0x000fe20005f61070 */
[----:B------:R-:W-:Y:S01]  /*0890*/  @P2 IMAD.WIDE.U32 R26, R51, R20, R26 ;  /* 0x00000014331a2225 */ /* 0x000fe200078e001a */
[----:B------:R-:W-:Y:S01]  /*08a0*/  @P1 IADD3.X R33, R24, R11, RZ, P4, !PT ;  /* 0x0000000b18211210 */ /* 0x000fe200027fe4ff */
[----:B------:R-:W3:Y:S01]  /*08b0*/  @P0 LDC.64 R8, c[0x0][0x288] ;  /* 0x0000a200ff080b82 */ /* 0x000ee20000000a00 */
[----:B0-----:R-:W-:Y:S01]  /*08c0*/  @P1 IADD3 R28, P5, R29, R18, RZ ;  /* 0x000000121d1c1210 */ /* 0x001fe20007fbe0ff */
[----:B------:R-:W-:-:S02]  /*08d0*/  @P2 IMAD R11, R51, R21, R10 ;  /* 0x00000015330b2224 */ /* 0x000fc400078e020a */
[----:B------:R0:W4:Y:S01]  /*08e0*/  LDG.E.64 R20, desc[UR8][R34.64] ;  /* 0x0000000822147981 */ /* 0x000122000c1e1b00 */
[----:B------:R-:W-:-:S03]  /*08f0*/  @P1 IADD3.X R29, R24, R19, RZ, P5, !PT ;  /* 0x00000013181d1210 */ /* 0x000fc60002ffe4ff */
[----:B------:R-:W0:Y:S08]  /*0900*/  @P0 LDC.64 R18, c[0x0][0x230] ;  /* 0x00008c00ff120b82 */ /* 0x000e300000000a00 */
[----:B------:R-:W1:Y:S01]  /*0910*/  @P3 LDC.64 R12, c[0x0][0x288] ;  /* 0x0000a200ff0c3b82 */ /* 0x000e620000000a00 */
[----:B------:R-:W-:-:S07]  /*0920*/  @P2 IADD3 R27, R27, R11, RZ ;  /* 0x0000000b1b1b2210 */ /* 0x000fce0007ffe0ff */
[----:B------:R-:W0:Y:S01]  /*0930*/  @P0 LDC.64 R22, c[0x0][0x228] ;  /* 0x00008a00ff160b82 */ /* 0x000e220000000a00 */
[C---:B------:R-:W-:Y:S01]  /*0940*/  @P2 SHF.L.U32 R31, R26.reuse, 0x2, RZ ;  /* 0x000000021a1f2819 */ /* 0x040fe200000006ff */
[----:B---3--:R-:W-:Y:S01]  /*0950*/  @P0 IMAD R36, R39, R8, RZ ;  /* 0x0000000827240224 */ /* 0x008fe200078e02ff */
[----:B------:R-:W-:Y:S02]  /*0960*/  @P2 SHF.L.U64.HI R56, R26, 0x2, R27 ;  /* 0x000000021a382819 */ /* 0x000fe4000001021b */
[----:B------:R-:W-:Y:S02]  /*0970*/  @P0 MOV R26, R66 ;  /* 0x00000042001a0202 */ /* 0x000fe40000000f00 */
[----:B------:R-:W-:Y:S01]  /*0980*/  @P0 MOV R27, R69 ;  /* 0x00000045001b0202 */ /* 0x000fe20000000f00 */
[----:B------:R-:W3:Y:S01]  /*0990*/  @P3 LDC.64 R24, c[0x0][0x230] ;  /* 0x00008c00ff183b82 */ /* 0x000ee20000000a00 */
[C---:B------:R-:W-:Y:S01]  /*09a0*/  @P0 IMAD R37, R50.reuse, R9, R36 ;  /* 0x0000000932250224 */ /* 0x040fe200078e0224 */
[----:B--2---:R-:W-:Y:S01]  /*09b0*/  @P2 IADD3 R36, P4, R31, R14, RZ ;  /* 0x0000000e1f242210 */ /* 0x004fe20007f9e0ff */
[----:B------:R-:W-:-:S05]  /*09c0*/  @P0 IMAD.WIDE.U32 R8, R50, R8, R26 ;  /* 0x0000000832080225 */ /* 0x000fca00078e001a */
[----:B------:R-:W2:Y:S01]  /*09d0*/  @P3 LDC.64 R10, c[0x0][0x228] ;  /* 0x00008a00ff0a3b82 */ /* 0x000ea20000000a00 */
[----:B-1----:R-:W-:Y:S01]  /*09e0*/  @P3 IMAD R57, R7, R12, RZ ;  /* 0x0000000c07393224 */ /* 0x002fe200078e02ff */
[----:B------:R-:W-:Y:S02]  /*09f0*/  @P3 MOV R26, R66 ;  /* 0x00000042001a3202 */ /* 0x000fe40000000f00 */
[----:B------:R-:W-:Y:S01]  /*0a00*/  @P3 MOV R27, R69 ;  /* 0x00000045001b3202 */ /* 0x000fe20000000f00 */
[C---:B------:R-:W-:Y:S01]  /*0a10*/  @P3 IMAD R57, R48.reuse, R13, R57 ;  /* 0x0000000d30393224 */ /* 0x040fe200078e0239 */
[----:B------:R-:W-:Y:S02]  /*0a20*/  @P0 IADD3 R9, R9, R37, RZ ;  /* 0x0000002509090210 */ /* 0x000fe40007ffe0ff */
[----:B------:R-:W-:Y:S01]  /*0a30*/  @P2 IADD3 R16, P5, R31, R16, RZ ;  /* 0x000000101f102210 */ /* 0x000fe20007fbe0ff */
[----:B------:R-:W-:Y:S01]  /*0a40*/  @P3 IMAD.WIDE.U32 R12, R48, R12, R26 ;  /* 0x0000000c300c3225 */ /* 0x000fe200078e001a */
[----:B------:R-:W-:-:S02]  /*0a50*/  @P2 IADD3.X R37, R56, R15, RZ, P4, !PT ;  /* 0x0000000f38252210 */ /* 0x000fc400027fe4ff */
[----:B------:R-:W-:Y:S02]  /*0a60*/  @P0 SHF.L.U32 R15, R8, 0x2, RZ ;  /* 0x00000002080f0819 */ /* 0x000fe400000006ff */
[----:B------:R-:W-:Y:S02]  /*0a70*/  @P2 IADD3.X R17, R56, R17, RZ, P5, !PT ;  /* 0x0000001138112210 */ /* 0x000fe40002ffe4ff */
[----:B------:R-:W-:Y:S02]  /*0a80*/  @P0 SHF.L.U64.HI R8, R8, 0x2, R9 ;  /* 0x0000000208080819 */ /* 0x000fe40000010209 */
[----:B0-----:R-:W-:Y:S02]  /*0a90*/  @P0 IADD3 R56, P5, R15, R18, RZ ;  /* 0x000000120f380210 */ /* 0x001fe40007fbe0ff */
[----:B------:R-:W-:Y:S02]  /*0aa0*/  @P3 IADD3 R9, R13, R57, RZ ;  /* 0x000000390d093210 */ /* 0x000fe40007ffe0ff */
[----:B------:R-:W-:-:S02]  /*0ab0*/  @P0 IADD3 R18, P6, R15, R22, RZ ;  /* 0x000000160f120210 */ /* 0x000fc40007fde0ff */
[----:B------:R-:W-:Y:S02]  /*0ac0*/  @P3 SHF.L.U32 R59, R12, 0x2, RZ ;  /* 0x000000020c3b3819 */ /* 0x000fe400000006ff */
[----:B------:R-:W-:Y:S02]  /*0ad0*/  @P0 IADD3.X R57, R8, R19, RZ, P5, !PT ;  /* 0x0000001308390210 */ /* 0x000fe40002ffe4ff */
[----:B------:R-:W-:Y:S02]  /*0ae0*/  @P3 SHF.L.U64.HI R12, R12, 0x2, R9 ;  /* 0x000000020c0c3819 */ /* 0x000fe40000010209 */
[----:B------:R-:W-:Y:S02]  /*0af0*/  @P0 IADD3.X R19, R8, R23, RZ, P6, !PT ;  /* 0x0000001708130210 */ /* 0x000fe400037fe4ff */
[----:B------:R-:W-:Y:S02]  /*0b00*/  MOV R9, RZ ;  /* 0x000000ff00097202 */ /* 0x000fe40000000f00 */
[----:B------:R-:W-:-:S02]  /*0b10*/  MOV R8, RZ ;  /* 0x000000ff00087202 */ /* 0x000fc40000000f00 */
[C---:B---3--:R-:W-:Y:S02]  /*0b20*/  @P3 IADD3 R34, P4, R59.reuse, R24, RZ ;  /* 0x000000183b223210 */ /* 0x048fe40007f9e0ff */
[----:B--2---:R-:W-:Y:S02]  /*0b30*/  @P3 IADD3 R58, P5, R59, R10, RZ ;  /* 0x0000000a3b3a3210 */ /* 0x004fe40007fbe0ff */
[----:B------:R-:W-:Y:S02]  /*0b40*/  CS2R R22, SRZ ;  /* 0x0000000000167805 */ /* 0x000fe4000001ff00 */
[----:B------:R-:W-:Y:S01]  /*0b50*/  @P3 IADD3.X R35, R12, R25, RZ, P4, !PT ;  /* 0x000000190c233210 */ /* 0x000fe200027fe4ff */
[----:B------:R0:W5:Y:S01]  /*0b60*/  @P1 LDG.E.64 R8, desc[UR8][R28.64] ;  /* 0x000000081c081981 */ /* 0x000162000c1e1b00 */
[----:B------:R-:W-:Y:S02]  /*0b70*/  CS2R R24, SRZ ;  /* 0x0000000000187805 */ /* 0x000fe4000001ff00 */
[----:B------:R-:W-:-:S02]  /*0b80*/  CS2R R14, SRZ ;  /* 0x00000000000e7805 */ /* 0x000fc4000001ff00 */
[----:B------:R-:W-:Y:S01]  /*0b90*/  @P3 IADD3.X R59, R12, R11, RZ, P5, !PT ;  /* 0x0000000b0c3b3210 */ /* 0x000fe20002ffe4ff */
[----:B------:R-:W5:Y:S04]  /*0ba0*/  @P1 LDG.E.64 R22, desc[UR8][R32.64] ;  /* 0x0000000820161981 */ /* 0x000f68000c1e1b00 */
[----:B------:R-:W5:Y:S01]  /*0bb0*/  @P2 LDG.E.64 R24, desc[UR8][R36.64] ;  /* 0x0000000824182981 */ /* 0x000f62000c1e1b00 */
[----:B0-----:R-:W-:-:S03]  /*0bc0*/  CS2R R28, SRZ ;  /* 0x00000000001c7805 */ /* 0x001fc6000001ff00 */
[----:B------:R-:W5:Y:S04]  /*0bd0*/  @P3 LDG.E.64 R14, desc[UR8][R58.64] ;  /* 0x000000083a0e3981 */ /* 0x000f68000c1e1b00 */
[----:B------:R-:W5:Y:S01]  /*0be0*/  @P3 LDG.E.64 R28, desc[UR8][R34.64] ;  /* 0x00000008221c3981 */ /* 0x000f62000c1e1b00 */
[----:B------:R-:W-:Y:S02]  /*0bf0*/  CS2R R10, SRZ ;  /* 0x00000000000a7805 */ /* 0x000fe4000001ff00 */
[----:B------:R-:W-:Y:S02]  /*0c00*/  CS2R R26, SRZ ;  /* 0x00000000001a7805 */ /* 0x000fe4000001ff00 */
[----:B------:R-:W-:Y:S02]  /*0c10*/  CS2R R12, SRZ ;  /* 0x00000000000c7805 */ /* 0x000fe4000001ff00 */
[----:B------:R-:W5:Y:S04]  /*0c20*/  @P2 LDG.E.64 R10, desc[UR8][R16.64] ;  /* 0x00000008100a2981 */ /* 0x000f68000c1e1b00 */
[----:B------:R0:W5:Y:S04]  /*0c30*/  @P0 LDG.E.64 R26, desc[UR8][R56.64] ;  /* 0x00000008381a0981 */ /* 0x000168000c1e1b00 */
[----:B------:R1:W5:Y:S01]  /*0c40*/  @P0 LDG.E.64 R12, desc[UR8][R18.64] ;  /* 0x00000008120c0981 */ /* 0x000362000c1e1b00 */
[----:B0-----:R-:W-:Y:S01]  /*0c50*/  MOV R56, 0x3f800000 ;  /* 0x3f80000000387802 */ /* 0x001fe20000000f00 */
[----:B------:R-:W-:Y:S01]  /*0c60*/  BSSY B0, `(.L_x_1380) ;  /* 0x0000014000007945 */ /* 0x000fe20003800000 */
[----:B-1----:R-:W-:Y:S01]  /*0c70*/  CS2R R18, SRZ ;  /* 0x0000000000127805 */ /* 0x002fe2000001ff00 */
[----:B----4-:R-:W-:-:S05]  /*0c80*/  FFMA.FTZ R16, -R20, R20, R21 ;  /* 0x0000001414107223 */ /* 0x010fca0000010115 */
[----:B------:R-:W-:-:S13]  /*0c90*/  FSETP.GTU.FTZ.AND P0, PT, R16, RZ, PT ;  /* 0x000000ff1000720b */ /* 0x000fda0003f1c000 */
[----:B------:R-:W0:Y:S02]  /*0ca0*/  @P0 LDC R21, c[0x0][0x250] ;  /* 0x00009400ff150b82 */ /* 0x000e240000000800 */
[----:B0-----:R-:W-:-:S04]  /*0cb0*/  @P0 FADD.FTZ R21, R16, R21 ;  /* 0x0000001510150221 */ /* 0x001fc80000010000 */
[----:B------:R0:W1:Y:S01]  /*0cc0*/  @P0 MUFU.RSQ R56, R21 ;  /* 0x0000001500380308 */ /* 0x0000620000001400 */
[----:B------:R-:W-:Y:S02]  /*0cd0*/  ISETP.GT.U32.AND P0, PT, R54, 0x19f, PT ;  /* 0x0000019f3600780c */ /* 0x000fe40003f04070 */
[----:B------:R-:W-:-:S11]  /*0ce0*/  CS2R R16, SRZ ;  /* 0x0000000000107805 */ /* 0x000fd6000001ff00 */
        /* <DEDUP_REMOVED lines=11> */
.L_x_1381:
[----:B------:R-:W-:Y:S05]  /*0da0*/  BSYNC B0 ;  /* 0x0000000000007941 */ /* 0x000fea0003800000 */
.L_x_1380:
[----:B------:R-:W-:Y:S01]  /*0db0*/  ISETP.NE.AND P4, PT, RZ, UR7, PT ;  /* 0x00000007ff007c0c */ /* 0x000fe2000bf85270 */
[C---:B-----5:R-:W-:Y:S01]  /*0dc0*/  FADD.FTZ R61, -R20.reuse, R22 ;  /* 0x00000016143d7221 */ /* 0x060fe20000010100 */
[C---:B------:R-:W-:Y:S01]  /*0dd0*/  FADD.FTZ R23, -R20.reuse, R23 ;  /* 0x0000001714177221 */ /* 0x040fe20000010100 */
[C---:B------:R-:W-:Y:S01]  /*0de0*/  FADD.FTZ R57, -R20.reuse, R24 ;  /* 0x0000001814397221 */ /* 0x040fe20000010100 */
[----:B------:R-:W-:Y:S01]  /*0df0*/  FADD.FTZ R25, -R20, R25 ;  /* 0x0000001914197221 */ /* 0x000fe20000010100 */
[----:B------:R-:W-:Y:S01]  /*0e00*/  MOV R22, R8 ;  /* 0x0000000800167202 */ /* 0x000fe20000000f00 */
[-C--:B-1----:R-:W-:Y:S01]  /*0e10*/  FMUL.FTZ R61, R61, R56.reuse ;  /* 0x000000383d3d7220 */ /* 0x082fe20000410000 */
[----:B------:R-:W-:Y:S01]  /*0e20*/  MOV R21, R9 ;  /* 0x0000000900157202 */ /* 0x000fe20000000f00 */
[----:B------:R-:W-:Y:S01]  /*0e30*/  FMUL.FTZ R62, R23, R56 ;  /* 0x00000038173e7220 */ /* 0x000fe20000410000 */
[----:B------:R-:W-:-:S04]  /*0e40*/  MOV R24, R10 ;  /* 0x0000000a00187202 */ /* 0x000fc80000000f00 */
        /* <DEDUP_REMOVED lines=15> */
[----:B------:R-:W-:-:S03]  /*0f40*/  FMUL.FTZ R21, R9, R34 ;  /* 0x0000002209157220 */ /* 0x000fc60000410000 */
[----:B------:R-:W-:Y:S01]  /*0f50*/  FFMA.FTZ R58, R22, R35, 1 ;  /* 0x3f800000163a7423 */ /* 0x000fe20000010023 */
[----:B------:R-:W-:-:S03]  /*0f60*/  FMUL.FTZ R22, R31, R36 ;  /* 0x000000241f167220 */ /* 0x000fc60000410000 */
[----:B------:R-:W-:-:S07]  /*0f70*/  FMUL.FTZ R21, R21, R58 ;  /* 0x0000003a15157220 */ /* 0x000fce0000410000 */
.L_x_1382:
[----:B0-----:R-:W-:Y:S01]  /*0f80*/  FMUL.FTZ R30, R22, R16 ;  /* 0x00000010161e7220 */ /* 0x001fe20000410000 */
[----:B------:R-:W-:Y:S01]  /*0f90*/  MOV R23, R11 ;  /* 0x0000000b00177202 */ /* 0x000fe20000000f00 */
        /* <DEDUP_REMOVED lines=16> */
[----:B0-----:R-:W-:-:S04]  /*10a0*/  FADD.FTZ R60, -R36, 1 ;  /* 0x3f800000243c7421 */ /* 0x001fc80000010100 */
[----:B------:R-:W-:Y:S01]  /*10b0*/  FFMA.FTZ R60, R23, R60, 1 ;  /* 0x3f800000173c7423 */ /* 0x000fe2000001003c */
[----:B------:R-:W-:Y:S01]  /*10c0*/  FMUL.FTZ R23, R11, R36 ;  /* 0x000000240b177220 */ /* 0x000fe20000410000 */
[----:B-1----:R-:W-:-:S03]  /*10d0*/  FADD.FTZ R37, -R35, 1 ;  /* 0x3f80000023257421 */ /* 0x002fc60000010100 */
[----:B------:R-:W-:Y:S01]  /*10e0*/  FMUL.FTZ R23, R23, R60 ;  /* 0x0000003c17177220 */ /* 0x000fe20000410000 */
[----:B------:R-:W-:Y:S01]  /*10f0*/  FFMA.FTZ R37, R24, R37, 1 ;  /* 0x3f80000018257423 */ /* 0x000fe20000010025 */
[----:B------:R-:W-:-:S04]  /*1100*/  FMUL.FTZ R24, R10, R35 ;  /* 0x000000230a187220 */ /* 0x000fc80000410000 */
[----:B------:R-:W-:-:S07]  /*1110*/  FMUL.FTZ R24, R24, R37 ;  /* 0x0000002518187220 */ /* 0x000fce0000410000 */
.L_x_1383:
[----:B------:R-:W-:Y:S01]  /*1120*/  FFMA.FTZ R34, R62, R31, R33 ;  /* 0x0000001f3e227223 */ /* 0x000fe20000010021 */
[----:B------:R-:W-:Y:S01]  /*1130*/  FMUL.FTZ R32, R24, R16 ;  /* 0x0000001018207220 */ /* 0x000fe20000410000 */
[----:B------:R-:W-:Y:S01]  /*1140*/  FADD.FTZ R33, R31, R30 ;  /* 0x0000001e1f217221 */ /* 0x000fe20000010000 */
[----:B------:R-:W-:Y:S01]  /*1150*/  FMUL.FTZ R31, R23, R17 ;  /* 0x00000011171f7220 */ /* 0x000fe20000410000 */
[C---:B------:R-:W-:Y:S01]  /*1160*/  FADD.FTZ R59, -R20.reuse, R26 ;  /* 0x0000001a143b7221 */ /* 0x040fe20000010100 */
[----:B------:R-:W-:Y:S01]  /*1170*/  FFMA.FTZ R25, R57, R32, R34 ;  /* 0x0000002039197223 */ /* 0x000fe20000010022 */
[----:B------:R-:W-:Y:S01]  /*1180*/  FADD.FTZ R32, R33, R32 ;  /* 0x0000002021207221 */ /* 0x000fe20000010000 */
[----:B------:R-:W-:Y:S01]  /*1190*/  FADD.FTZ R27, -R20, R27 ;  /* 0x0000001b141b7221 */ /* 0x000fe20000010100 */
[----:B------:R-:W-:Y:S01]  /*11a0*/  MOV R26, R13 ;  /* 0x0000000d001a7202 */ /* 0x000fe20000000f00 */
[----:B------:R-:W-:Y:S01]  /*11b0*/  FFMA.FTZ R30, R58, R31, R25 ;  /* 0x0000001f3a1e7223 */ /* 0x000fe20000010019 */
[----:B------:R-:W-:Y:S01]  /*11c0*/  FADD.FTZ R31, R31, R32 ;  /* 0x000000201f1f7221 */ /* 0x000fe20000010000 */
[----:B------:R-:W-:Y:S01]  /*11d0*/  MOV R25, R12 ;  /* 0x0000000c00197202 */ /* 0x000fe20000000f00 */
        /* <DEDUP_REMOVED lines=15> */
[----:B-1----:R-:W-:Y:S01]  /*12d0*/  FADD.FTZ R64, -R36, 1 ;  /* 0x3f80000024407421 */ /* 0x002fe20000010100 */
[----:B------:R-:W-:-:S03]  /*12e0*/  FMUL.FTZ R36, R13, R36 ;  /* 0x000000240d247220 */ /* 0x000fc60000410000 */
[----:B------:R-:W-:Y:S01]  /*12f0*/  FFMA.FTZ R37, R25, R64, 1 ;  /* 0x3f80000019257423 */ /* 0x000fe20000010040 */
[----:B------:R-:W-:-:S04]  /*1300*/  FMUL.FTZ R25, R12, R33 ;  /* 0x000000210c197220 */ /* 0x000fc80000410000 */
[----:B------:R-:W-:Y:S01]  /*1310*/  FMUL.FTZ R25, R25, R26 ;  /* 0x0000001a19197220 */ /* 0x000fe20000410000 */
[----:B------:R-:W-:-:S07]  /*1320*/  FMUL.FTZ R26, R36, R37 ;  /* 0x00000025241a7220 */ /* 0x000fce0000410000 */
.L_x_1384:
[----:B------:R-:W-:Y:S01]  /*1330*/  FMUL.FTZ R32, R25, R16 ;  /* 0x0000001019207220 */ /* 0x000fe20000410000 */
[C---:B------:R-:W-:Y:S01]  /*1340*/  FADD.FTZ R63, -R20.reuse, R28 ;  /* 0x0000001c143f7221 */ /* 0x040fe20000010100 */
[----:B------:R-:W-:Y:S01]  /*1350*/  FADD.FTZ R33, -R20, R29 ;  /* 0x0000001d14217221 */ /* 0x000fe20000010100 */
[----:B------:R-:W-:Y:S01]  /*1360*/  MOV R28, R14 ;  /* 0x0000000e001c7202 */ /* 0x000fe20000000f00 */
[----:B------:R-:W-:Y:S01]  /*1370*/  FFMA.FTZ R27, R59, R32, R30 ;  /* 0x000000203b1b7223 */ /* 0x000fe2000001001e */
[----:B------:R-:W-:Y:S01]  /*1380*/  FMUL.FTZ R30, R26, R17 ;  /* 0x000000111a1e7220 */ /* 0x000fe20000410000 */
[----:B------:R-:W-:Y:S01]  /*1390*/  FADD.FTZ R31, R31, R32 ;  /* 0x000000201f1f7221 */ /* 0x000fe20000010000 */
[-C--:B------:R-:W-:Y:S01]  /*13a0*/  FMUL.FTZ R63, R63, R56.reuse ;  /* 0x000000383f3f7220 */ /* 0x080fe20000410000 */
[----:B------:R-:W-:Y:S01]  /*13b0*/  FMUL.FTZ R64, R33, R56 ;  /* 0x0000003821407220 */ /* 0x000fe20000410000 */
[----:B------:R-:W-:Y:S01]  /*13c0*/  FFMA.FTZ R20, R60, R30, R27 ;  /* 0x0000001e3c147223 */ /* 0x000fe2000001001b */
[----:B------:R-:W-:Y:S01]  /*13d0*/  FADD.FTZ R29, R30, R31 ;  /* 0x0000001f1e1d7221 */ /* 0x000fe20000010000 */
[----:B------:R-:W-:Y:S01]  /*13e0*/  MOV R27, R15 ;  /* 0x0000000f001b7202 */ /* 0x000fe20000000f00 */
        /* <DEDUP_REMOVED lines=19> */
.L_x_1385:
[----:B------:R-:W-:Y:S01]  /*1520*/  FMUL.FTZ R30, R28, R16 ;  /* 0x000000101c1e7220 */ /* 0x000fe20000410000 */
[----:B------:R-:W-:Y:S01]  /*1530*/  FMUL.FTZ R37, R27, R17 ;  /* 0x000000111b257220 */ /* 0x000fe20000410000 */
[C---:B------:R-:W-:Y:S01]  /*1540*/  ISETP.GT.AND P0, PT, R38.reuse, 0x1e, PT ;  /* 0x0000001e2600780c */ /* 0x040fe20003f04270 */
[----:B------:R-:W-:Y:S01]  /*1550*/  BSSY B0, `(.L_x_1386) ;  /* 0x0000057000007945 */ /* 0x000fe20003800000 */
[----:B------:R-:W-:Y:S01]  /*1560*/  FFMA.FTZ R31, R63, R30, R20 ;  /* 0x0000001e3f1f7223 */ /* 0x000fe20000010014 */
[----:B------:R-:W-:Y:S01]  /*1570*/  FADD.FTZ R30, R29, R30 ;  /* 0x0000001e1d1e7221 */ /* 0x000fe20000010000 */
[----:B------:R-:W-:Y:S02]  /*1580*/  ISETP.NE.AND P5, PT, R38, RZ, PT ;  /* 0x000000ff2600720c */ /* 0x000fe40003fa5270 */
[----:B------:R-:W-:Y:S01]  /*1590*/  FFMA.FTZ R36, R64, R37, R31 ;  /* 0x0000002540247223 */ /* 0x000fe2000001001f */
[----:B------:R-:W-:Y:S01]  /*15a0*/  FADD.FTZ R37, R37, R30 ;  /* 0x0000001e25257221 */ /* 0x000fe20000010000 */
[----:B------:R-:W-:Y:S01]  /*15b0*/  FFMA.FTZ R30, R61, R22, RZ ;  /* 0x000000163d1e7223 */ /* 0x000fe200000100ff */
[----:B------:R-:W-:Y:S01]  /*15c0*/  FADD.FTZ R31, RZ, R22 ;  /* 0x00000016ff1f7221 */ /* 0x000fe20000010000 */
[----:B------:R-:W-:Y:S01]  /*15d0*/  ISETP.NE.AND P3, PT, R54, RZ, PT ;  /* 0x000000ff3600720c */ /* 0x000fe20003f65270 */
[----:B------:R-:W0:Y:S01]  /*15e0*/  SHFL.DOWN PT, R29, R36, 0x1, 0x1f ;  /* 0x08201f00241d7f89 */ /* 0x000e2200000e0000 */
[----:B------:R-:W-:Y:S01]  /*15f0*/  FFMA.FTZ R22, R57, R24, R30 ;  /* 0x0000001839167223 */ /* 0x000fe2000001001e */
[----:B------:R-:W-:Y:S01]  /*1600*/  FADD.FTZ R30, R31, R24 ;  /* 0x000000181f1e7221 */ /* 0x000fe20000010000 */
[----:B------:R-:W-:Y:S01]  /*1610*/  FADD.FTZ R24, RZ, R21 ;  /* 0x00000015ff187221 */ /* 0x000fe20000010000 */
[----:B------:R-:W1:Y:S01]  /*1620*/  SHFL.DOWN PT, R20, R37, 0x1, 0x1f ;  /* 0x08201f0025147f89 */ /* 0x000e6200000e0000 */
[----:B------:R-:W-:Y:S01]  /*1630*/  FFMA.FTZ R21, R62, R21, RZ ;  /* 0x000000153e157223 */ /* 0x000fe200000100ff */
[----:B------:R-:W-:Y:S01]  /*1640*/  FFMA.FTZ R22, R59, R25, R22 ;  /* 0x000000193b167223 */ /* 0x000fe20000010016 */
[----:B------:R-:W-:Y:S01]  /*1650*/  FADD.FTZ R31, R24, R23 ;  /* 0x00000017181f7221 */ /* 0x000fe20000010000 */
[----:B------:R-:W-:Y:S01]  /*1660*/  ISETP.GT.U32.AND P6, PT, R54, 0xc, PT ;  /* 0x0000000c3600780c */ /* 0x000fe20003fc4070 */
[----:B------:R-:W-:Y:S01]  /*1670*/  FFMA.FTZ R21, R58, R23, R21 ;  /* 0x000000173a157223 */ /* 0x000fe20000010015 */
[----:B------:R-:W-:Y:S01]  /*1680*/  FADD.FTZ R23, R30, R25 ;  /* 0x000000191e177221 */ /* 0x000fe20000010000 */
[----:B------:R-:W-:-:S02]  /*1690*/  FADD.FTZ R24, R31, R26 ;  /* 0x0000001a1f187221 */ /* 0x000fc40000010000 */
[----:B------:R-:W-:-:S04]  /*16a0*/  FFMA.FTZ R21, R60, R26, R21 ;  /* 0x0000001a3c157223 */ /* 0x000fc80000010015 */
[----:B------:R-:W-:Y:S01]  /*16b0*/  FFMA.FTZ R21, R64, R27, R21 ;  /* 0x0000001b40157223 */ /* 0x000fe20000010015 */
        /* <DEDUP_REMOVED lines=22> */
[----:B------:R-:W-:Y:S01]  /*1820*/  FFMA.FTZ R20, R63, R28, R22 ;  /* 0x0000001c3f147223 */ /* 0x000fe20000010016 */
[----:B------:R-:W-:Y:S01]  /*1830*/  FADD.FTZ R22, R23, R28 ;  /* 0x0000001c17167221 */ /* 0x000fe20000010000 */
[----:B------:R-:W-:Y:S01]  /*1840*/  FADD.FTZ R23, R24, R27 ;  /* 0x0000001b18177221 */ /* 0x000fe20000010000 */
[----:B------:R-:W-:-:S04]  /*1850*/  ISETP.GE.U32.AND P0, PT, R42, 0x2, PT ;  /* 0x000000022a00780c */ /* 0x000fc80003f06070 */
[----:B------:R0:W-:Y:S04]  /*1860*/  STS.128 [R2], R20 ;  /* 0x0000001402007388 */ /* 0x0001e80000000c00 */
        /* <DEDUP_REMOVED lines=37> */
.L_x_1387:
[----:B------:R-:W-:Y:S05]  /*1ac0*/  BSYNC B0 ;  /* 0x0000000000007941 */ /* 0x000fea0003800000 */
.L_x_1386:
        /* <DEDUP_REMOVED lines=18> */
[----:B------:R-:W-:Y:S01]  /*1bf0*/  FADD.FTZ R28, R28, R35 ;  /* 0x000000231c1c7221 */ /* 0x000fe20000010000 */
[----:B------:R-:W1:Y:S01]  /*1c00*/  LDS.128 R20, [R2+0x410] ;  /* 0x0004100002147984 */ /* 0x000e620000000c00 */
[----:B0-----:R-:W-:Y:S01]  /*1c10*/  FADD.FTZ R29, R29, R24 ;  /* 0x000000181d1d7221 */ /* 0x001fe20000010000 */
[----:B------:R-:W-:Y:S01]  /*1c20*/  FADD.FTZ R30, R30, R25 ;  /* 0x000000191e1e7221 */ /* 0x000fe20000010000 */
[----:B------:R-:W-:Y:S01]  /*1c30*/  FADD.FTZ R31, R31, R26 ;  /* 0x0000001a1f1f7221 */ /* 0x000fe20000010000 */
[----:B------:R-:W-:-:S02]  /*1c40*/  FADD.FTZ R32, R28, R27 ;  /* 0x0000001b1c207221 */ /* 0x000fc40000010000 */
[----:B------:R-:W-:Y:S01]  /*1c50*/  LDS.128 R24, [R2+0x5b0] ;  /* 0x0005b00002187984 */ /* 0x000fe20000000c00 */
[----:B-1----:R-:W-:Y:S01]  /*1c60*/  FADD.FTZ R33, R29, R20 ;  /* 0x000000141d217221 */ /* 0x002fe20000010000 */
[----:B------:R-:W-:Y:S01]  /*1c70*/  FADD.FTZ R20, R30, R21 ;  /* 0x000000151e147221 */ /* 0x000fe20000010000 */
[----:B------:R-:W-:Y:S01]  /*1c80*/  FADD.FTZ R21, R31, R22 ;  /* 0x000000161f157221 */ /* 0x000fe20000010000 */
[----:B------:R-:W-:Y:S01]  /*1c90*/  FADD.FTZ R32, R32, R23 ;  /* 0x0000001720207221 */ /* 0x000fe20000010000 */
[----:B------:R-:W0:Y:S02]  /*1ca0*/  LDS.128 R28, [R2+0x4e0] ;  /* 0x0004e000021c7984 */ /* 0x000e240000000c00 */
[----:B0-----:R-:W-:Y:S01]  /*1cb0*/  FADD.FTZ R33, R33, R28 ;  /* 0x0000001c21217221 */ /* 0x001fe20000010000 */
[----:B------:R-:W-:Y:S01]  /*1cc0*/  FADD.FTZ R20, R20, R29 ;  /* 0x0000001d14147221 */ /* 0x000fe20000010000 */
[----:B------:R-:W-:Y:S01]  /*1cd0*/  FADD.FTZ R21, R21, R30 ;  /* 0x0000001e15157221 */ /* 0x000fe20000010000 */
[----:B------:R-:W-:Y:S01]  /*1ce0*/  FADD.FTZ R32, R32, R31 ;  /* 0x0000001f20207221 */ /* 0x000fe20000010000 */
[----:B------:R-:W-:Y:S01]  /*1cf0*/  FADD.FTZ R33, R33, R24 ;  /* 0x0000001821217221 */ /* 0x000fe20000010000 */
        /* <DEDUP_REMOVED lines=112> */
[----:B------:R-:W-:Y:S01]  /*2400*/  LDS.128 R28, [R2+0x1930] ;  /* 0x00193000021c7984 */ /* 0x000fe20000000c00 */
[----:B------:R-:W-:-:S03]  /*2410*/  FADD.FTZ R32, R32, R23 ;  /* 0x0000001720207221 */ /* 0x000fc60000010000 */
[----:B------:R-:W0:Y:S02]  /*2420*/  LDS.128 R24, [R2+0x1860] ;  /* 0x0018600002187984 */ /* 0x000e240000000c00 */
[----:B0-----:R-:W-:Y:S01]  /*2430*/  FADD.FTZ R22, R20, R25 ;  /* 0x0000001914167221 */ /* 0x001fe20000010000 */
[----:B------:R-:W-:Y:S01]  /*2440*/  FADD.FTZ R23, R21, R26 ;  /* 0x0000001a15177221 */ /* 0x000fe20000010000 */
[----:B------:R-:W-:Y:S01]  /*2450*/  FADD.FTZ R33, R33, R24 ;  /* 0x0000001821217221 */ /* 0x000fe20000010000 */
[----:B------:R-:W-:Y:S01]  /*2460*/  FADD.FTZ R32, R32, R27 ;  /* 0x0000001b20207221 */ /* 0x000fe20000010000 */
[----:B------:R-:W-:Y:S01]  /*2470*/  FADD.FTZ R21, R22, R29 ;  /* 0x0000001d16157221 */ /* 0x000fe20000010000 */
[----:B------:R-:W-:Y:S01]  /*2480*/  FADD.FTZ R22, R23, R30 ;  /* 0x0000001e17167221 */ /* 0x000fe20000010000 */
[----:B------:R-:W-:Y:S01]  /*2490*/  FADD.FTZ R20, R33, R28 ;  /* 0x0000001c21147221 */ /* 0x000fe20000010000 */
[----:B------:R-:W-:-:S07]  /*24a0*/  FADD.FTZ R23, R32, R31 ;  /* 0x0000001f20177221 */ /* 0x000fce0000010000 */
.L_x_1389:
[----:B------:R-:W-:Y:S05]  /*24b0*/  BSYNC B0 ;  /* 0x0000000000007941 */ /* 0x000fea0003800000 */
.L_x_1388:
[----:B------:R-:W-:Y:S04]  /*24c0*/  BSSY B0, `(.L_x_1390) ;  /* 0x0000010000007945 */ /* 0x000fe80003800000 */
[----:B------:R-:W-:Y:S05]  /*24d0*/  @P6 BRA `(.L_x_1391) ;  /* 0x0000000000386947 */ /* 0x000fea0003800000 */
[----:B------:R-:W1:Y:S01]  /*24e0*/  LDC.64 R32, c[0x0][0x268] ;  /* 0x00009a00ff207b82 */ /* 0x000e620000000a00 */
[----:B------:R-:W-:-:S07]  /*24f0*/  IMAD R65, R65, 0xd, R54 ;  /* 0x0000000d41417824 */ /* 0x000fce00078e0236 */
[----:B------:R-:W2:Y:S01]  /*2500*/  LDC.64 R24, c[0x0][0x288] ;  /* 0x0000a200ff187b82 */ /* 0x000ea20000000a00 */
[----:B-1----:R-:W-:-:S03]  /*2510*/  IMAD.WIDE R32, R65, 0x4, R32 ;  /* 0x0000000441207825 */ /* 0x002fc600078e0220 */
[-C--:B------:R-:W-:Y:S02]  /*2520*/  LEA R30, P6, R3, R32.reuse, 0x2 ;  /* 0x00000020031e7211 */ /* 0x080fe400078c10ff */
[----:B------:R1:W-:Y:S01]  /*2530*/  REDG.E.ADD.F32.FTZ.RN.STRONG.GPU desc[UR8][R32.64], R20 ;  /* 0x00000014200079a6 */ /* 0x0003e2000c10f388 */
[-C--:B--2---:R-:W-:Y:S02]  /*2540*/  LEA R28, P5, R24, R32.reuse, 0x2 ;  /* 0x00000020181c7211 */ /* 0x084fe400078a10ff */
[C---:B------:R-:W-:Y:S02]  /*2550*/  IADD3.X R31, R33.reuse, R5, RZ, P6, !PT ;  /* 0x00000005211f7210 */ /* 0x040fe400037fe4ff */
[----:B------:R-:W-:Y:S02]  /*2560*/  LEA R26, P6, R4, R32, 0x2 ;  /* 0x00000020041a7211 */ /* 0x000fe400078c10ff */
[----:B------:R-:W-:Y:S01]  /*2570*/  LEA.HI.X R29, R24, R33, R25, 0x2, P5 ;  /* 0x00000021181d7211 */ /* 0x000fe200028f1419 */
[----:B------:R1:W-:Y:S01]  /*2580*/  REDG.E.ADD.F32.FTZ.RN.STRONG.GPU desc[UR8][R30.64], R21 ;  /* 0x000000151e0079a6 */ /* 0x0003e2000c10f388 */
[----:B------:R-:W-:-:S03]  /*2590*/  IADD3.X R27, R33, R6, RZ, P6, !PT ;  /* 0x00000006211b7210 */ /* 0x000fc600037fe4ff */
[----:B------:R1:W-:Y:S04]  /*25a0*/  REDG.E.ADD.F32.FTZ.RN.STRONG.GPU desc[UR8][R28.64], R22 ;  /* 0x000000161c0079a6 */ /* 0x0003e8000c10f388 */
[----:B------:R1:W-:Y:S02]  /*25b0*/  REDG.E.ADD.F32.FTZ.RN.STRONG.GPU desc[UR8][R26.64], R23 ;  /* 0x000000171a0079a6 */ /* 0x0003e4000c10f388 */
.L_x_1391:
[----:B------:R-:W-:Y:S05]  /*25c0*/  BSYNC B0 ;  /* 0x0000000000007941 */ /* 0x000fea0003800000 */
.L_x_1390:
[----:B------:R-:W-:Y:S05]  /*25d0*/  @!P0 BRA `(.L_x_1392) ;  /* 0x00000010007c8947 */ /* 0x000fea0003800000 */
[----:B01----:R-:W0:Y:S01]  /*25e0*/  LDC.64 R20, c[0x0][0x258] ;  /* 0x00009600ff147b82 */ /* 0x003e220000000a00 */
[----:B------:R-:W-:Y:S02]  /*25f0*/  LOP3.LUT R23, R44, 0x1, RZ, 0xc0, !PT ;  /* 0x000000012c177812 */ /* 0x000fe400078ec0ff */
[----:B------:R-:W-:-:S03]  /*2600*/  SHF.L.U32 R22, R42, 0x1, RZ ;  /* 0x000000012a167819 */ /* 0x000fc600000006ff */
[----:B------:R-:W-:Y:S02]  /*2610*/  IMAD R23, R23, R40, RZ ;  /* 0x0000002817177224 */ /* 0x000fe400078e02ff */
[----:B------:R-:W1:Y:S03]  /*2620*/  LDC.64 R28, c[0x0][0x260] ;  /* 0x00009800ff1c7b82 */ /* 0x000e660000000a00 */
[----:B------:R-:W-:Y:S01]  /*2630*/  IADD3 R25, R23, R45, RZ ;  /* 0x0000002d17197210 */ /* 0x000fe20007ffe0ff */
[----:B------:R-:W-:-:S04]  /*2640*/  IMAD R23, R22, R23, RZ ;  /* 0x0000001716177224 */ /* 0x000fc800078e02ff */
        /* <DEDUP_REMOVED lines=22> */
.L_x_1394:
[----:B-1----:R-:W2:Y:S04]  /*27b0*/  LDG.E.STRONG.GPU R22, desc[UR8][R20.64] ;  /* 0x0000000814167981 */ /* 0x002ea8000c1ef900 */
[----:B--2---:R-:W-:Y:S01]  /*27c0*/  CCTL.IVALL ;  /* 0x00000000ff00798f */ /* 0x004fe20002000000 */
[----:B------:R-:W-:Y:S05]  /*27d0*/  YIELD ;  /* 0x0000000000007946 */ /* 0x000fea0003800000 */
[----:B------:R-:W-:-:S13]  /*27e0*/  ISETP.NE.AND P0, PT, R22, R27, PT ;  /* 0x0000001b1600720c */ /* 0x000fda0003f05270 */
[----:B------:R-:W-:Y:S05]  /*27f0*/  @P0 BRA `(.L_x_1394) ;  /* 0xfffffffc00ec0947 */ /* 0x000fea000383ffff */
.L_x_1393:
        /* <DEDUP_REMOVED lines=16> */
.L_x_1398:
        /* <DEDUP_REMOVED lines=115> */
.L_x_1397:
        /* <DEDUP_REMOVED lines=61> */
.L_x_1399:
[----:B------:R-:W-:-:S13]  /*3400*/  ISETP.NE.OR P0, PT, R26, RZ, P0 ;  /* 0x000000ff1a00720c */ /* 0x000fda0000705670 */
[----:B------:R-:W-:Y:S05]  /*3410*/  @!P0 BRA `(.L_x_1395) ;  /* 0x00000000007c8947 */ /* 0x000fea0003800000 */
.L_x_1396:
        /* <DEDUP_REMOVED lines=31> */
.L_x_1395:
        /* <DEDUP_REMOVED lines=11> */
.L_x_1401:
[----:B------:R-:W-:Y:S05]  /*36c0*/  BSYNC B0 ;  /* 0x0000000000007941 */ /* 0x000fea0003800000 */
.L_x_1400:
        /* <DEDUP_REMOVED lines=16> */
.L_x_1392:
[----:B------:R-:W2:Y:S01]  /*37d0*/  S2UR UR6, SR_CgaCtaId ;  /* 0x00000000000679c3 */ /* 0x000ea20000008800 */
[----:B------:R-:W-:Y:S01]  /*37e0*/  UMOV UR5, 0x400 ;  /* 0x0000040000057882 */ /* 0x000fe20000000000 */
[----:B01----:R-:W-:Y:S01]  /*37f0*/  IMAD.WIDE.U32 R22, R54, 0x4ec4ec4f, RZ ;  /* 0x4ec4ec4f36167825 */ /* 0x003fe200078e00ff */
[----:B------:R-:W-:-:S04]  /*3800*/  ULDC.64 UR12, c[0x0][0x290] ;  /* 0x0000a400000c7ab9 */ /* 0x000fc80000000a00 */
[----:B------:R-:W-:Y:S01]  /*3810*/  SHF.R.U32.HI R22, RZ, 0x2, R23 ;  /* 0x00000002ff167819 */ /* 0x000fe20000011617 */
[----:B------:R-:W0:Y:S01]  /*3820*/  LDC R25, c[0x0][0x2ac] ;  /* 0x0000ab00ff197b82 */ /* 0x000e220000000800 */
[----:B--2---:R-:W-:-:S03]  /*3830*/  ULEA UR5, UR6, UR5, 0x18 ;  /* 0x0000000506057291 */ /* 0x004fc6000f8ec03f */
[----:B0-----:R-:W-:-:S06]  /*3840*/  IMAD R22, R25, UR10, R22 ;  /* 0x0000000a19167c24 */ /* 0x001fcc000f8e0216 */
        /* <DEDUP_REMOVED lines=9> */
[----:B------:R-:W-:Y:S02]  /*38e0*/  ISETP.GE.AND.EX P3, PT, R22, UR13, PT, P3 ;  /* 0x0000000d16007c0c */ /* 0x000fe4000bf66330 */
[C---:B------:R-:W-:Y:S02]  /*38f0*/  ISETP.LT.U32.AND P0, PT, R54.reuse, 0x1a0, !P0 ;  /* 0x000001a03600780c */ /* 0x040fe40004701070 */
[----:B------:R-:W-:Y:S01]  /*3900*/  ISETP.LT.U32.AND P3, PT, R54, 0x1a0, !P3 ;  /* 0x000001a03600780c */ /* 0x000fe20005f61070 */
[----:B------:R-:W0:Y:S01]  /*3910*/  LDS.64 R20, [UR5+0x80] ;  /* 0x00008005ff147984 */ /* 0x000e220008000a00 */
[----:B------:R-:W-:-:S02]  /*3920*/  ULDC UR5, c[0x0][0x2bc] ;  /* 0x0000af0000057ab9 */ /* 0x000fc40000000800 */
        /* <DEDUP_REMOVED lines=21> */
.L_x_1402:
[----:B------:R-:W-:Y:S04]  /*3a80*/  BSSY B0, `(.L_x_1403) ;  /* 0x0000013000007945 */ /* 0x000fe80003800000 */
[----:B------:R-:W-:Y:S05]  /*3a90*/  @!P1 BRA `(.L_x_1404) ;  /* 0x0000000000449947 */ /* 0x000fea0003800000 */
[----:B------:R-:W-:Y:S01]  /*3aa0*/  ULDC.64 UR12, c[0x0][0x288] ;  /* 0x0000a200000c7ab9 */ /* 0x000fe20000000a00 */
[----:B------:R-:W-:Y:S01]  /*3ab0*/  MOV R20, R66 ;  /* 0x0000004200147202 */ /* 0x000fe20000000f00 */
[----:B------:R-:W-:Y:S01]  /*3ac0*/  IMAD R22, R43, UR12, RZ ;  /* 0x0000000c2b167c24 */ /* 0x000fe2000f8e02ff */
[----:B------:R-:W-:Y:S01]  /*3ad0*/  MOV R21, R69 ;  /* 0x0000004500157202 */ /* 0x000fe20000000f00 */
[-CC-:B------:R-:W-:Y:S01]  /*3ae0*/  FFMA.FTZ R61, R61, R24.reuse, R25.reuse ;  /* 0x000000183d3d7223 */ /* 0x180fe20000010019 */
[----:B------:R-:W-:Y:S01]  /*3af0*/  FFMA.FTZ R62, R62, R24, R25 ;  /* 0x000000183e3e7223 */ /* 0x000fe20000010019 */
[C---:B------:R-:W-:Y:S02]  /*3b00*/  IMAD R23, R53.reuse, UR13, R22 ;  /* 0x0000000d35177c24 */ /* 0x040fe4000f8e0216 */
[----:B------:R-:W-:Y:S01]  /*3b10*/  IMAD.WIDE.U32 R20, R53, UR12, R20 ;  /* 0x0000000c35147c25 */ /* 0x000fe2000f8e0014 */
[----:B------:R-:W-:-:S03]  /*3b20*/  ULDC.64 UR12, c[0x0][0x210] ;  /* 0x00008400000c7ab9 */ /* 0x000fc60000000a00 */
[----:B------:R-:W-:Y:S01]  /*3b30*/  FFMA.FTZ R61, R16, R8, -R61 ;  /* 0x00000008103d7223 */ /* 0x000fe2000001083d */
[----:B------:R-:W-:Y:S01]  /*3b40*/  FFMA.FTZ R9, R17, R9, -R62 ;  /* 0x0000000911097223 */ /* 0x000fe2000001083e */
[----:B------:R-:W-:Y:S02]  /*3b50*/  LEA R22, P5, R20, UR12, 0x2 ;  /* 0x0000000c14167c11 */ /* 0x000fe4000f8a10ff */
[-C--:B------:R-:W-:Y:S01]  /*3b60*/  FMUL.FTZ R8, R61, R56.reuse ;  /* 0x000000383d087220 */ /* 0x080fe20000410000 */
[----:B------:R-:W-:Y:S01]  /*3b70*/  IADD3 R23, R21, R23, RZ ;  /* 0x0000001715177210 */ /* 0x000fe20007ffe0ff */
[----:B------:R-:W-:-:S03]  /*3b80*/  FMUL.FTZ R9, R9, R56 ;  /* 0x0000003809097220 */ /* 0x000fc60000410000 */
[----:B------:R-:W-:-:S05]  /*3b90*/  LEA.HI.X R23, R20, UR13, R23, 0x2, P5 ;  /* 0x0000000d14177c11 */ /* 0x000fca000a8f1417 */
[----:B------:R0:W-:Y:S02]  /*3ba0*/  STG.E.64 desc[UR8][R22.64], R8 ;  /* 0x0000000816007986 */ /* 0x0001e4000c101b08 */
.L_x_1404:
[----:B------:R-:W-:Y:S05]  /*3bb0*/  BSYNC B0 ;  /* 0x0000000000007941 */ /* 0x000fea0003800000 */
.L_x_1403:
[----:B------:R-:W-:Y:S05]  /*3bc0*/  @!P4 BRA `(.L_x_1405) ;  /* 0x000000000048c947 */ /* 0x000fea0003800000 */
        /* <DEDUP_REMOVED lines=18> */
.L_x_1405:
[----:B------:R-:W-:Y:S04]  /*3cf0*/  BSSY B0, `(.L_x_1406) ;  /* 0x0000013000007945 */ /* 0x000fe80003800000 */
[----:B------:R-:W-:Y:S05]  /*3d00*/  @!P2 BRA `(.L_x_1407) ;  /* 0x000000000044a947 */ /* 0x000fea0003800000 */
[----:B------:R-:W-:Y:S01]  /*3d10*/  ULDC.64 UR12, c[0x0][0x288] ;  /* 0x0000a200000c7ab9 */ /* 0x000fe20000000a00 */
[----:B------:R-:W-:Y:S01]  /*3d20*/  MOV R20, R66 ;  /* 0x0000004200147202 */ /* 0x000fe20000000f00 */
[----:B0-----:R-:W-:Y:S01]  /*3d30*/  IMAD R8, R41, UR12, RZ ;  /* 0x0000000c29087c24 */ /* 0x001fe2000f8e02ff */
[----:B------:R-:W-:Y:S01]  /*3d40*/  MOV R21, R69 ;  /* 0x0000004500157202 */ /* 0x000fe20000000f00 */
[-CC-:B------:R-:W-:Y:S01]  /*3d50*/  FFMA.FTZ R57, R57, R24.reuse, R25.reuse ;  /* 0x0000001839397223 */ /* 0x180fe20000010019 */
[----:B------:R-:W-:Y:S01]  /*3d60*/  FFMA.FTZ R58, R58, R24, R25 ;  /* 0x000000183a3a7223 */ /* 0x000fe20000010019 */
[C---:B------:R-:W-:Y:S02]  /*3d70*/  IMAD R9, R51.reuse, UR13, R8 ;  /* 0x0000000d33097c24 */ /* 0x040fe4000f8e0208 */
[----:B------:R-:W-:Y:S01]  /*3d80*/  IMAD.WIDE.U32 R20, R51, UR12, R20 ;  /* 0x0000000c33147c25 */ /* 0x000fe2000f8e0014 */
[----:B------:R-:W-:-:S03]  /*3d90*/  ULDC.64 UR12, c[0x0][0x210] ;  /* 0x00008400000c7ab9 */ /* 0x000fc60000000a00 */
[----:B------:R-:W-:Y:S01]  /*3da0*/  FFMA.FTZ R57, R16, R10, -R57 ;  /* 0x0000000a10397223 */ /* 0x000fe20000010839 */
[----:B------:R-:W-:Y:S01]  /*3db0*/  IADD3 R21, R21, R9, RZ ;  /* 0x0000000915157210 */ /* 0x000fe20007ffe0ff */
[----:B------:R-:W-:Y:S01]  /*3dc0*/  FFMA.FTZ R9, R17, R11, -R58 ;  /* 0x0000000b11097223 */ /* 0x000fe2000001083a */
[C---:B------:R-:W-:Y:S01]  /*3dd0*/  LEA R10, P5, R20.reuse, UR12, 0x2 ;  /* 0x0000000c140a7c11 */ /* 0x040fe2000f8a10ff */
[-C--:B------:R-:W-:Y:S02]  /*3de0*/  FMUL.FTZ R8, R57, R56.reuse ;  /* 0x0000003839087220 */ /* 0x080fe40000410000 */
[----:B------:R-:W-:Y:S01]  /*3df0*/  FMUL.FTZ R9, R9, R56 ;  /* 0x0000003809097220 */ /* 0x000fe20000410000 */
[----:B------:R-:W-:-:S05]  /*3e00*/  LEA.HI.X R11, R20, UR13, R21, 0x2, P5 ;  /* 0x0000000d140b7c11 */ /* 0x000fca000a8f1415 */
[----:B------:R1:W-:Y:S04]  /*3e10*/  STG.E.64 desc[UR8][R10.64], R8 ;  /* 0x000000080a007986 */ /* 0x0003e8000c101b08 */
.L_x_1407:
[----:B------:R-:W-:Y:S05]  /*3e20*/  BSYNC B0 ;  /* 0x0000000000007941 */ /* 0x000fea0003800000 */
.L_x_1406:
[----:B------:R-:W-:Y:S05]  /*3e30*/  @!P4 BRA `(.L_x_1408) ;  /* 0x000000000048c947 */ /* 0x000fea0003800000 */
        /* <DEDUP_REMOVED lines=18> */
.L_x_1408:
[----:B------:R-:W-:Y:S04]  /*3f60*/  BSSY B0, `(.L_x_1409) ;  /* 0x0000013000007945 */ /* 0x000fe80003800000 */
[----:B------:R-:W-:Y:S05]  /*3f70*/  @!P0 BRA `(.L_x_1410) ;  /* 0x0000000000448947 */ /* 0x000fea0003800000 */
[----:B------:R-:W-:Y:S01]  /*3f80*/  ULDC.64 UR12, c[0x0][0x288] ;  /* 0x0000a200000c7ab9 */ /* 0x000fe20000000a00 */
[----:B-1----:R-:W-:Y:S01]  /*3f90*/  MOV R10, R66 ;  /* 0x00000042000a7202 */ /* 0x002fe20000000f00 */
        /* <DEDUP_REMOVED lines=15> */
.L_x_1410:
[----:B------:R-:W-:Y:S05]  /*4090*/  BSYNC B0 ;  /* 0x0000000000007941 */ /* 0x000fea0003800000 */
.L_x_1409:
[----:B------:R-:W-:Y:S05]  /*40a0*/  @!P4 BRA `(.L_x_1411) ;  /* 0x000000000048c947 */ /* 0x000fea0003800000 */
[----:B------:R-:W-:Y:S01]  /*40b0*/  FFMA.FTZ R18, R63, R16, R18 ;  /* 0x000000103f127223 */ /* 0x000fe20000010012 */
[----:B------:R-:W-:-:S03]  /*40c0*/  FFMA.FTZ R19, R64, R17, R19 ;  /* 0x0000001140137223 */ /* 0x000fc60000010013 */
[----:B012---:R-:W-:Y:S01]  /*40d0*/  FMUL.FTZ R8, R18, -1.4426950216293334961 ;  /* 0xbfb8aa3b12087820 */ /* 0x007fe20000410000 */
        /* <DEDUP_REMOVED lines=15> */
.L_x_1411:
[----:B------:R-:W-:Y:S04]  /*41d0*/  BSSY B0, `(.L_x_1412) ;  /* 0x0000013000007945 */ /* 0x000fe80003800000 */
[----:B------:R-:W-:Y:S05]  /*41e0*/  @!P3 BRA `(.L_x_1413) ;  /* 0x000000000044b947 */ /* 0x000fea0003800000 */
[----:B------:R-:W-:Y:S01]  /*41f0*/  ULDC.64 UR12, c[0x0][0x288] ;  /* 0x0000a200000c7ab9 */ /* 0x000fe20000000a00 */
[----:B012---:R-:W-:Y:S01]  /*4200*/  MOV R8, R66 ;  /* 0x0000004200087202 */ /* 0x007fe20000000f00 */
        /* <DEDUP_REMOVED lines=15> */
.L_x_1413:
[----:B------:R-:W-:Y:S05]  /*4300*/  BSYNC B0 ;  /* 0x0000000000007941 */ /* 0x000fea0003800000 */
.L_x_1412:
[----:B------:R-:W-:Y:S02]  /*4310*/  IADD3 R47, R40, R47, RZ ;  /* 0x0000002f282f7210 */ /* 0x000fe40007ffe0ff */
[----:B------:R-:W-:Y:S02]  /*4320*/  IADD3 R44, R44, 0x1, RZ ;  /* 0x000000012c2c7810 */ /* 0x000fe40007ffe0ff */
[----:B------:R-:W-:-:S13]  /*4330*/  ISETP.GE.AND P0, PT, R47, UR4, PT ;  /* 0x000000042f007c0c */ /* 0x000fda000bf06270 */
[----:B------:R-:W-:Y:S05]  /*4340*/  @!P0 BRA `(.L_x_1414) ;  /* 0xffffffc000248947 */ /* 0x000fea000383ffff */
.L_x_1379:
        /* <DEDUP_REMOVED lines=8> */
[C---:B-----5:R-:W-:Y:S02]  /*43d0*/  SHF.L.U32 R0, R7.reuse, 0x1, RZ ;  /* 0x0000000107007819 */ /* 0x060fe400000006ff */
[----:B------:R-:W-:Y:S02]  /*43e0*/  IADD3 R4, R7, -0x1, RZ ;  /* 0xffffffff07047810 */ /* 0x000fe40007ffe0ff */
[----:B------:R-:W-:Y:S02]  /*43f0*/  SEL R5, R0, RZ, P1 ;  /* 0x000000ff00057207 */ /* 0x000fe40000800000 */
[----:B------:R-:W-:-:S03]  /*4400*/  ISETP.NE.OR P0, PT, R45, R4, P0 ;  /* 0x000000042d00720c */ /* 0x000fc60000705670 */
[----:B0-----:R-:W-:Y:S01]  /*4410*/  IMAD.WIDE.U32 R2, R5, 0x4, R2 ;  /* 0x0000000405027825 */ /* 0x001fe200078e0002 */
[----:B------:R-:W-:Y:S09]  /*4420*/  @P2 BRA `(.L_x_1416) ;  /* 0x0000000000242947 */ /* 0x000ff20003800000 */
        /* <DEDUP_REMOVED lines=9> */
.L_x_1416:
[----:B------:R-:W-:Y:S05]  /*44c0*/  BSYNC B0 ;  /* 0x0000000000007941 */ /* 0x000fea0003800000 */
.L_x_1415:
[----:B------:R-:W-:Y:S05]  /*44d0*/  @P0 EXIT ;  /* 0x000000000000094d */ /* 0x000fea0003800000 */
[----:B------:R-:W-:Y:S05]  /*44e0*/  @P2 BRA `(.L_x_1417) ;  /* 0x0000000000202947 */ /* 0x000fea0003800000 */
[----:B------:R-:W-:-:S05]  /*44f0*/  IMAD R0, R6, R7, RZ ;  /* 0x0000000706007224 */ /* 0x000fca00078e02ff */
[----:B------:R-:W-:-:S13]  /*4500*/  ISETP.NE.AND P0, PT, R0, -0x1, PT ;  /* 0xffffffff0000780c */ /* 0x000fda0003f05270 */
[----:B------:R-:W-:Y:S05]  /*4510*/  @!P0 BRA `(.L_x_1417) ;  /* 0x0000000000148947 */ /* 0x000fea0003800000 */
.L_x_1418:
[----:B0-----:R-:W4:Y:S04]  /*4520*/  LDG.E.STRONG.GPU R5, desc[UR8][R2.64] ;  /* 0x0000000802057981 */ /* 0x001f28000c1ef900 */
[----:B----4-:R-:W-:Y:S01]  /*4530*/  CCTL.IVALL ;  /* 0x00000000ff00798f */ /* 0x010fe20002000000 */
[----:B------:R-:W-:Y:S05]  /*4540*/  YIELD ;  /* 0x0000000000007946 */ /* 0x000fea0003800000 */
[----:B------:R-:W-:-:S13]  /*4550*/  ISETP.NE.AND P0, PT, R5, R0, PT ;  /* 0x000000000500720c */ /* 0x000fda0003f05270 */
[----:B------:R-:W-:Y:S05]  /*4560*/  @P0 BRA `(.L_x_1418) ;  /* 0xfffffffc00ec0947 */ /* 0x000fea000383ffff */
.L_x_1417:
        /* <DEDUP_REMOVED lines=19> */
[----:B------:R-:W3:Y:S03]  /*46a0*/  LDC.64 R16, c[0x0][0x220] ;  /* 0x00008800ff107b82 */ /* 0x000ee60000000a00 */
[----:B------:R-:W-:-:S04]  /*46b0*/  IADD3.X R5, RZ, R5, RZ, P0, !PT ;  /* 0x00000005ff057210 */ /* 0x000fc800007fe4ff */
[--C-:B------:R-:W-:Y:S02]  /*46c0*/  SHF.R.S64 R29, R2, 0x1, R5.reuse ;  /* 0x00000001021d7819 */ /* 0x100fe40000001005 */
[----:B------:R-:W-:-:S04]  /*46d0*/  SHF.R.S32.HI R2, RZ, 0x1, R5 ;  /* 0x00000001ff027819 */ /* 0x000fc80000011405 */
[----:B------:R-:W-:-:S07]  /*46e0*/  SHF.L.U64.HI R31, R29, 0x2, R2 ;  /* 0x000000021d1f7819 */ /* 0x000fce0000010202 */
.L_x_1419:
[----:B------:R-:W-:-:S04]  /*46f0*/  LEA R6, P0, R54, UR4, 0x2 ;  /* 0x0000000436067c11 */ /* 0x000fc8000f8010ff */
[----:B------:R-:W-:Y:S02]  /*4700*/  LEA.HI.X R7, R54, UR5, R0, 0x2, P0 ;  /* 0x0000000536077c11 */ /* 0x000fe400080f1400 */
[-C--:B-12---:R-:W-:Y:S02]  /*4710*/  LEA R8, P0, R25, R6.reuse, 0x2 ;  /* 0x0000000619087211 */ /* 0x086fe400078010ff */
[-C--:B------:R-:W-:Y:S01]  /*4720*/  LEA R12, P1, R22, R6.reuse, 0x2 ;  /* 0x00000006160c7211 */ /* 0x080fe200078210ff */
[----:B0-----:R-:W2:Y:S01]  /*4730*/  LDG.E R18, desc[UR8][R6.64] ;  /* 0x0000000806127981 */ /* 0x001ea2000c1e1900 */
[----:B------:R-:W-:Y:S02]  /*4740*/  LEA R10, P2, R29, R6, 0x2 ;  /* 0x000000061d0a7211 */ /* 0x000fe400078410ff */
[----:B------:R-:W-:Y:S02]  /*4750*/  IADD3.X R9, R7, R33, RZ, P0, !PT ;  /* 0x0000002107097210 */ /* 0x000fe400007fe4ff */
[----:B------:R-:W-:-:S02]  /*4760*/  IADD3.X R13, R23, R7, RZ, P1, !PT ;  /* 0x00000007170d7210 */ /* 0x000fc40000ffe4ff */
[----:B------:R-:W-:Y:S01]  /*4770*/  IADD3.X R11, R7, R31, RZ, P2, !PT ;  /* 0x0000001f070b7210 */ /* 0x000fe200017fe4ff */
[----:B------:R-:W2:Y:S04]  /*4780*/  LDG.E R19, desc[UR8][R8.64] ;  /* 0x0000000808137981 */ /* 0x000ea8000c1e1900 */
[----:B------:R-:W4:Y:S04]  /*4790*/  LDG.E R20, desc[UR8][R12.64] ;  /* 0x000000080c147981 */ /* 0x000f28000c1e1900 */
[----:B------:R-:W4:Y:S01]  /*47a0*/  LDG.E R21, desc[UR8][R10.64] ;  /* 0x000000080a157981 */ /* 0x000f22000c1e1900 */
[----:B------:R-:W-:-:S02]  /*47b0*/  SHF.L.U32 R5, R54, 0x1, RZ ;  /* 0x0000000136057819 */ /* 0x000fc400000006ff */
[----:B------:R-:W-:-:S03]  /*47c0*/  IADD3 R54, R54, 0x1a0, RZ ;  /* 0x000001a036367810 */ /* 0x000fc60007ffe0ff */
[----:B0-----:R-:W-:-:S04]  /*47d0*/  IMAD.WIDE R2, R5, 0x4, R14 ;  /* 0x0000000405027825 */ /* 0x001fc800078e020e */
[----:B---3--:R-:W-:Y:S01]  /*47e0*/  IMAD.WIDE R4, R5, 0x4, R16 ;  /* 0x0000000405047825 */ /* 0x008fe200078e0210 */
[----:B------:R-:W-:Y:S02]  /*47f0*/  ISETP.GT.U32.AND P0, PT, R25, R54, PT ;  /* 0x000000361900720c */ /* 0x000fe40003f04070 */
[----:B------:R-:W-:-:S04]  /*4800*/  SHF.R.S32.HI R0, RZ, 0x1f, R54 ;  /* 0x0000001fff007819 */ /* 0x000fc80000011436 */
[----:B------:R-:W-:Y:S01]  /*4810*/  ISETP.GT.AND.EX P0, PT, R27, R0, PT, P0 ;  /* 0x000000001b00720c */ /* 0x000fe20003f04300 */
[----:B--2---:R0:W-:Y:S04]  /*4820*/  STG.E.64 desc[UR8][R2.64], R18 ;  /* 0x0000001202007986 */ /* 0x0041e8000c101b08 */
[----:B----4-:R0:W-:Y:S08]  /*4830*/  STG.E.64 desc[UR8][R4.64], R20 ;  /* 0x0000001404007986 */ /* 0x0101f0000c101b08 */
[----:B------:R-:W-:Y:S05]  /*4840*/  @P0 BRA `(.L_x_1419) ;  /* 0xfffffffc00a80947 */ /* 0x000fea000383ffff */
[----:B------:R-:W-:Y:S05]  /*4850*/  EXIT ;  /* 0x000000000000794d */ /* 0x000fea0003800000 */
.L_x_1420:
        /* <DEDUP_REMOVED lines=10> */
.L_x_3249:


//--------------------- .text._Z35group_norm_nhwc_bwd_one_pass_kernelI11Fp32IOFp32WLi256ELi26ELi416EEv26Group_norm_nhwc_bwd_params --------------------------
	.section	.text._Z35group_norm_nhwc_bwd_one_pass_kernelI11Fp32IOFp32WLi256ELi26ELi416EEv26Group_norm_nhwc_bwd_params,"ax",@progbits
	.align	128
        .global         _Z35group_norm_nhwc_bwd_one_pass_kernelI11Fp32IOFp32WLi256ELi26ELi416EEv26Group_norm_nhwc_bwd_params
        .type           _Z35group_norm_nhwc_bwd_one_pass_kernelI11Fp32IOFp32WLi256ELi26ELi416EEv26Group_norm_nhwc_bwd_params,@function
        .size           _Z35group_norm_nhwc_bwd_one_pass_kernelI11Fp32IOFp32WLi256ELi26ELi416EEv26Group_norm_nhwc_bwd_params,(.L_x_3250 - _Z35group_norm_nhwc_bwd_one_pass_kernelI11Fp32IOFp32WLi256ELi26ELi416EEv26Group_norm_nhwc_bwd_params)
        .other          _Z35group_norm_nhwc_bwd_one_pass_kernelI11Fp32IOFp32WLi256ELi26ELi416EEv26Group_norm_nhwc_bwd_params,@"STO_CUDA_ENTRY STV_DEFAULT"
_Z35group_norm_nhwc_bwd_one_pass_kernelI11Fp32IOFp32WLi256ELi26ELi416EEv26Group_norm_nhwc_bwd_params:
.text._Z35group_norm_nhwc_bwd_one_pass_kernelI11Fp32IOFp32WLi256ELi26ELi416EEv26Group_norm_nhwc_bwd_params:
        /* <DEDUP_REMOVED lines=11> */
[C---:B------:R-:W-:Y:S01]  /*00b0*/  IMAD.WIDE.U32 R2, R40.reuse, 0x4ec4ec4f, RZ ;  /* 0x4ec4ec4f28027825 */ /* 0x040fe200078e00ff */
[----:B------:R-:W-:Y:S01]  /*00c0*/  ULDC.64 UR12, c[0x0][0x288] ;  /* 0x0000a200000c7ab9 */ /* 0x000fe20000000a00 */
[----:B------:R-:W-:Y:S01]  /*00d0*/  ULDC.64 UR18, c[0x0][0x290] ;  /* 0x0000a40000127ab9 */ /* 0x000fe20000000a00 */
[----:B------:R-:W-:Y:S01]  /*00e0*/  UIMAD.WIDE.U32 UR8, UR12, 0x3, URZ ;  /* 0x000000030c0878a5 */ /* 0x000fe2000f8e003f */
[----:B------:R-:W-:Y:S01]  /*00f0*/  ISETP.GE.U32.AND P3, PT, R40, 0x1a0, PT ;  /* 0x000001a02800780c */ /* 0x000fe20003f66070 */
[----:B------:R-:W-:Y:S01]  /*0100*/  UIMAD UR10, UR13, 0x3, URZ ;  /* 0x000000030d0a78a4 */ /* 0x000fe2000f8e023f */
[----:B------:R-:W-:Y:S01]  /*0110*/  SHF.R.U32.HI R3, RZ, 0x2, R3 ;  /* 0x00000002ff037819 */ /* 0x000fe20000011603 */
[----:B------:R-:W0:Y:S01]  /*0120*/  LDC R0, c[0x0][0x2ac] ;  /* 0x0000ab00ff007b82 */ /* 0x000e220000000800 */
[----:B------:R-:W-:Y:S02]  /*0130*/  ULEA.HI UR11, UP0, UR13, UR12, URZ, 0x1 ;  /* 0x0000000c0d0b7291 */ /* 0x000fe4000f81083f */
[----:B------:R-:W-:Y:S01]  /*0140*/  UIADD3 UR10, UR9, UR10, URZ ;  /* 0x0000000a090a7290 */ /* 0x000fe2000fffe03f */
[----:B------:R-:W-:Y:S01]  /*0150*/  IMAD R59, R3, -0xd, R40 ;  /* 0xfffffff3033b7824 */ /* 0x000fe200078e0228 */
[----:B------:R-:W-:-:S02]  /*0160*/  UIADD3.X UR12, URZ, UR13, URZ, UP0, !UPT ;  /* 0x0000000d3f0c7290 */ /* 0x000fc400087fe43f */
[----:B------:R-:W-:Y:S01]  /*0170*/  ULEA.HI UR8, UP0, UR10, UR8, URZ, 0x1 ;  /* 0x000000080a087291 */ /* 0x000fe2000f81083f */
[----:B------:R-:W1:Y:S01]  /*0180*/  S2UR UR7, SR_CgaCtaId ;  /* 0x00000000000779c3 */ /* 0x000e620000008800 */
[----:B------:R-:W-:Y:S01]  /*0190*/  UMOV UR4, 0x400 ;  /* 0x0000040000047882 */ /* 0x000fe20000000000 */
[----:B------:R-:W-:Y:S01]  /*01a0*/  USHF.R.S32.HI UR9, URZ, 0x1, UR12 ;  /* 0x000000013f097899 */ /* 0x000fe2000801140c */
[----:B------:R-:W-:Y:S01]  /*01b0*/  SHF.L.U32 R59, R59, 0x1, RZ ;  /* 0x000000013b3b7819 */ /* 0x000fe200000006ff */
[----:B------:R-:W-:Y:S01]  /*01c0*/  UIADD3.X UR10, URZ, UR10, URZ, UP0, !UPT ;  /* 0x0000000a3f0a7290 */ /* 0x000fe200087fe43f */
[----:B------:R-:W-:-:S03]  /*01d0*/  ULDC.U8 UR17, c[0x0][0x2a4] ;  /* 0x0000a90000117ab9 */ /* 0x000fc60000000000 */
[----:B------:R-:W-:Y:S02]  /*01e0*/  USHF.R.S64 UR8, UR8, 0x1, UR10 ;  /* 0x0000000108087899 */ /* 0x000fe4000800100a */
[----:B------:R-:W-:-:S04]  /*01f0*/  USHF.R.S32.HI UR10, URZ, 0x1, UR10 ;  /* 0x000000013f0a7899 */ /* 0x000fc8000801140a */
[----:B------:R-:W-:Y:S01]  /*0200*/  USHF.L.U64.HI UR10, UR8, 0x2, UR10 ;  /* 0x00000002080a7899 */ /* 0x000fe2000801020a */
[----:B0-----:R-:W-:Y:S01]  /*0210*/  IMAD R41, R0, UR16, R3 ;  /* 0x0000001000297c24 */ /* 0x001fe2000f8e0203 */
[----:B------:R-:W-:-:S04]  /*0220*/  SHF.R.S32.HI R3, RZ, 0x1f, R40 ;  /* 0x0000001fff037819 */ /* 0x000fc80000011428 */
[C---:B------:R-:W-:Y:S02]  /*0230*/  IADD3 R0, R41.reuse, 0x20, RZ ;  /* 0x0000002029007810 */ /* 0x040fe40007ffe0ff */
[C---:B------:R-:W-:Y:S01]  /*0240*/  IADD3 R69, R41.reuse, 0x40, RZ ;  /* 0x0000004029457810 */ /* 0x040fe20007ffe0ff */
[----:B-1----:R-:W-:Y:S01]  /*0250*/  ULEA UR4, UR7, UR4, 0x18 ;  /* 0x0000000407047291 */ /* 0x002fe2000f8ec03f */
[----:B------:R-:W-:Y:S01]  /*0260*/  IADD3 R68, R41, 0x60, RZ ;  /* 0x0000006029447810 */ /* 0x000fe20007ffe0ff */
[----:B------:R-:W-:Y:S01]  /*0270*/  USHF.R.S64 UR7, UR11, 0x1, UR12 ;  /* 0x000000010b077899 */ /* 0x000fe2000800100c */
[----:B------:R-:W-:Y:S02]  /*0280*/  LEA.HI R3, R3, R40, RZ, 0x5 ;  /* 0x0000002803037211 */ /* 0x000fe400078f28ff */
[----:B------:R-:W-:Y:S01]  /*0290*/  ISETP.LT.U32.AND P0, PT, R41, UR18, PT ;  /* 0x0000001229007c0c */ /* 0x000fe2000bf01070 */
[----:B------:R-:W-:Y:S01]  /*02a0*/  USHF.L.U64.HI UR9, UR7, 0x2, UR9 ;  /* 0x0000000207097899 */ /* 0x000fe20008010209 */
[----:B------:R-:W-:-:S02]  /*02b0*/  SHF.R.S32.HI R5, RZ, 0x1f, R41 ;  /* 0x0000001fff057819 */ /* 0x000fc40000011429 */
[----:B------:R-:W-:Y:S02]  /*02c0*/  ISETP.LT.U32.AND P1, PT, R0, UR18, PT ;  /* 0x0000001200007c0c */ /* 0x000fe4000bf21070 */
[----:B------:R-:W-:Y:S02]  /*02d0*/  ISETP.LT.U32.AND P2, PT, R69, UR18, PT ;  /* 0x0000001245007c0c */ /* 0x000fe4000bf41070 */
[----:B------:R-:W-:Y:S02]  /*02e0*/  SHF.R.S32.HI R4, RZ, 0x1f, R0 ;  /* 0x0000001fff047819 */ /* 0x000fe40000011400 */
[----:B------:R-:W-:Y:S02]  /*02f0*/  SHF.R.S32.HI R2, RZ, 0x1f, R69 ;  /* 0x0000001fff027819 */ /* 0x000fe40000011445 */
[----:B------:R-:W-:Y:S02]  /*0300*/  ISETP.LT.U32.AND P4, PT, R68, UR18, PT ;  /* 0x0000001244007c0c */ /* 0x000fe4000bf81070 */
[----:B------:R-:W-:-:S02]  /*0310*/  SHF.R.S32.HI R0, RZ, 0x1f, R68 ;  /* 0x0000001fff007819 */ /* 0x000fc40000011444 */
[----:B------:R-:W-:Y:S02]  /*0320*/  IADD3 R60, R41, 0x80, RZ ;  /* 0x00000080293c7810 */ /* 0x000fe40007ffe0ff */
[----:B------:R-:W-:Y:S02]  /*0330*/  ISETP.LT.AND.EX P0, PT, R5, UR19, !P3, P0 ;  /* 0x0000001305007c0c */ /* 0x000fe4000df01300 */
[----:B------:R-:W-:Y:S02]  /*0340*/  ISETP.LT.AND.EX P1, PT, R4, UR19, !P3, P1 ;  /* 0x0000001304007c0c */ /* 0x000fe4000df21310 */
[----:B------:R-:W-:Y:S02]  /*0350*/  ISETP.LT.AND.EX P2, PT, R2, UR19, !P3, P2 ;  /* 0x0000001302007c0c */ /* 0x000fe4000df41320 */
[----:B------:R-:W-:Y:S02]  /*0360*/  SHF.R.S32.HI R3, RZ, 0x5, R3 ;  /* 0x00000005ff037819 */ /* 0x000fe40000011403 */
[----:B------:R-:W-:-:S02]  /*0370*/  ISETP.LT.AND.EX P3, PT, R0, UR19, !P3, P4 ;  /* 0x0000001300007c0c */ /* 0x000fc4000df61340 */
[C---:B------:R-:W-:Y:S02]  /*0380*/  IADD3 R62, R41.reuse, 0xa0, RZ ;  /* 0x000000a0293e7810 */ /* 0x040fe40007ffe0ff */
[C---:B------:R-:W-:Y:S02]  /*0390*/  IADD3 R61, R41.reuse, 0xc0, RZ ;  /* 0x000000c0293d7810 */ /* 0x040fe40007ffe0ff */
[----:B------:R-:W-:Y:S02]  /*03a0*/  IADD3 R63, R41, 0xe0, RZ ;  /* 0x000000e0293f7810 */ /* 0x000fe40007ffe0ff */
[----:B------:R-:W-:Y:S02]  /*03b0*/  SHF.R.S32.HI R0, RZ, 0x1f, R60 ;  /* 0x0000001fff007819 */ /* 0x000fe4000001143c */
[----:B------:R-:W-:Y:S01]  /*03c0*/  LEA R67, R3, UR4, 0x3 ;  /* 0x0000000403437c11 */ /* 0x000fe2000f8e18ff */
[----:B------:R-:W-:-:S06]  /*03d0*/  UMOV UR4, URZ ;  /* 0x0000003f00047c82 */ /* 0x000fcc0008000000 */
.L_x_1472:
[----:B01----:R-:W0:Y:S01]  /*03e0*/  LDC R6, c[0x0][0x2a0] ;  /* 0x0000a800ff067b82 */ /* 0x003e220000000800 */
[----:B------:R-:W-:Y:S01]  /*03f0*/  ISETP.LE.AND P5, PT, RZ, UR6, PT ;  /* 0x00000006ff007c0c */ /* 0x000fe2000bfa3270 */
[----:B------:R-:W-:Y:S01]  /*0400*/  ULDC.64 UR12, c[0x0][0x298] ;  /* 0x0000a600000c7ab9 */ /* 0x000fe20000000a00 */
[----:B----4-:R-:W-:Y:S02]  /*0410*/  SHF.R.S32.HI R8, RZ, 0x1f, R41 ;  /* 0x0000001fff087819 */ /* 0x010fe40000011429 */
[----:B------:R-:W-:Y:S02]  /*0420*/  CS2R R42, SRZ ;  /* 0x00000000002a7805 */ /* 0x000fe4000001ff00 */
[C---:B------:R-:W-:Y:S02]  /*0430*/  IADD3 R16, R41.reuse, 0x20, RZ ;  /* 0x0000002029107810 */ /* 0x040fe40007ffe0ff */
[----:B------:R-:W-:Y:S01]  /*0440*/  IADD3 R20, R41, 0x20, RZ ;  /* 0x0000002029147810 */ /* 0x000fe20007ffe0ff */
[----:B------:R-:W1:Y:S01]  /*0450*/  @P0 LDC.64 R10, c[0x0][0x288] ;  /* 0x0000a200ff0a0b82 */ /* 0x000e620000000a00 */
[----:B------:R-:W-:-:S02]  /*0460*/  SHF.R.S32.HI R16, RZ, 0x1f, R16 ;  /* 0x0000001fff107819 */ /* 0x000fc40000011410 */
[----:B------:R-:W-:Y:S02]  /*0470*/  SHF.R.S32.HI R30, RZ, 0x1f, R60 ;  /* 0x0000001fff1e7819 */ /* 0x000fe4000001143c */
[----:B------:R-:W-:Y:S02]  /*0480*/  SHF.R.S32.HI R66, RZ, 0x1f, R62 ;  /* 0x0000001fff427819 */ /* 0x000fe4000001143e */
[----:B------:R-:W-:Y:S01]  /*0490*/  SHF.R.S32.HI R26, RZ, 0x1f, R68 ;  /* 0x0000001fff1a7819 */ /* 0x000fe20000011444 */
[----:B--2---:R-:W2:Y:S01]  /*04a0*/  @P0 LDC.64 R34, c[0x0][0x230] ;  /* 0x00008c00ff220b82 */ /* 0x004ea20000000a00 */
[----:B0-----:R-:W-:-:S07]  /*04b0*/  IABS R5, R6 ;  /* 0x0000000600057213 */ /* 0x001fce0000000000 */
[----:B---3--:R-:W0:Y:S01]  /*04c0*/  @P0 LDC.64 R14, c[0x0][0x228] ;  /* 0x00008a00ff0e0b82 */ /* 0x008e220000000a00 */
[----:B------:R-:W3:Y:S07]  /*04d0*/  I2F.RP R0, R5 ;  /* 0x0000000500007306 */ /* 0x000eee0000209400 */
[----:B------:R-:W4:Y:S08]  /*04e0*/  @P1 LDC.64 R12, c[0x0][0x230] ;  /* 0x00008c00ff0c1b82 */ /* 0x000f300000000a00 */
[----:B------:R-:W4:Y:S01]  /*04f0*/  @P3 LDC.64 R24, c[0x0][0x288] ;  /* 0x0000a200ff183b82 */ /* 0x000f220000000a00 */
[----:B---3--:R-:W3:Y:S07]  /*0500*/  MUFU.RCP R0, R0 ;  /* 0x0000000000007308 */ /* 0x008eee0000001000 */
[----:B------:R-:W4:Y:S08]  /*0510*/  @P2 LDC.64 R28, c[0x0][0x230] ;  /* 0x00008c00ff1c2b82 */ /* 0x000f300000000a00 */
[----:B------:R-:W4:Y:S01]  /*0520*/  @P2 LDC.64 R32, c[0x0][0x228] ;  /* 0x00008a00ff202b82 */ /* 0x000f220000000a00 */
[----:B---3--:R-:W-:-:S04]  /*0530*/  IADD3 R2, R0, 0xffffffe, RZ ;  /* 0x0ffffffe00027810 */ /* 0x008fc80007ffe0ff */
[----:B------:R3:W1:Y:S02]  /*0540*/  F2I.FTZ.U32.TRUNC.NTZ R3, R2 ;  /* 0x0000000200037305 */ /* 0x000664000021f000 */
[----:B---3--:R-:W-:Y:S01]  /*0550*/  HFMA2.MMA R2, -RZ, RZ, 0, 0 ;  /* 0x00000000ff027435 */ /* 0x008fe200000001ff */
[----:B-1----:R-:W-:-:S05]  /*0560*/  IADD3 R4, RZ, -R3, RZ ;  /* 0x80000003ff047210 */ /* 0x002fca0007ffe0ff */
[----:B------:R-:W-:Y:S01]  /*0570*/  IMAD R7, R4, R5, RZ ;  /* 0x0000000504077224 */ /* 0x000fe200078e02ff */
[----:B------:R-:W-:-:S03]  /*0580*/  IABS R4, UR6 ;  /* 0x0000000600047c13 */ /* 0x000fc60008000000 */
        /* <DEDUP_REMOVED lines=11> */
[----:B------:R-:W-:Y:S02]  /*0640*/  SEL R0, R5, R0, !P4 ;  /* 0x0000000005007207 */ /* 0x000fe40006000000 */
[----:B------:R-:W-:Y:S02]  /*0650*/  ISETP.GE.AND P4, PT, R2, RZ, PT ;  /* 0x000000ff0200720c */ /* 0x000fe40003f86270 */
[----:B------:R-:W-:Y:S02]  /*0660*/  LOP3.LUT R5, RZ, R6, RZ, 0x33, !PT ;  /* 0x00000006ff057212 */ /* 0x000fe400078e33ff */
[----:B------:R-:W-:Y:S02]  /*0670*/  @P6 IADD3 R3, R3, 0x1, RZ ;  /* 0x0000000103036810 */ /* 0x000fe40007ffe0ff */
[----:B------:R-:W-:Y:S02]  /*0680*/  ISETP.NE.AND P6, PT, R6, RZ, PT ;  /* 0x000000ff0600720c */ /* 0x000fe40003fc5270 */
[----:B------:R-:W-:Y:S01]  /*0690*/  @!P5 IADD3 R0, -R0, RZ, RZ ;  /* 0x000000ff0000d210 */ /* 0x000fe20007ffe1ff */
[----:B------:R-:W1:Y:S03]  /*06a0*/  @P1 LDC.64 R6, c[0x0][0x288] ;  /* 0x0000a200ff061b82 */ /* 0x000e660000000a00 */
[----:B------:R-:W-:-:S02]  /*06b0*/  SEL R58, R5, R0, !P6 ;  /* 0x00000000053a7207 */ /* 0x000fc40007000000 */
[----:B------:R-:W-:-:S03]  /*06c0*/  @!P4 IADD3 R3, -R3, RZ, RZ ;  /* 0x000000ff0303c210 */ /* 0x000fc60007ffe1ff */
[----:B------:R-:W-:Y:S01]  /*06d0*/  IMAD R0, R58, 0x1a, RZ ;  /* 0x0000001a3a007824 */ /* 0x000fe200078e02ff */
[----:B------:R-:W-:Y:S02]  /*06e0*/  SEL R5, R5, R3, !P6 ;  /* 0x0000000305057207 */ /* 0x000fe40007000000 */
[----:B------:R-:W-:Y:S02]  /*06f0*/  SHF.R.S32.HI R3, RZ, 0x1f, R59 ;  /* 0x0000001fff037819 */ /* 0x000fe4000001143b */
[----:B------:R-:W-:Y:S02]  /*0700*/  SHF.R.S32.HI R4, RZ, 0x1f, R5 ;  /* 0x0000001fff047819 */ /* 0x000fe40000011405 */
[----:B------:R-:W-:-:S03]  /*0710*/  IADD3 R2, P4, R59, R0, RZ ;  /* 0x000000003b027210 */ /* 0x000fc60007f9e0ff */
[----:B------:R-:W-:Y:S01]  /*0720*/  IMAD R4, R4, UR12, RZ ;  /* 0x0000000c04047c24 */ /* 0x000fe2000f8e02ff */
[----:B------:R-:W-:-:S03]  /*0730*/  LEA.HI.X.SX32 R3, R0, R3, 0x1, P4 ;  /* 0x0000000300037211 */ /* 0x000fc600020f0eff */
[C---:B------:R-:W-:Y:S02]  /*0740*/  IMAD R9, R5.reuse, UR13, R4 ;  /* 0x0000000d05097c24 */ /* 0x040fe4000f8e0204 */
[----:B------:R-:W-:Y:S01]  /*0750*/  IMAD.WIDE.U32 R2, R5, UR12, R2 ;  /* 0x0000000c05027c25 */ /* 0x000fe2000f8e0002 */
[----:B------:R-:W-:Y:S02]  /*0760*/  ULDC.64 UR12, c[0x0][0x290] ;  /* 0x0000a400000c7ab9 */ /* 0x000fe40000000a00 */
[----:B------:R-:W-:Y:S01]  /*0770*/  ISETP.GE.U32.AND P5, PT, R60, UR12, PT ;  /* 0x0000000c3c007c0c */ /* 0x000fe2000bfa6070 */
[----:B------:R-:W-:Y:S01]  /*0780*/  @P0 IMAD R4, R8, R10, RZ ;  /* 0x0000000a08040224 */ /* 0x000fe200078e02ff */
[----:B------:R-:W-:Y:S01]  /*0790*/  IADD3 R5, R3, R9, RZ ;  /* 0x0000000903057210 */ /* 0x000fe20007ffe0ff */
[----:B-1----:R-:W-:Y:S01]  /*07a0*/  @P1 IMAD R16, R16, R6, RZ ;  /* 0x0000000610101224 */ /* 0x002fe200078e02ff */
[----:B------:R-:W1:Y:S01]  /*07b0*/  @P2 LDC.64 R8, c[0x0][0x288] ;  /* 0x0000a200ff082b82 */ /* 0x000e620000000a00 */
[----:B------:R-:W-:Y:S01]  /*07c0*/  @P0 IMAD R17, R41, R11, R4 ;  /* 0x0000000b29110224 */ /* 0x000fe200078e0204 */
[----:B------:R-:W-:Y:S01]  /*07d0*/  @P0 MOV R4, R2 ;  /* 0x0000000200040202 */ /* 0x000fe20000000f00 */
[----:B------:R-:W-:Y:S01]  /*07e0*/  @P1 IMAD R21, R20, R7, R16 ;  /* 0x0000000714151224 */ /* 0x000fe200078e0210 */
[----:B------:R-:W-:-:S03]  /*07f0*/  ISETP.GE.AND.EX P5, PT, R30, UR13, PT, P5 ;  /* 0x0000000d1e007c0c */ /* 0x000fc6000bfa6350 */
[----:B------:R-:W-:Y:S01]  /*0800*/  @P0 IMAD.WIDE.U32 R10, R41, R10, R4 ;  /* 0x0000000a290a0225 */ /* 0x000fe200078e0004 */
[----:B------:R-:W-:-:S04]  /*0810*/  ISETP.LT.U32.AND P5, PT, R40, 0x1a0, !P5 ;  /* 0x000001a02800780c */ /* 0x000fc80006fa1070 */
[----:B------:R-:W-:Y:S02]  /*0820*/  @P0 IADD3 R11, R11, R17, RZ ;  /* 0x000000110b0b0210 */ /* 0x000fe40007ffe0ff */
[C---:B------:R-:W-:Y:S01]  /*0830*/  @P0 SHF.L.U32 R19, R10.reuse, 0x2, RZ ;  /* 0x000000020a130819 */ /* 0x040fe200000006ff */
[----:B------:R-:W3:Y:S01]  /*0840*/  @P1 LDC.64 R16, c[0x0][0x228] ;  /* 0x00008a00ff101b82 */ /* 0x000ee20000000a00 */
[----:B------:R-:W-:Y:S02]  /*0850*/  @P0 SHF.L.U64.HI R18, R10, 0x2, R11 ;  /* 0x000000020a120819 */ /* 0x000fe4000001020b */
[----:B------:R-:W-:Y:S02]  /*0860*/  @P1 MOV R10, R2 ;  /* 0x00000002000a1202 */ /* 0x000fe40000000f00 */
[----:B------:R-:W-:Y:S02]  /*0870*/  @P1 MOV R11, R5 ;  /* 0x00000005000b1202 */ /* 0x000fe40000000f00 */
[----:B--2---:R-:W-:-:S02]  /*0880*/  @P0 IADD3 R34, P4, R19, R34, RZ ;  /* 0x0000002213220210 */ /* 0x004fc40007f9e0ff */
[----:B0-----:R-:W-:Y:S01]  /*0890*/  @P0 IADD3 R14, P6, R19, R14, RZ ;  /* 0x0000000e130e0210 */ /* 0x001fe20007fde0ff */
[----:B------:R-:W-:Y:S01]  /*08a0*/  @P1 IMAD.WIDE.U32 R6, R20, R6, R10 ;  /* 0x0000000614061225 */ /* 0x000fe200078e000a */
[----:B------:R-:W-:Y:S02]  /*08b0*/  SHF.R.S32.HI R20, RZ, 0x1f, R69 ;  /* 0x0000001fff147819 */ /* 0x000fe40000011445 */
[----:B------:R-:W-:Y:S02]  /*08c0*/  @P0 IADD3.X R35, R18, R35, RZ, P4, !PT ;  /* 0x0000002312230210 */ /* 0x000fe400027fe4ff */
[----:B------:R-:W-:Y:S01]  /*08d0*/  @P2 MOV R11, R5 ;  /* 0x00000005000b2202 */ /* 0x000fe20000000f00 */
[----:B-1----:R-:W-:Y:S01]  /*08e0*/  @P2 IMAD R10, R20, R8, RZ ;  /* 0x00000008140a2224 */ /* 0x002fe200078e02ff */
[----:B------:R-:W-:Y:S02]  /*08f0*/  @P1 IADD3 R7, R7, R21, RZ ;  /* 0x0000001507071210 */ /* 0x000fe40007ffe0ff */
[----:B------:R-:W-:Y:S01]  /*0900*/  @P1 SHF.L.U32 R19, R6, 0x2, RZ ;  /* 0x0000000206131819 */ /* 0x000fe200000006ff */
[----:B------:R-:W-:Y:S01]  /*0910*/  @P2 IMAD R23, R69, R9, R10 ;  /* 0x0000000945172224 */ /* 0x000fe200078e020a */
[----:B------:R-:W-:Y:S01]  /*0920*/  @P2 MOV R10, R2 ;  /* 0x00000002000a2202 */ /* 0x000fe20000000f00 */
[----:B------:R-:W0:Y:S01]  /*0930*/  @P3 LDC.64 R20, c[0x0][0x228] ;  /* 0x00008a00ff143b82 */ /* 0x000e220000000a00 */
[----:B------:R-:W-:-:S02]  /*0940*/  ISETP.GE.U32.AND P4, PT, R62, UR12, PT ;  /* 0x0000000c3e007c0c */ /* 0x000fc4000bf86070 */
[----:B------:R-:W-:Y:S01]  /*0950*/  @P0 IADD3.X R15, R18, R15, RZ, P6, !PT ;  /* 0x0000000f120f0210 */ /* 0x000fe200037fe4ff */
[----:B------:R-:W-:Y:S01]  /*0960*/  @P2 IMAD.WIDE.U32 R8, R69, R8, R10 ;  /* 0x0000000845082225 */ /* 0x000fe200078e000a */
[----:B------:R-:W-:Y:S02]  /*0970*/  @P1 SHF.L.U64.HI R22, R6, 0x2, R7 ;  /* 0x0000000206161819 */ /* 0x000fe40000010207 */
[C---:B----4-:R-:W-:Y:S01]  /*0980*/  @P1 IADD3 R12, P6, R19.reuse, R12, RZ ;  /* 0x0000000c130c1210 */ /* 0x050fe20007fde0ff */
[----:B------:R-:W1:Y:S01]  /*0990*/  @P5 LDC.64 R6, c[0x0][0x288] ;  /* 0x0000a200ff065b82 */ /* 0x000e620000000a00 */
[----:B------:R-:W-:Y:S01]  /*09a0*/  ISETP.GE.AND.EX P4, PT, R66, UR13, PT, P4 ;  /* 0x0000000d42007c0c */ /* 0x000fe2000bf86340 */
[----:B------:R-:W-:Y:S01]  /*09b0*/  @P3 IMAD R10, R26, R24, RZ ;  /* 0x000000181a0a3224 */ /* 0x000fe200078e02ff */
[----:B------:R-:W-:Y:S02]  /*09c0*/  @P1 IADD3.X R13, R22, R13, RZ, P6, !PT ;  /* 0x0000000d160d1210 */ /* 0x000fe400037fe4ff */
[----:B------:R-:W-:Y:S01]  /*09d0*/  ISETP.GT.U32.OR P4, PT, R40, 0x19f, P4 ;  /* 0x0000019f2800780c */ /* 0x000fe20002784470 */
[----:B------:R-:W-:Y:S01]  /*09e0*/  @P3 IMAD R31, R68, R25, R10 ;  /* 0x00000019441f3224 */ /* 0x000fe200078e020a */
[----:B---3--:R-:W-:-:S02]  /*09f0*/  @P1 IADD3 R16, P6, R19, R16, RZ ;  /* 0x0000001013101210 */ /* 0x008fc40007fde0ff */
[----:B------:R-:W-:Y:S01]  /*0a00*/  @P2 IADD3 R9, R9, R23, RZ ;  /* 0x0000001709092210 */ /* 0x000fe20007ffe0ff */
[----:B------:R-:W2:Y:S01]  /*0a10*/  @P3 LDC.64 R18, c[0x0][0x230] ;  /* 0x00008c00ff123b82 */ /* 0x000ea20000000a00 */
[C---:B------:R-:W-:Y:S02]  /*0a20*/  @P2 SHF.L.U32 R27, R8.reuse, 0x2, RZ ;  /* 0x00000002081b2819 */ /* 0x040fe400000006ff */
[----:B------:R-:W-:Y:S02]  /*0a30*/  @P2 SHF.L.U64.HI R26, R8, 0x2, R9 ;  /* 0x00000002081a2819 */ /* 0x000fe40000010209 */
[----:B------:R-:W-:Y:S02]  /*0a40*/  @P3 MOV R8, R2 ;  /* 0x0000000200083202 */ /* 0x000fe40000000f00 */
[----:B------:R-:W-:Y:S01]  /*0a50*/  @P3 MOV R9, R5 ;  /* 0x0000000500093202 */ /* 0x000fe20000000f00 */
[----:B------:R-:W3:Y:S01]  /*0a60*/  @!P4 LDC.64 R10, c[0x0][0x288] ;  /* 0x0000a200ff0acb82 */ /* 0x000ee20000000a00 */
[----:B------:R-:W-:-:S02]  /*0a70*/  @P1 IADD3.X R17, R22, R17, RZ, P6, !PT ;  /* 0x0000001116111210 */ /* 0x000fc400037fe4ff */
[----:B------:R-:W-:Y:S01]  /*0a80*/  @P2 IADD3 R28, P6, R27, R28, RZ ;  /* 0x0000001c1b1c2210 */ /* 0x000fe20007fde0ff */
[----:B------:R-:W-:-:S03]  /*0a90*/  @P3 IMAD.WIDE.U32 R24, R68, R24, R8 ;  /* 0x0000001844183225 */ /* 0x000fc600078e0008 */
[----:B------:R-:W-:Y:S01]  /*0aa0*/  @P2 IADD3.X R29, R26, R29, RZ, P6, !PT ;  /* 0x0000001d1a1d2210 */ /* 0x000fe200037fe4ff */
[----:B------:R-:W4:Y:S01]  /*0ab0*/  @P5 LDC.64 R22, c[0x0][0x230] ;  /* 0x00008c00ff165b82 */ /* 0x000f220000000a00 */
[----:B------:R-:W-:Y:S01]  /*0ac0*/  @P2 IADD3 R32, P6, R27, R32, RZ ;  /* 0x000000201b202210 */ /* 0x000fe20007fde0ff */
[----:B-1----:R-:W-:Y:S01]  /*0ad0*/  @P5 IMAD R30, R30, R6, RZ ;  /* 0x000000061e1e5224 */ /* 0x002fe200078e02ff */
[----:B------:R-:W-:Y:S02]  /*0ae0*/  @P3 IADD3 R25, R25, R31, RZ ;  /* 0x0000001f19193210 */ /* 0x000fe40007ffe0ff */
[----:B------:R-:W-:Y:S01]  /*0af0*/  @P2 IADD3.X R33, R26, R33, RZ, P6, !PT ;  /* 0x000000211a212210 */ /* 0x000fe200037fe4ff */
[----:B------:R-:W-:Y:S01]  /*0b00*/  @P5 IMAD R7, R60, R7, R30 ;  /* 0x000000073c075224 */ /* 0x000fe200078e021e */
[C---:B------:R-:W-:Y:S01]  /*0b10*/  @P3 SHF.L.U32 R27, R24.reuse, 0x2, RZ ;  /* 0x00000002181b3819 */ /* 0x040fe200000006ff */
[----:B------:R-:W1:Y:S01]  /*0b20*/  @P5 LDC.64 R8, c[0x0][0x228] ;  /* 0x00008a00ff085b82 */ /* 0x000e620000000a00 */
[----:B------:R-:W-:-:S02]  /*0b30*/  @P3 SHF.L.U64.HI R26, R24, 0x2, R25 ;  /* 0x00000002181a3819 */ /* 0x000fc40000010219 */
[----:B------:R-:W-:Y:S02]  /*0b40*/  @P5 MOV R24, R2 ;  /* 0x0000000200185202 */ /* 0x000fe40000000f00 */
[----:B------:R-:W-:Y:S02]  /*0b50*/  @P5 MOV R25, R5 ;  /* 0x0000000500195202 */ /* 0x000fe40000000f00 */
[C---:B--2---:R-:W-:Y:S01]  /*0b60*/  @P3 IADD3 R18, P6, R27.reuse, R18, RZ ;  /* 0x000000121b123210 */ /* 0x044fe20007fde0ff */
[----:B------:R-:W2:Y:S01]  /*0b70*/  @!P4 LDC.64 R36, c[0x0][0x228] ;  /* 0x00008a00ff24cb82 */ /* 0x000ea20000000a00 */
[----:B------:R-:W-:Y:S02]  /*0b80*/  @P5 IMAD.WIDE.U32 R24, R60, R6, R24 ;  /* 0x000000063c185225 */ /* 0x000fe400078e0018 */
[----:B------:R-:W-:Y:S02]  /*0b90*/  @P3 IADD3.X R19, R26, R19, RZ, P6, !PT ;  /* 0x000000131a133210 */ /* 0x000fe400037fe4ff */
[----:B0-----:R-:W-:Y:S01]  /*0ba0*/  @P3 IADD3 R20, P6, R27, R20, RZ ;  /* 0x000000141b143210 */ /* 0x001fe20007fde0ff */
[----:B---3--:R-:W-:Y:S01]  /*0bb0*/  @!P4 IMAD R6, R66, R10, RZ ;  /* 0x0000000a4206c224 */ /* 0x008fe200078e02ff */
[----:B------:R-:W-:-:S02]  /*0bc0*/  @P5 IADD3 R25, R25, R7, RZ ;  /* 0x0000000719195210 */ /* 0x000fc40007ffe0ff */
[----:B------:R-:W-:Y:S02]  /*0bd0*/  @P5 SHF.L.U32 R7, R24, 0x2, RZ ;  /* 0x0000000218075819 */ /* 0x000fe400000006ff */
[----:B------:R-:W-:Y:S02]  /*0be0*/  @P3 IADD3.X R21, R26, R21, RZ, P6, !PT ;  /* 0x000000151a153210 */ /* 0x000fe400037fe4ff */
[----:B------:R-:W-:Y:S01]  /*0bf0*/  @P5 SHF.L.U64.HI R24, R24, 0x2, R25 ;  /* 0x0000000218185819 */ /* 0x000fe20000010219 */
[----:B------:R-:W0:Y:S01]  /*0c00*/  @!P4 LDC.64 R26, c[0x0][0x230] ;  /* 0x00008c00ff1acb82 */ /* 0x000e220000000a00 */
[----:B----4-:R-:W-:Y:S01]  /*0c10*/  @P5 IADD3 R22, P6, R7, R22, RZ ;  /* 0x0000001607165210 */ /* 0x010fe20007fde0ff */
[----:B------:R-:W-:Y:S01]  /*0c20*/  @!P4 IMAD R25, R62, R11, R6 ;  /* 0x0000000b3e19c224 */ /* 0x000fe200078e0206 */
[----:B------:R-:W-:Y:S02]  /*0c30*/  @!P4 MOV R6, R2 ;  /* 0x000000020006c202 */ /* 0x000fe40000000f00 */
[----:B------:R-:W-:-:S02]  /*0c40*/  @P5 IADD3.X R23, R24, R23, RZ, P6, !PT ;  /* 0x0000001718175210 */ /* 0x000fc400037fe4ff */
[----:B-1----:R-:W-:Y:S02]  /*0c50*/  @P5 IADD3 R8, P6, R7, R8, RZ ;  /* 0x0000000807085210 */ /* 0x002fe40007fde0ff */
[----:B------:R-:W-:Y:S01]  /*0c60*/  @!P4 MOV R7, R5 ;  /* 0x000000050007c202 */ /* 0x000fe20000000f00 */
[----:B------:R-:W5:Y:S01]  /*0c70*/  @P5 LDG.E.64 R42, desc[UR14][R22.64] ;  /* 0x0000000e162a5981 */ /* 0x000f62000c1e1b00 */
[----:B------:R-:W-:Y:S01]  /*0c80*/  @P5 IADD3.X R9, R24, R9, RZ, P6, !PT ;  /* 0x0000000918095210 */ /* 0x000fe200037fe4ff */
[----:B------:R-:W-:Y:S01]  /*0c90*/  @!P4 IMAD.WIDE.U32 R10, R62, R10, R6 ;  /* 0x0000000a3e0ac225 */ /* 0x000fe200078e0006 */
[----:B------:R-:W-:Y:S02]  /*0ca0*/  CS2R R6, SRZ ;  /* 0x0000000000067805 */ /* 0x000fe4000001ff00 */
[----:B------:R-:W-:Y:S02]  /*0cb0*/  SHF.R.S32.HI R65, RZ, 0x1f, R61 ;  /* 0x0000001fff417819 */ /* 0x000fe4000001143d */
[----:B------:R-:W-:-:S02]  /*0cc0*/  @!P4 IADD3 R25, R11, R25, RZ ;  /* 0x000000190b19c210 */ /* 0x000fc40007ffe0ff */
[----:B------:R1:W5:Y:S01]  /*0cd0*/  @P5 LDG.E.64 R6, desc[UR14][R8.64] ;  /* 0x0000000e08065981 */ /* 0x000362000c1e1b00 */
[----:B------:R-:W-:Y:S02]  /*0ce0*/  ISETP.GE.U32.AND P5, PT, R61, UR12, PT ;  /* 0x0000000c3d007c0c */ /* 0x000fe4000bfa6070 */
[C---:B------:R-:W-:Y:S02]  /*0cf0*/  @!P4 SHF.L.U32 R11, R10.reuse, 0x2, RZ ;  /* 0x000000020a0bc819 */ /* 0x040fe400000006ff */
[----:B------:R-:W-:Y:S02]  /*0d00*/  ISETP.GE.AND.EX P5, PT, R65, UR13, PT, P5 ;  /* 0x0000000d41007c0c */ /* 0x000fe4000bfa6350 */
[----:B------:R-:W-:Y:S02]  /*0d10*/  @!P4 SHF.L.U64.HI R10, R10, 0x2, R25 ;  /* 0x000000020a0ac819 */ /* 0x000fe40000010219 */
[----:B------:R-:W-:Y:S02]  /*0d20*/  ISETP.GT.U32.OR P5, PT, R40, 0x19f, P5 ;  /* 0x0000019f2800780c */ /* 0x000fe40002fa4470 */
[----:B0-----:R-:W-:-:S04]  /*0d30*/  @!P4 IADD3 R26, P6, R11, R26, RZ ;  /* 0x0000001a0b1ac210 */ /* 0x001fc80007fde0ff */
[C---:B------:R-:W-:Y:S02]  /*0d40*/  @!P4 IADD3.X R27, R10.reuse, R27, RZ, P6, !PT ;  /* 0x0000001b0a1bc210 */ /* 0x040fe400037fe4ff */
[----:B--2---:R-:W-:Y:S02]  /*0d50*/  @!P4 IADD3 R36, P6, R11, R36, RZ ;  /* 0x000000240b24c210 */ /* 0x004fe40007fde0ff */
[----:B------:R-:W-:Y:S02]  /*0d60*/  SHF.R.S32.HI R64, RZ, 0x1f, R63 ;  /* 0x0000001fff407819 */ /* 0x000fe4000001143f */
[----:B------:R-:W-:Y:S01]  /*0d70*/  @!P4 IADD3.X R37, R10, R37, RZ, P6, !PT ;  /* 0x000000250a25c210 */ /* 0x000fe200037fe4ff */
[----:B------:R-:W1:Y:S01]  /*0d80*/  @!P5 LDC.64 R48, c[0x0][0x288] ;  /* 0x0000a200ff30db82 */ /* 0x000e620000000a00 */
[----:B------:R-:W-:-:S04]  /*0d90*/  ISETP.GE.U32.AND P6, PT, R63, UR12, PT ;  /* 0x0000000c3f007c0c */ /* 0x000fc8000bfc6070 */
[----:B------:R-:W-:Y:S01]  /*0da0*/  ISETP.GE.AND.EX P6, PT, R64, UR13, PT, P6 ;  /* 0x0000000d40007c0c */ /* 0x000fe2000bfc6360 */
[----:B------:R-:W-:Y:S01]  /*0db0*/  ULDC.64 UR12, c[0x0][0x248] ;  /* 0x00009200000c7ab9 */ /* 0x000fe20000000a00 */
[----:B------:R-:W-:Y:S01]  /*0dc0*/  CS2R R44, SRZ ;  /* 0x00000000002c7805 */ /* 0x000fe2000001ff00 */
[----:B------:R-:W0:Y:S01]  /*0dd0*/  @!P5 LDC.64 R30, c[0x0][0x230] ;  /* 0x00008c00ff1edb82 */ /* 0x000e220000000a00 */
[----:B------:R-:W-:Y:S01]  /*0de0*/  ISETP.GT.U32.OR P6, PT, R40, 0x19f, P6 ;  /* 0x0000019f2800780c */ /* 0x000fe200037c4470 */
[----:B------:R-:W-:-:S03]  /*0df0*/  UIMAD.WIDE UR12, UR6, 0x8, UR12 ;  /* 0x00000008060c78a5 */ /* 0x000fc6000f8e020c */
[----:B------:R-:W5:Y:S03]  /*0e00*/  @!P4 LDG.E.64 R44, desc[UR14][R26.64] ;  /* 0x0000000e1a2cc981 */ /* 0x000f66000c1e1b00 */
[----:B------:R-:W-:Y:S02]  /*0e10*/  MOV R38, UR12 ;  /* 0x0000000c00267c02 */ /* 0x000fe40008000f00 */
[----:B------:R-:W-:-:S04]  /*0e20*/  MOV R39, UR13 ;  /* 0x0000000d00277c02 */ /* 0x000fc80008000f00 */
[----:B------:R-:W2:Y:S01]  /*0e30*/  @!P6 LDC.64 R10, c[0x0][0x288] ;  /* 0x0000a200ff0aeb82 */ /* 0x000ea20000000a00 */
[----:B------:R-:W3:Y:S01]  /*0e40*/  LDG.E.64 R26, desc[UR14][R38.64] ;  /* 0x0000000e261a7981 */ /* 0x000ee2000c1e1b00 */
[----:B-1----:R-:W-:Y:S01]  /*0e50*/  @!P5 IMAD R8, R65, R48, RZ ;  /* 0x000000304108d224 */ /* 0x002fe200078e02ff */
[----:B------:R-:W-:-:S03]  /*0e60*/  @!P5 MOV R9, R5 ;  /* 0x000000050009d202 */ /* 0x000fc60000000f00 */
[C---:B------:R-:W-:Y:S01]  /*0e70*/  @!P5 IMAD R23, R61.reuse, R49, R8 ;  /* 0x000000313d17d224 */ /* 0x040fe200078e0208 */
[----:B------:R-:W-:Y:S01]  /*0e80*/  @!P5 MOV R8, R2 ;  /* 0x000000020008d202 */ /* 0x000fe20000000f00 */
[----:B------:R-:W1:Y:S04]  /*0e90*/  @!P6 LDC.64 R24, c[0x0][0x230] ;  /* 0x00008c00ff18eb82 */ /* 0x000e680000000a00 */
[----:B------:R-:W-:-:S04]  /*0ea0*/  @!P5 IMAD.WIDE.U32 R48, R61, R48, R8 ;  /* 0x000000303d30d225 */ /* 0x000fc800078e0008 */
[----:B------:R-:W4:Y:S01]  /*0eb0*/  @!P6 LDC.64 R46, c[0x0][0x228] ;  /* 0x00008a00ff2eeb82 */ /* 0x000f220000000a00 */
[----:B------:R-:W-:-:S07]  /*0ec0*/  @!P5 IADD3 R9, R49, R23, RZ ;  /* 0x000000173109d210 */ /* 0x000fce0007ffe0ff */
[----:B------:R-:W1:Y:S01]  /*0ed0*/  @!P5 LDC.64 R22, c[0x0][0x228] ;  /* 0x00008a00ff16db82 */ /* 0x000e620000000a00 */
[----:B--2---:R-:W-:Y:S01]  /*0ee0*/  @!P6 IMAD R8, R64, R10, RZ ;  /* 0x0000000a4008e224 */ /* 0x004fe200078e02ff */
[C---:B------:R-:W-:Y:S02]  /*0ef0*/  @!P5 SHF.L.U32 R49, R48.reuse, 0x2, RZ ;  /* 0x000000023031d819 */ /* 0x040fe400000006ff */
[----:B------:R-:W-:Y:S01]  /*0f00*/  @!P5 SHF.L.U64.HI R48, R48, 0x2, R9 ;  /* 0x000000023030d819 */ /* 0x000fe20000010209 */
[----:B------:R-:W-:Y:S01]  /*0f10*/  @!P6 IMAD R11, R63, R11, R8 ;  /* 0x0000000b3f0be224 */ /* 0x000fe200078e0208 */
[----:B------:R-:W-:-:S06]  /*0f20*/  CS2R R8, SRZ ;  /* 0x0000000000087805 */ /* 0x000fcc000001ff00 */
[----:B------:R2:W5:Y:S01]  /*0f30*/  @!P4 LDG.E.64 R8, desc[UR14][R36.64] ;  /* 0x0000000e2408c981 */ /* 0x000562000c1e1b00 */
[----:B0-----:R-:W-:Y:S02]  /*0f40*/  @!P5 IADD3 R30, P4, R49, R30, RZ ;  /* 0x0000001e311ed210 */ /* 0x001fe40007f9e0ff */
[----:B--2---:R-:W-:Y:S02]  /*0f50*/  @!P6 MOV R36, R2 ;  /* 0x000000020024e202 */ /* 0x004fe40000000f00 */
[----:B------:R-:W-:Y:S02]  /*0f60*/  @!P6 MOV R37, R5 ;  /* 0x000000050025e202 */ /* 0x000fe40000000f00 */
[----:B------:R-:W-:Y:S01]  /*0f70*/  @!P5 IADD3.X R31, R48, R31, RZ, P4, !PT ;  /* 0x0000001f301fd210 */ /* 0x000fe200027fe4ff */
[----:B------:R-:W-:Y:S01]  /*0f80*/  @!P6 IMAD.WIDE.U32 R36, R63, R10, R36 ;  /* 0x0000000a3f24e225 */ /* 0x000fe200078e0024 */
[----:B-1----:R-:W-:-:S04]  /*0f90*/  @!P5 IADD3 R22, P4, R49, R22, RZ ;  /* 0x000000163116d210 */ /* 0x002fc80007f9e0ff */
[----:B------:R-:W-:Y:S02]  /*0fa0*/  @!P6 IADD3 R49, R37, R11, RZ ;  /* 0x0000000b2531e210 */ /* 0x000fe40007ffe0ff */
[C---:B------:R-:W-:Y:S02]  /*0fb0*/  @!P6 SHF.L.U32 R11, R36.reuse, 0x2, RZ ;  /* 0x00000002240be819 */ /* 0x040fe400000006ff */
[----:B------:R-:W-:Y:S02]  /*0fc0*/  @!P6 SHF.L.U64.HI R10, R36, 0x2, R49 ;  /* 0x00000002240ae819 */ /* 0x000fe40000010231 */
[----:B------:R-:W-:-:S06]  /*0fd0*/  CS2R R36, SRZ ;  /* 0x0000000000247805 */ /* 0x000fcc000001ff00 */
[----:B------:R0:W5:Y:S01]  /*0fe0*/  @P1 LDG.E.64 R36, desc[UR14][R12.64] ;  /* 0x0000000e0c241981 */ /* 0x000162000c1e1b00 */
[----:B------:R-:W-:Y:S02]  /*0ff0*/  @!P5 IADD3.X R23, R48, R23, RZ, P4, !PT ;  /* 0x000000173017d210 */ /* 0x000fe400027fe4ff */
[----:B------:R-:W-:Y:S02]  /*1000*/  @!P6 IADD3 R24, P4, R11, R24, RZ ;  /* 0x000000180b18e210 */ /* 0x000fe40007f9e0ff */
[----:B0-----:R-:W-:Y:S02]  /*1010*/  CS2R R12, SRZ ;  /* 0x00000000000c7805 */ /* 0x001fe4000001ff00 */
[----:B------:R-:W-:-:S04]  /*1020*/  @!P6 IADD3.X R25, R10, R25, RZ, P4, !PT ;  /* 0x000000190a19e210 */ /* 0x000fc800027fe4ff */
[----:B------:R0:W5:Y:S01]  /*1030*/  @P1 LDG.E.64 R12, desc[UR14][R16.64] ;  /* 0x0000000e100c1981 */ /* 0x000162000c1e1b00 */
[----:B----4-:R-:W-:Y:S02]  /*1040*/  @!P6 IADD3 R46, P4, R11, R46, RZ ;  /* 0x0000002e0b2ee210 */ /* 0x010fe40007f9e0ff */
[----:B0-----:R-:W-:Y:S02]  /*1050*/  CS2R R16, SRZ ;  /* 0x0000000000107805 */ /* 0x001fe4000001ff00 */
[----:B------:R-:W-:-:S04]  /*1060*/  @!P6 IADD3.X R47, R10, R47, RZ, P4, !PT ;  /* 0x0000002f0a2fe210 */ /* 0x000fc800027fe4ff */
[----:B------:R0:W5:Y:S02]  /*1070*/  @P3 LDG.E.64 R16, desc[UR14][R20.64] ;  /* 0x0000000e14103981 */ /* 0x000164000c1e1b00 */
[----:B0-----:R-:W-:-:S06]  /*1080*/  CS2R R20, SRZ ;  /* 0x0000000000147805 */ /* 0x001fcc000001ff00 */
[----:B------:R-:W5:Y:S01]  /*1090*/  @!P6 LDG.E.64 R20, desc[UR14][R46.64] ;  /* 0x0000000e2e14e981 */ /* 0x000f62000c1e1b00 */
[----:B------:R-:W-:Y:S02]  /*10a0*/  CS2R R38, SRZ ;  /* 0x0000000000267805 */ /* 0x000fe4000001ff00 */
[----:B------:R-:W-:-:S04]  /*10b0*/  CS2R R10, SRZ ;  /* 0x00000000000a7805 */ /* 0x000fc8000001ff00 */
[----:B------:R0:W5:Y:S04]  /*10c0*/  @P0 LDG.E.64 R38, desc[UR14][R34.64] ;  /* 0x0000000e22260981 */ /* 0x000168000c1e1b00 */
[----:B------:R1:W5:Y:S01]  /*10d0*/  @P0 LDG.E.64 R10, desc[UR14][R14.64] ;  /* 0x0000000e0e0a0981 */ /* 0x000362000c1e1b00 */
[----:B0-----:R-:W-:Y:S02]  /*10e0*/  CS2R R34, SRZ ;  /* 0x0000000000227805 */ /* 0x001fe4000001ff00 */
[----:B-1----:R-:W-:-:S04]  /*10f0*/  CS2R R14, SRZ ;  /* 0x00000000000e7805 */ /* 0x002fc8000001ff00 */
[----:B------:R0:W5:Y:S04]  /*1100*/  @P2 LDG.E.64 R34, desc[UR14][R28.64] ;  /* 0x0000000e1c222981 */ /* 0x000168000c1e1b00 */
[----:B------:R1:W5:Y:S01]  /*1110*/  @P2 LDG.E.64 R14, desc[UR14][R32.64] ;  /* 0x0000000e200e2981 */ /* 0x000362000c1e1b00 */
[----:B0-----:R-:W-:Y:S02]  /*1120*/  CS2R R28, SRZ ;  /* 0x00000000001c7805 */ /* 0x001fe4000001ff00 */
[----:B-1----:R-:W-:-:S04]  /*1130*/  CS2R R32, SRZ ;  /* 0x0000000000207805 */ /* 0x002fc8000001ff00 */
[----:B------:R0:W5:Y:S04]  /*1140*/  @!P5 LDG.E.64 R28, desc[UR14][R30.64] ;  /* 0x0000000e1e1cd981 */ /* 0x000168000c1e1b00 */
[----:B------:R1:W5:Y:S01]  /*1150*/  @P3 LDG.E.64 R32, desc[UR14][R18.64] ;  /* 0x0000000e12203981 */ /* 0x000362000c1e1b00 */
[----:B------:R-:W-:Y:S01]  /*1160*/  UMOV UR13, 0x3f800000 ;  /* 0x3f800000000d7882 */ /* 0x000fe20000000000 */
[----:B------:R-:W-:Y:S01]  /*1170*/  BSSY B0, `(.L_x_1422) ;  /* 0x000001c000007945 */ /* 0x000fe20003800000 */
[----:B0-----:R-:W-:Y:S02]  /*1180*/  CS2R R30, SRZ ;  /* 0x00000000001e7805 */ /* 0x001fe4000001ff00 */
[----:B-1----:R-:W-:-:S04]  /*1190*/  CS2R R18, SRZ ;  /* 0x0000000000127805 */ /* 0x002fc8000001ff00 */
[----:B------:R0:W5:Y:S04]  /*11a0*/  @!P6 LDG.E.64 R30, desc[UR14][R24.64] ;  /* 0x0000000e181ee981 */ /* 0x000168000c1e1b00 */
[----:B------:R1:W5:Y:S01]  /*11b0*/  @!P5 LDG.E.64 R18, desc[UR14][R22.64] ;  /* 0x0000000e1612d981 */ /* 0x000362000c1e1b00 */
[----:B0-----:R-:W-:Y:S02]  /*11c0*/  CS2R R24, SRZ ;  /* 0x0000000000187805 */ /* 0x001fe4000001ff00 */
[----:B-1----:R-:W-:Y:S01]  /*11d0*/  CS2R R22, SRZ ;  /* 0x0000000000167805 */ /* 0x002fe2000001ff00 */
        /* <DEDUP_REMOVED lines=21> */
.L_x_1423:
[----:B------:R-:W-:Y:S05]  /*1330*/  BSYNC B0 ;  /* 0x0000000000007941 */ /* 0x000fea0003800000 */
.L_x_1422:
[----:B------:R-:W-:Y:S01]  /*1340*/  ISETP.NE.AND P4, PT, RZ, UR17, PT ;  /* 0x00000011ff007c0c */ /* 0x000fe2000bf85270 */
[C---:B-----5:R-:W-:Y:S01]  /*1350*/  FADD.FTZ R38, -R26.reuse, R38 ;  /* 0x000000261a267221 */ /* 0x060fe20000010100 */
[C---:B------:R-:W-:Y:S01]  /*1360*/  FADD.FTZ R39, -R26.reuse, R39 ;  /* 0x000000271a277221 */ /* 0x040fe20000010100 */
        /* <DEDUP_REMOVED lines=9> */
[----:B------:R-:W-:Y:S01]  /*1400*/  FADD.FTZ R43, -R26, R43 ;  /* 0x0000002b1a2b7221 */ /* 0x000fe20000010100 */
[----:B------:R-:W-:Y:S01]  /*1410*/  MOV R45, R10 ;  /* 0x0000000a002d7202 */ /* 0x000fe20000000f00 */
[----:B------:R-:W-:Y:S01]  /*1420*/  FMUL.FTZ R55, R38, UR13 ;  /* 0x0000000d26377c20 */ /* 0x000fe20008410000 */
[----:B------:R-:W-:Y:S01]  /*1430*/  MOV R27, R11 ;  /* 0x0000000b001b7202 */ /* 0x000fe20000000f00 */
        /* <DEDUP_REMOVED lines=15> */
[----:B-1----:R-:W-:Y:S01]  /*1530*/  FADD.FTZ R51, -R39, 1 ;  /* 0x3f80000027337421 */ /* 0x002fe20000010100 */
[----:B------:R-:W-:Y:S02]  /*1540*/  FMUL.FTZ R39, R10, R39 ;  /* 0x000000270a277220 */ /* 0x000fe40000410000 */
[----:B------:R-:W-:Y:S01]  /*1550*/  FMUL.FTZ R27, R27, R48 ;  /* 0x000000301b1b7220 */ /* 0x000fe20000410000 */
[----:B------:R-:W-:-:S04]  /*1560*/  FFMA.FTZ R38, R38, R51, 1 ;  /* 0x3f80000026267423 */ /* 0x000fc80000010033 */
[----:B------:R-:W-:-:S07]  /*1570*/  FMUL.FTZ R45, R39, R38 ;  /* 0x00000026272d7220 */ /* 0x000fce0000410000 */
.L_x_1424:
[----:B------:R-:W-:Y:S01]  /*1580*/  FMUL.FTZ R38, R45, R22 ;  /* 0x000000162d267220 */ /* 0x000fe20000410000 */
[----:B0-----:R-:W-:Y:S01]  /*1590*/  FMUL.FTZ R47, R27, R23 ;  /* 0x000000171b2f7220 */ /* 0x001fe20000410000 */
[C---:B------:R-:W-:Y:S01]  /*15a0*/  FADD.FTZ R28, -R26.reuse, R28 ;  /* 0x0000001c1a1c7221 */ /* 0x040fe20000010100 */
[C---:B------:R-:W-:Y:S01]  /*15b0*/  FADD.FTZ R29, -R26.reuse, R29 ;  /* 0x0000001d1a1d7221 */ /* 0x040fe20000010100 */
[----:B------:R-:W-:Y:S01]  /*15c0*/  FFMA.FTZ R39, R55, R38, RZ ;  /* 0x0000002637277223 */ /* 0x000fe200000100ff */
[----:B------:R-:W-:Y:S01]  /*15d0*/  FADD.FTZ R38, RZ, R38 ;  /* 0x00000026ff267221 */ /* 0x000fe20000010000 */
[C---:B------:R-:W-:Y:S01]  /*15e0*/  FADD.FTZ R30, -R26.reuse, R30 ;  /* 0x0000001e1a1e7221 */ /* 0x040fe20000010100 */
[----:B------:R-:W-:Y:S01]  /*15f0*/  FADD.FTZ R31, -R26, R31 ;  /* 0x0000001f1a1f7221 */ /* 0x000fe20000010100 */
[----:B------:R-:W-:Y:S01]  /*1600*/  FMUL.FTZ R53, R36, UR13 ;  /* 0x0000000d24357c20 */ /* 0x000fe20008410000 */
[----:B------:R-:W-:Y:S01]  /*1610*/  FFMA.FTZ R39, R54, R47, R39 ;  /* 0x0000002f36277223 */ /* 0x000fe20000010027 */
[----:B------:R-:W-:Y:S01]  /*1620*/  FADD.FTZ R38, R47, R38 ;  /* 0x000000262f267221 */ /* 0x000fe20000010000 */
[----:B------:R-:W-:Y:S01]  /*1630*/  MOV R46, R12 ;  /* 0x0000000c002e7202 */ /* 0x000fe20000000f00 */
[----:B------:R-:W-:Y:S01]  /*1640*/  FFMA.FTZ R36, R55, R45, RZ ;  /* 0x0000002d37247223 */ /* 0x000fe200000100ff */
[----:B------:R-:W-:Y:S01]  /*1650*/  MOV R26, R13 ;  /* 0x0000000d001a7202 */ /* 0x000fe20000000f00 */
[----:B------:R-:W-:Y:S01]  /*1660*/  FMUL.FTZ R52, R37, UR13 ;  /* 0x0000000d25347c20 */ /* 0x000fe20008410000 */
[----:B------:R-:W-:Y:S06]  /*1670*/  @!P4 BRA `(.L_x_1425) ;  /* 0x000000000048c947 */ /* 0x000fec0003800000 */
[----:B------:R-:W-:Y:S01]  /*1680*/  FFMA.FTZ R47, R53, R22, R24 ;  /* 0x00000016352f7223 */ /* 0x000fe20000010018 */
[----:B------:R-:W-:-:S03]  /*1690*/  FFMA.FTZ R26, R52, R23, R25 ;  /* 0x00000017341a7223 */ /* 0x000fc60000010019 */
[----:B------:R-:W-:Y:S01]  /*16a0*/  FMUL.FTZ R49, R47, -1.4426950216293334961 ;  /* 0xbfb8aa3b2f317820 */ /* 0x000fe20000410000 */
[----:B------:R-:W-:-:S03]  /*16b0*/  FMUL.FTZ R46, R26, -1.4426950216293334961 ;  /* 0xbfb8aa3b1a2e7820 */ /* 0x000fc60000410000 */
        /* <DEDUP_REMOVED lines=9> */
[----:B-1----:R-:W-:-:S04]  /*1750*/  FADD.FTZ R48, -R46, 1 ;  /* 0x3f8000002e307421 */ /* 0x002fc80000010100 */
[----:B------:R-:W-:Y:S01]  /*1760*/  FFMA.FTZ R26, R26, R48, 1 ;  /* 0x3f8000001a1a7423 */ /* 0x000fe20000010030 */
[----:B------:R-:W-:Y:S01]  /*1770*/  FMUL.FTZ R48, R13, R46 ;  /* 0x0000002e0d307220 */ /* 0x000fe20000410000 */
[----:B------:R-:W-:-:S03]  /*1780*/  FMUL.FTZ R46, R37, R47 ;  /* 0x0000002f252e7220 */ /* 0x000fc60000410000 */
[----:B------:R-:W-:-:S07]  /*1790*/  FMUL.FTZ R26, R48, R26 ;  /* 0x0000001a301a7220 */ /* 0x000fce0000410000 */
.L_x_1425:
[----:B------:R-:W-:Y:S01]  /*17a0*/  FADD.FTZ R47, RZ, R45 ;  /* 0x0000002dff2f7221 */ /* 0x000fe20000010000 */
[----:B------:R-:W-:Y:S01]  /*17b0*/  FMUL.FTZ R45, R46, R22 ;  /* 0x000000162e2d7220 */ /* 0x000fe20000410000 */
[----:B------:R-:W-:Y:S01]  /*17c0*/  FFMA.FTZ R37, R53, R46, R36 ;  /* 0x0000002e35257223 */ /* 0x000fe20000010024 */
[----:B------:R-:W-:Y:S01]  /*17d0*/  FMUL.FTZ R51, R34, UR13 ;  /* 0x0000000d22337c20 */ /* 0x000fe20008410000 */
[----:B------:R-:W-:Y:S01]  /*17e0*/  FADD.FTZ R36, R47, R46 ;  /* 0x0000002e2f247221 */ /* 0x000fe20000010000 */
[----:B------:R-:W-:Y:S01]  /*17f0*/  FFMA.FTZ R39, R53, R45, R39 ;  /* 0x0000002d35277223 */ /* 0x000fe20000010027 */
[----:B------:R-:W-:Y:S01]  /*1800*/  FADD.FTZ R45, R38, R45 ;  /* 0x0000002d262d7221 */ /* 0x000fe20000010000 */
[----:B------:R-:W-:Y:S01]  /*1810*/  FFMA.FTZ R38, R54, R27, RZ ;  /* 0x0000001b36267223 */ /* 0x000fe200000100ff */
[----:B------:R-:W-:Y:S01]  /*1820*/  FADD.FTZ R47, RZ, R27 ;  /* 0x0000001bff2f7221 */ /* 0x000fe20000010000 */
[----:B------:R-:W-:Y:S01]  /*1830*/  FMUL.FTZ R46, R26, R23 ;  /* 0x000000171a2e7220 */ /* 0x000fe20000410000 */
[----:B------:R-:W-:Y:S01]  /*1840*/  FMUL.FTZ R50, R35, UR13 ;  /* 0x0000000d23327c20 */ /* 0x000fe20008410000 */
[C---:B------:R-:W-:Y:S01]  /*1850*/  FFMA.FTZ R27, R52.reuse, R26, R38 ;  /* 0x0000001a341b7223 */ /* 0x040fe20000010026 */
[----:B------:R-:W-:Y:S01]  /*1860*/  FADD.FTZ R38, R47, R26 ;  /* 0x0000001a2f267221 */ /* 0x000fe20000010000 */
[----:B------:R-:W-:Y:S01]  /*1870*/  FFMA.FTZ R39, R52, R46, R39 ;  /* 0x0000002e34277223 */ /* 0x000fe20000010027 */
[----:B------:R-:W-:Y:S01]  /*1880*/  FADD.FTZ R45, R46, R45 ;  /* 0x0000002d2e2d7221 */ /* 0x000fe20000010000 */
[----:B------:R-:W-:-:S02]  /*1890*/  MOV R46, R14 ;  /* 0x0000000e002e7202 */ /* 0x000fc40000000f00 */
[----:B------:R-:W-:Y:S01]  /*18a0*/  MOV R26, R15 ;  /* 0x0000000f001a7202 */ /* 0x000fe20000000f00 */
        /* <DEDUP_REMOVED lines=19> */
.L_x_1426:
[----:B------:R-:W-:Y:S01]  /*19e0*/  FMUL.FTZ R34, R46, R22 ;  /* 0x000000162e227220 */ /* 0x000fe20000410000 */
[----:B------:R-:W-:Y:S01]  /*19f0*/  FFMA.FTZ R35, R51, R46, R37 ;  /* 0x0000002e33237223 */ /* 0x000fe20000010025 */
[----:B------:R-:W-:Y:S01]  /*1a00*/  FFMA.FTZ R27, R50, R26, R27 ;  /* 0x0000001a321b7223 */ /* 0x000fe2000001001b */
[----:B------:R-:W-:Y:S01]  /*1a10*/  FADD.FTZ R36, R36, R46 ;  /* 0x0000002e24247221 */ /* 0x000fe20000010000 */
[----:B------:R-:W-:Y:S01]  /*1a20*/  FADD.FTZ R37, R45, R34 ;  /* 0x000000222d257221 */ /* 0x000fe20000010000 */
[----:B------:R-:W-:Y:S01]  /*1a30*/  FFMA.FTZ R39, R51, R34, R39 ;  /* 0x0000002233277223 */ /* 0x000fe20000010027 */
[----:B------:R-:W-:Y:S01]  /*1a40*/  FMUL.FTZ R45, R26, R23 ;  /* 0x000000171a2d7220 */ /* 0x000fe20000410000 */
[----:B------:R-:W-:Y:S01]  /*1a50*/  FADD.FTZ R34, R38, R26 ;  /* 0x0000001a26227221 */ /* 0x000fe20000010000 */
[----:B------:R-:W-:Y:S01]  /*1a60*/  MOV R26, R17 ;  /* 0x00000011001a7202 */ /* 0x000fe20000000f00 */
[----:B------:R-:W-:Y:S01]  /*1a70*/  FMUL.FTZ R49, R32, UR13 ;  /* 0x0000000d20317c20 */ /* 0x000fe20008410000 */
[----:B------:R-:W-:Y:S01]  /*1a80*/  FFMA.FTZ R38, R50, R45, R39 ;  /* 0x0000002d32267223 */ /* 0x000fe20000010027 */
[----:B------:R-:W-:Y:S01]  /*1a90*/  FADD.FTZ R37, R45, R37 ;  /* 0x000000252d257221 */ /* 0x000fe20000010000 */
        /* <DEDUP_REMOVED lines=21> */
.L_x_1427:
[----:B------:R-:W-:Y:S01]  /*1bf0*/  FMUL.FTZ R32, R39, R22 ;  /* 0x0000001627207220 */ /* 0x000fe20000410000 */
[----:B------:R-:W-:Y:S01]  /*1c00*/  FFMA.FTZ R27, R48, R26, R27 ;  /* 0x0000001a301b7223 */ /* 0x000fe2000001001b */
[----:B------:R-:W-:Y:S01]  /*1c10*/  FADD.FTZ R36, R36, R39 ;  /* 0x0000002724247221 */ /* 0x000fe20000010000 */
[----:B------:R-:W-:Y:S01]  /*1c20*/  FFMA.FTZ R35, R49, R39, R35 ;  /* 0x0000002731237223 */ /* 0x000fe20000010023 */
        /* <DEDUP_REMOVED lines=29> */
.L_x_1428:
[----:B------:R-:W-:Y:S01]  /*1e00*/  FMUL.FTZ R38, R37, R22 ;  /* 0x0000001625267220 */ /* 0x000fe20000410000 */
[----:B------:R-:W-:Y:S01]  /*1e10*/  FADD.FTZ R36, R36, R37 ;  /* 0x0000002524247221 */ /* 0x000fe20000010000 */
[C---:B------:R-:W-:Y:S01]  /*1e20*/  FFMA.FTZ R35, R47.reuse, R37, R35 ;  /* 0x000000252f237223 */ /* 0x040fe20000010023 */
[----:B------:R-:W-:Y:S01]  /*1e30*/  FADD.FTZ R32, R32, R26 ;  /* 0x0000001a20207221 */ /* 0x000fe20000010000 */
[----:B------:R-:W-:Y:S01]  /*1e40*/  FFMA.FTZ R34, R47, R38, R34 ;  /* 0x000000262f227223 */ /* 0x000fe20000010022 */
[----:B------:R-:W-:Y:S01]  /*1e50*/  FADD.FTZ R33, R33, R38 ;  /* 0x0000002621217221 */ /* 0x000fe20000010000 */
[----:B------:R-:W-:Y:S01]  /*1e60*/  FMUL.FTZ R38, R26, R23 ;  /* 0x000000171a267220 */ /* 0x000fe20000410000 */
[----:B------:R-:W-:Y:S01]  /*1e70*/  FFMA.FTZ R27, R46, R26, R27 ;  /* 0x0000001a2e1b7223 */ /* 0x000fe2000001001b */
        /* <DEDUP_REMOVED lines=25> */
.L_x_1429:
[----:B------:R-:W-:Y:S01]  /*2010*/  FMUL.FTZ R0, R33, R22 ;  /* 0x0000001621007220 */ /* 0x000fe20000410000 */
[----:B------:R-:W-:Y:S01]  /*2020*/  FADD.FTZ R36, R36, R33 ;  /* 0x0000002124247221 */ /* 0x000fe20000010000 */
[C---:B------:R-:W-:Y:S01]  /*2030*/  FFMA.FTZ R35, R45.reuse, R33, R35 ;  /* 0x000000212d237223 */ /* 0x040fe20000010023 */
[----:B------:R-:W-:Y:S01]  /*2040*/  FMUL.FTZ R43, R28, UR13 ;  /* 0x0000000d1c2b7c20 */ /* 0x000fe20008410000 */
[----:B------:R-:W-:Y:S01]  /*2050*/  FFMA.FTZ R37, R45, R0, R37 ;  /* 0x000000002d257223 */ /* 0x000fe20000010025 */
[----:B------:R-:W-:Y:S01]  /*2060*/  FADD.FTZ R34, R34, R0 ;  /* 0x0000000022227221 */ /* 0x000fe20000010000 */
[----:B------:R-:W-:Y:S01]  /*2070*/  FMUL.FTZ R0, R26, R23 ;  /* 0x000000171a007220 */ /* 0x000fe20000410000 */
[----:B------:R-:W-:Y:S01]  /*2080*/  FMUL.FTZ R42, R29, UR13 ;  /* 0x0000000d1d2a7c20 */ /* 0x000fe20008410000 */
[----:B------:R-:W-:Y:S02]  /*2090*/  MOV R28, R19 ;  /* 0x00000013001c7202 */ /* 0x000fe40000000f00 */
        /* <DEDUP_REMOVED lines=22> */
.L_x_1430:
[----:B------:R-:W-:Y:S01]  /*2200*/  FMUL.FTZ R29, R0, R22 ;  /* 0x00000016001d7220 */ /* 0x000fe20000410000 */
[----:B------:R-:W-:Y:S01]  /*2210*/  FMUL.FTZ R56, R31, UR13 ;  /* 0x0000000d1f387c20 */ /* 0x000fe20008410000 */
[----:B------:R-:W-:Y:S01]  /*2220*/  FMUL.FTZ R57, R30, UR13 ;  /* 0x0000000d1e397c20 */ /* 0x000fe20008410000 */
[----:B------:R-:W-:Y:S01]  /*2230*/  MOV R31, R21 ;  /* 0x00000015001f7202 */ /* 0x000fe20000000f00 */
[----:B------:R-:W-:Y:S01]  /*2240*/  FFMA.FTZ R33, R43, R29, R33 ;  /* 0x0000001d2b217223 */ /* 0x000fe20000010021 */
[----:B------:R-:W-:Y:S01]  /*2250*/  FADD.FTZ R34, R34, R29 ;  /* 0x0000001d22227221 */ /* 0x000fe20000010000 */
[----:B------:R-:W-:-:S04]  /*2260*/  FMUL.FTZ R29, R28, R23 ;  /* 0x000000171c1d7220 */ /* 0x000fc80000410000 */
[----:B------:R-:W-:Y:S01]  /*2270*/  FFMA.FTZ R33, R42, R29, R33 ;  /* 0x0000001d2a217223 */ /* 0x000fe20000010021 */
[----:B------:R-:W-:Y:S01]  /*2280*/  FADD.FTZ R34, R29, R34 ;  /* 0x000000221d227221 */ /* 0x000fe20000010000 */
[----:B------:R-:W-:Y:S01]  /*2290*/  MOV R29, R20 ;  /* 0x00000014001d7202 */ /* 0x000fe20000000f00 */
        /* <DEDUP_REMOVED lines=19> */
.L_x_1431:
[----:B------:R-:W0:Y:S01]  /*23d0*/  S2R R38, SR_LANEID ;  /* 0x0000000000267919 */ /* 0x000e220000000000 */
[----:B------:R-:W-:Y:S01]  /*23e0*/  FMUL.FTZ R30, R29, R22 ;  /* 0x000000161d1e7220 */ /* 0x000fe20000410000 */
[----:B------:R-:W-:Y:S01]  /*23f0*/  FMUL.FTZ R37, R31, R23 ;  /* 0x000000171f257220 */ /* 0x000fe20000410000 */
[----:B------:R-:W1:Y:S01]  /*2400*/  S2UR UR18, SR_CgaCtaId ;  /* 0x00000000001279c3 */ /* 0x000e620000008800 */
[----:B------:R-:W-:Y:S01]  /*2410*/  UMOV UR12, 0x400 ;  /* 0x00000400000c7882 */ /* 0x000fe20000000000 */
[----:B------:R-:W-:Y:S01]  /*2420*/  FFMA.FTZ R33, R57, R30, R33 ;  /* 0x0000001e39217223 */ /* 0x000fe20000010021 */
        /* <DEDUP_REMOVED lines=8> */
[----:B------:R-:W2:Y:S01]  /*24b0*/  SHFL.DOWN PT, R30, R34, 0x1, 0x1f ;  /* 0x08201f00221e7f89 */ /* 0x000ea200000e0000 */
[----:B------:R-:W-:Y:S01]  /*24c0*/  FFMA.FTZ R27, R42, R28, R27 ;  /* 0x0000001c2a1b7223 */ /* 0x000fe2000001001b */
[----:B------:R-:W-:Y:S01]  /*24d0*/  FADD.FTZ R32, R32, R28 ;  /* 0x0000001c20207221 */ /* 0x000fe20000010000 */
[----:B------:R-:W-:Y:S01]  /*24e0*/  FFMA.FTZ R28, R57, R29, R35 ;  /* 0x0000001d391c7223 */ /* 0x000fe20000010023 */
[----:B------:R-:W3:Y:S01]  /*24f0*/  SHFL.DOWN PT, R37, R33, 0x1, 0x1f ;  /* 0x08201f0021257f89 */ /* 0x000ee200000e0000 */
[----:B------:R-:W-:Y:S01]  /*2500*/  BSSY B0, `(.L_x_1432) ;  /* 0x0000046000007945 */ /* 0x000fe20003800000 */
[----:B-1----:R-:W-:Y:S01]  /*2510*/  ULEA UR11, UR18, UR11, 0x18 ;  /* 0x0000000b120b7291 */ /* 0x002fe2000f8ec03f */
[----:B0-----:R-:W-:-:S02]  /*2520*/  ISETP.GT.AND P5, PT, R38, 0x1e, PT ;  /* 0x0000001e2600780c */ /* 0x001fc40003fa4270 */
[----:B------:R-:W-:-:S03]  /*2530*/  ISETP.NE.AND P6, PT, R38, RZ, PT ;  /* 0x000000ff2600720c */ /* 0x000fc60003fc5270 */
[----:B------:R-:W-:-:S08]  /*2540*/  LEA R0, R40, UR11, 0x4 ;  /* 0x0000000b28007c11 */ /* 0x000fd0000f8e20ff */
[----:B--2---:R-:W-:Y:S01]  /*2550*/  @!P5 FADD.FTZ R34, R34, R30 ;  /* 0x0000001e2222d221 */ /* 0x004fe20000010000 */
[----:B---3--:R-:W-:Y:S01]  /*2560*/  @!P5 FADD.FTZ R33, R33, R37 ;  /* 0x000000252121d221 */ /* 0x008fe20000010000 */
[----:B------:R-:W-:-:S03]  /*2570*/  ISETP.GT.AND P5, PT, R38, 0x1d, PT ;  /* 0x0000001d2600780c */ /* 0x000fc60003fa4270 */
[----:B------:R-:W0:Y:S04]  /*2580*/  SHFL.DOWN PT, R30, R34, 0x2, 0x1f ;  /* 0x08401f00221e7f89 */ /* 0x000e2800000e0000 */
[----:B------:R-:W1:Y:S06]  /*2590*/  SHFL.DOWN PT, R37, R33, 0x2, 0x1f ;  /* 0x08401f0021257f89 */ /* 0x000e6c00000e0000 */
        /* <DEDUP_REMOVED lines=17> */
[----:B------:R-:W-:Y:S01]  /*26b0*/  FFMA.FTZ R29, R56, R31, R27 ;  /* 0x0000001f381d7223 */ /* 0x000fe2000001001b */
[----:B------:R-:W-:Y:S01]  /*26c0*/  FADD.FTZ R31, R32, R31 ;  /* 0x0000001f201f7221 */ /* 0x000fe20000010000 */
[----:B-1----:R-:W-:Y:S01]  /*26d0*/  @!P5 FADD.FTZ R33, R33, R37 ;  /* 0x000000252121d221 */ /* 0x002fe20000010000 */
[----:B------:R-:W-:-:S02]  /*26e0*/  ISETP.NE.AND P5, PT, R40, RZ, PT ;  /* 0x000000ff2800720c */ /* 0x000fc40003fa5270 */
[----:B------:R-:W-:Y:S01]  /*26f0*/  MOV R26, R34 ;  /* 0x00000022001a7202 */ /* 0x000fe20000000f00 */
[----:B------:R0:W-:Y:S01]  /*2700*/  STS.128 [R0], R28 ;  /* 0x0000001c00007388 */ /* 0x0001e20000000c00 */
[----:B------:R-:W-:-:S05]  /*2710*/  MOV R27, R33 ;  /* 0x00000021001b7202 */ /* 0x000fca0000000f00 */
[----:B------:R0:W-:Y:S01]  /*2720*/  @!P6 STS.64 [R67+0x10], R26 ;  /* 0x0000101a4300e388 */ /* 0x0001e20000000a00 */
[----:B------:R-:W-:Y:S01]  /*2730*/  BAR.SYNC.DEFER_BLOCKING 0x0 ;  /* 0x0000000000007b1d */ /* 0x000fe20000010000 */
[----:B------:R-:W-:-:S05]  /*2740*/  ISETP.GT.U32.AND P6, PT, R40, 0xc, PT ;  /* 0x0000000c2800780c */ /* 0x000fca0003fc4070 */
[----:B------:R-:W-:Y:S08]  /*2750*/  @P5 BRA `(.L_x_1433) ;  /* 0x0000000000805947 */ /* 0x000ff00003800000 */
[----:B------:R-:W-:-:S09]  /*2760*/  ULEA UR11, UR18, UR12, 0x18 ;  /* 0x0000000c120b7291 */ /* 0x000fd2000f8ec03f */
[----:B------:R-:W1:Y:S04]  /*2770*/  LDS.64 R36, [UR11+0x18] ;  /* 0x0000180bff247984 */ /* 0x000e680008000a00 */
[----:B------:R-:W2:Y:S01]  /*2780*/  LDS.128 R32, [UR11+0x20] ;  /* 0x0000200bff207984 */ /* 0x000ea20008000c00 */
[----:B-1----:R-:W-:Y:S01]  /*2790*/  FADD.FTZ R36, R26, R36 ;  /* 0x000000241a247221 */ /* 0x002fe20000010000 */
[----:B------:R-:W-:Y:S02]  /*27a0*/  FADD.FTZ R37, R27, R37 ;  /* 0x000000251b257221 */ /* 0x000fe40000010000 */
[----:B0-----:R-:W-:Y:S01]  /*27b0*/  LDS.64 R26, [UR11+0x70] ;  /* 0x0000700bff1a7984 */ /* 0x001fe20008000a00 */
[----:B--2---:R-:W-:Y:S01]  /*27c0*/  FADD.FTZ R32, R36, R32 ;  /* 0x0000002024207221 */ /* 0x004fe20000010000 */
[----:B------:R-:W-:-:S02]  /*27d0*/  FADD.FTZ R33, R37, R33 ;  /* 0x0000002125217221 */ /* 0x000fc40000010000 */
[----:B------:R-:W0:Y:S01]  /*27e0*/  LDS.128 R36, [UR11+0x30] ;  /* 0x0000300bff247984 */ /* 0x000e220008000c00 */
[----:B------:R-:W-:Y:S01]  /*27f0*/  FADD.FTZ R32, R32, R34 ;  /* 0x0000002220207221 */ /* 0x000fe20000010000 */
[----:B------:R-:W-:-:S03]  /*2800*/  FADD.FTZ R33, R33, R35 ;  /* 0x0000002321217221 */ /* 0x000fc60000010000 */
[----:B0-----:R-:W-:Y:S01]  /*2810*/  FADD.FTZ R36, R32, R36 ;  /* 0x0000002420247221 */ /* 0x001fe20000010000 */
[----:B------:R-:W-:Y:S02]  /*2820*/  FADD.FTZ R37, R33, R37 ;  /* 0x0000002521257221 */ /* 0x000fe40000010000 */
        /* <DEDUP_REMOVED lines=9> */
[----:B------:R-:W-:-:S03]  /*28c0*/  FADD.FTZ R33, R33, R37 ;  /* 0x0000002521217221 */ /* 0x000fc60000010000 */
[----:B------:R-:W-:Y:S01]  /*28d0*/  FADD.FTZ R38, R32, R38 ;  /* 0x0000002620267221 */ /* 0x000fe20000010000 */
[----:B------:R-:W-:Y:S02]  /*28e0*/  FADD.FTZ R39, R33, R39 ;  /* 0x0000002721277221 */ /* 0x000fe40000010000 */
[----:B------:R-:W0:Y:S02]  /*28f0*/  LDS.128 R32, [UR11+0x60] ;  /* 0x0000600bff207984 */ /* 0x000e240008000c00 */
[----:B0-----:R-:W-:Y:S01]  /*2900*/  FADD.FTZ R32, R38, R32 ;  /* 0x0000002026207221 */ /* 0x001fe20000010000 */
[----:B------:R-:W-:-:S03]  /*2910*/  FADD.FTZ R33, R39, R33 ;  /* 0x0000002127217221 */ /* 0x000fc60000010000 */
[----:B------:R-:W-:Y:S01]  /*2920*/  FADD.FTZ R32, R32, R34 ;  /* 0x0000002220207221 */ /* 0x000fe20000010000 */
[----:B------:R-:W-:-:S03]  /*2930*/  FADD.FTZ R33, R33, R35 ;  /* 0x0000002321217221 */ /* 0x000fc60000010000 */
[----:B------:R-:W-:Y:S01]  /*2940*/  FADD.FTZ R26, R32, R26 ;  /* 0x0000001a201a7221 */ /* 0x000fe20000010000 */
[----:B------:R-:W-:-:S07]  /*2950*/  FADD.FTZ R27, R33, R27 ;  /* 0x0000001b211b7221 */ /* 0x000fce0000010000 */
.L_x_1433:
[----:B------:R-:W-:Y:S05]  /*2960*/  BSYNC B0 ;  /* 0x0000000000007941 */ /* 0x000fea0003800000 */
.L_x_1432:
        /* <DEDUP_REMOVED lines=13> */
[----:B------:R-:W-:Y:S01]  /*2a40*/  FADD.FTZ R39, R35, R39 ;  /* 0x0000002723277221 */ /* 0x000fe20000010000 */
[----:B0-----:R-:W-:Y:S01]  /*2a50*/  FADD.FTZ R28, R32, R28 ;  /* 0x0000001c201c7221 */ /* 0x001fe20000010000 */
[----:B------:R-:W-:Y:S01]  /*2a60*/  FADD.FTZ R29, R33, R29 ;  /* 0x0000001d211d7221 */ /* 0x000fe20000010000 */
[----:B------:R-:W-:Y:S01]  /*2a70*/  FADD.FTZ R38, R38, R30 ;  /* 0x0000001e26267221 */ /* 0x000fe20000010000 */
[----:B------:R-:W0:Y:S01]  /*2a80*/  LDS.128 R32, [R0+0x340] ;  /* 0x0003400000207984 */ /* 0x000e220000000c00 */
        /* <DEDUP_REMOVED lines=133> */
[----:B------:R-:W0:Y:S01]  /*32e0*/  LDS.128 R28, [R0+0x1930] ;  /* 0x00193000001c7984 */ /* 0x000e220000000c00 */
[----:B------:R-:W-:Y:S01]  /*32f0*/  FADD.FTZ R34, R38, R34 ;  /* 0x0000002226227221 */ /* 0x000fe20000010000 */
[----:B------:R-:W-:Y:S01]  /*3300*/  FADD.FTZ R35, R39, R35 ;  /* 0x0000002327237221 */ /* 0x000fe20000010000 */
[----:B0-----:R-:W-:Y:S01]  /*3310*/  FADD.FTZ R28, R32, R28 ;  /* 0x0000001c201c7221 */ /* 0x001fe20000010000 */
[----:B------:R-:W-:Y:S01]  /*3320*/  FADD.FTZ R29, R33, R29 ;  /* 0x0000001d211d7221 */ /* 0x000fe20000010000 */
[----:B------:R-:W-:Y:S01]  /*3330*/  FADD.FTZ R30, R34, R30 ;  /* 0x0000001e221e7221 */ /* 0x000fe20000010000 */
[----:B------:R-:W-:-:S07]  /*3340*/  FADD.FTZ R31, R35, R31 ;  /* 0x0000001f231f7221 */ /* 0x000fce0000010000 */
.L_x_1435:
[----:B------:R-:W-:Y:S05]  /*3350*/  BSYNC B0 ;  /* 0x0000000000007941 */ /* 0x000fea0003800000 */
.L_x_1434:
[----:B------:R-:W1:Y:S01]  /*3360*/  LDC.64 R36, c[0x0][0x268] ;  /* 0x00009a00ff247b82 */ /* 0x000e620000000a00 */
[----:B------:R-:W-:Y:S01]  /*3370*/  IMAD R58, R58, 0xd, R40 ;  /* 0x0000000d3a3a7824 */ /* 0x000fe200078e0228 */
[----:B------:R-:W-:Y:S06]  /*3380*/  BSSY B0, `(.L_x_1436) ;  /* 0x0000011000007945 */ /* 0x000fec0003800000 */
[----:B0-----:R-:W0:Y:S01]  /*3390*/  LDC R0, c[0x0][0xc] ;  /* 0x00000300ff007b82 */ /* 0x001e220000000800 */
[----:B-1----:R-:W-:Y:S01]  /*33a0*/  IMAD.WIDE R36, R58, 0x4, R36 ;  /* 0x000000043a247825 */ /* 0x002fe200078e0224 */
[----:B------:R-:W-:Y:S06]  /*33b0*/  @P6 BRA `(.L_x_1437) ;  /* 0x0000000000346947 */ /* 0x000fec0003800000 */
[----:B------:R-:W1:Y:S01]  /*33c0*/  LDC.64 R38, c[0x0][0x288] ;  /* 0x0000a200ff267b82 */ /* 0x000e620000000a00 */
[----:B------:R-:W-:Y:S01]  /*33d0*/  MOV R34, UR7 ;  /* 0x0000000700227c02 */ /* 0x000fe20008000f00 */
[----:B------:R2:W-:Y:S03]  /*33e0*/  REDG.E.ADD.F32.FTZ.RN.STRONG.GPU desc[UR14][R36.64], R28 ;  /* 0x0000001c240079a6 */ /* 0x0005e6000c10f38e */
[----:B------:R-:W-:-:S04]  /*33f0*/  LEA R34, P6, R34, R36, 0x2 ;  /* 0x0000002422227211 */ /* 0x000fc800078c10ff */
[----:B------:R-:W-:-:S05]  /*3400*/  IADD3.X R35, R37, UR9, RZ, P6, !PT ;  /* 0x0000000925237c10 */ /* 0x000fca000b7fe4ff */
[----:B------:R2:W-:Y:S01]  /*3410*/  REDG.E.ADD.F32.FTZ.RN.STRONG.GPU desc[UR14][R34.64], R29 ;  /* 0x0000001d220079a6 */ /* 0x0005e2000c10f38e */
[----:B-1----:R-:W-:-:S04]  /*3420*/  LEA R32, P6, R38, R36, 0x2 ;  /* 0x0000002426207211 */ /* 0x002fc800078c10ff */
[----:B------:R-:W-:Y:S02]  /*3430*/  LEA.HI.X R33, R38, R37, R39, 0x2, P6 ;  /* 0x0000002526217211 */ /* 0x000fe400030f1427 */
[----:B------:R-:W-:-:S03]  /*3440*/  MOV R38, UR8 ;  /* 0x0000000800267c02 */ /* 0x000fc60008000f00 */
[----:B------:R2:W-:Y:S01]  /*3450*/  REDG.E.ADD.F32.FTZ.RN.STRONG.GPU desc[UR14][R32.64], R30 ;  /* 0x0000001e200079a6 */ /* 0x0005e2000c10f38e */
[----:B------:R-:W-:-:S04]  /*3460*/  LEA R38, P6, R38, R36, 0x2 ;  /* 0x0000002426267211 */ /* 0x000fc800078c10ff */
[----:B------:R-:W-:-:S05]  /*3470*/  IADD3.X R39, R37, UR10, RZ, P6, !PT ;  /* 0x0000000a25277c10 */ /* 0x000fca000b7fe4ff */
[----:B------:R2:W-:Y:S04]  /*3480*/  REDG.E.ADD.F32.FTZ.RN.STRONG.GPU desc[UR14][R38.64], R31 ;  /* 0x0000001f260079a6 */ /* 0x0005e8000c10f38e */
.L_x_1437:
[----:B------:R-:W-:Y:S05]  /*3490*/  BSYNC B0 ;  /* 0x0000000000007941 */ /* 0x000fea0003800000 */
.L_x_1436:
[----:B0-----:R-:W-:-:S13]  /*34a0*/  ISETP.GE.U32.AND P6, PT, R0, 0x2, PT ;  /* 0x000000020000780c */ /* 0x001fda0003fc6070 */
[----:B------:R-:W-:Y:S05]  /*34b0*/  @!P6 BRA `(.L_x_1438) ;  /* 0x0000001000b0e947 */ /* 0x000fea0003800000 */
[----:B--2---:R-:W0:Y:S01]  /*34c0*/  LDC R28, c[0x0][0x10] ;  /* 0x00000400ff1c7b82 */ /* 0x004e220000000800 */
        /* <DEDUP_REMOVED lines=17> */
[----:B------:R-:W-:Y:S02]  /*35e0*/  UPOPC UR12, UR12 ;  /* 0x0000000c000c72bf */ /* 0x000fe40008000000 */
[----:B------:R-:W-:-:S04]  /*35f0*/  USEL UR11, UR11, 0xffffffff, !UP0 ;  /* 0xffffffff0b0b7887 */ /* 0x000fc8000c000000 */
[----:B------:R-:W-:Y:S01]  /*3600*/  UIMAD UR11, UR11, UR12, URZ ;  /* 0x0000000c0b0b72a4 */ /* 0x000fe2000f8e023f */
[----:B0-----:R-:W-:Y:S01]  /*3610*/  ISETP.EQ.U32.AND P6, PT, R35, UR18, PT ;  /* 0x0000001223007c0c */ /* 0x001fe2000bfc2070 */
[----:B------:R-:W-:-:S05]  /*3620*/  IMAD.WIDE.U32 R34, R34, 0x8, R32 ;  /* 0x0000000822227825 */ /* 0x000fca00078e0020 */
[----:B------:R0:W-:Y:S02]  /*3630*/  STG.E.64 desc[UR14][R34.64], R26 ;  /* 0x0000001a22007986 */ /* 0x0001e4000c101b0e */
[----:B0-----:R-:W-:-:S05]  /*3640*/  MOV R34, UR11 ;  /* 0x0000000b00227c02 */ /* 0x001fca0008000f00 */
[----:B------:R-:W-:Y:S06]  /*3650*/  @P6 MEMBAR.ALL.GPU ;  /* 0x0000000000006992 */ /* 0x000fec000000a000 */
[----:B------:R-:W-:-:S00]  /*3660*/  @P6 ERRBAR ;  /* 0x00000000000069ab */ /* 0x000fc00000000000 */
[----:B------:R-:W-:Y:S06]  /*3670*/  @P6 CGAERRBAR ;  /* 0x00000000000065ab */ /* 0x000fec0000000000 */
[----:B------:R0:W-:Y:S01]  /*3680*/  @P6 REDG.E.ADD.S32.STRONG.GPU desc[UR14][R30.64], R34 ;  /* 0x000000221e00698e */ /* 0x0001e2000c10e38e */
[----:B------:R-:W-:-:S04]  /*3690*/  PLOP3.LUT P6, PT, PT, PT, UP0, 0x80, 0x0 ;  /* 0x000000000000781c */ /* 0x000fc80003fcf008 */
[----:B0-----:R-:W-:-:S04]  /*36a0*/  SEL R34, R0, RZ, !P6 ;  /* 0x000000ff00227207 */ /* 0x001fc80007000000 */
[----:B------:R-:W-:-:S13]  /*36b0*/  ISETP.NE.AND P6, PT, R34, -0x1, PT ;  /* 0xffffffff2200780c */ /* 0x000fda0003fc5270 */
[----:B------:R-:W-:Y:S05]  /*36c0*/  @!P6 BRA `(.L_x_1439) ;  /* 0x000000000014e947 */ /* 0x000fea0003800000 */
.L_x_1440:
[----:B------:R-:W2:Y:S04]  /*36d0*/  LDG.E.STRONG.GPU R35, desc[UR14][R30.64] ;  /* 0x0000000e1e237981 */ /* 0x000ea8000c1ef900 */
[----:B--2---:R-:W-:Y:S01]  /*36e0*/  CCTL.IVALL ;  /* 0x00000000ff00798f */ /* 0x004fe20002000000 */
[----:B------:R-:W-:Y:S05]  /*36f0*/  YIELD ;  /* 0x0000000000007946 */ /* 0x000fea0003800000 */
[----:B------:R-:W-:-:S13]  /*3700*/  ISETP.NE.AND P6, PT, R35, R34, PT ;  /* 0x000000222300720c */ /* 0x000fda0003fc5270 */
[----:B------:R-:W-:Y:S05]  /*3710*/  @P6 BRA `(.L_x_1440) ;  /* 0xfffffffc00ec6947 */ /* 0x000fea000383ffff */
.L_x_1439:
[----:B------:R-:W-:Y:S01]  /*3720*/  ISETP.NE.AND P6, PT, R0, RZ, PT ;  /* 0x000000ff0000720c */ /* 0x000fe20003fc5270 */
[----:B------:R-:W-:Y:S05]  /*3730*/  WARPSYNC.ALL ;  /* 0x0000000000007948 */ /* 0x000fea0003800000 */
[----:B------:R-:W-:Y:S07]  /*3740*/  BAR.SYNC.DEFER_BLOCKING 0x0 ;  /* 0x0000000000007b1d */ /* 0x000fee0000010000 */
[----:B------:R-:W-:Y:S05]  /*3750*/  @!P6 BRA `(.L_x_1438) ;  /* 0x000000100008e947 */ /* 0x000fea0003800000 */
[----:B------:R-:W-:-:S04]  /*3760*/  IADD3 R30, R0, -0x1, RZ ;  /* 0xffffffff001e7810 */ /* 0x000fc80007ffe0ff */
[----:B------:R-:W-:Y:S01]  /*3770*/  ISETP.GE.U32.AND P6, PT, R30, 0x3, PT ;  /* 0x000000031e00780c */ /* 0x000fe20003fc6070 */
[----:B------:R-:W-:-:S12]  /*3780*/  HFMA2.MMA R30, -RZ, RZ, 0, 0 ;  /* 0x00000000ff1e7435 */ /* 0x000fd800000001ff */
[----:B------:R-:W-:Y:S05]  /*3790*/  @!P6 BRA `(.L_x_1441) ;  /* 0x0000000c007ce947 */ /* 0x000fea0003800000 */
[----:B------:R-:W-:Y:S02]  /*37a0*/  LOP3.LUT R31, R0, 0x3, RZ, 0xc0, !PT ;  /* 0x00000003001f7812 */ /* 0x000fe400078ec0ff */
[----:B------:R-:W-:Y:S02]  /*37b0*/  MOV R30, RZ ;  /* 0x000000ff001e7202 */ /* 0x000fe40000000f00 */
[----:B------:R-:W-:-:S04]  /*37c0*/  IADD3 R31, -R31, R0, RZ ;  /* 0x000000001f1f7210 */ /* 0x000fc80007ffe1ff */
[C---:B------:R-:W-:Y:S02]  /*37d0*/  ISETP.GT.AND P6, PT, R31.reuse, RZ, PT ;  /* 0x000000ff1f00720c */ /* 0x040fe40003fc4270 */
[----:B------:R-:W-:-:S11]  /*37e0*/  R2UR UR11, R31 ;  /* 0x000000001f0b72ca */ /* 0x000fd600000e0000 */
[----:B------:R-:W-:Y:S05]  /*37f0*/  @!P6 BRA `(.L_x_1442) ;  /* 0x0000000800e8e947 */ /* 0x000fea0003800000 */
[----:B------:R-:W-:-:S06]  /*3800*/  UISETP.GT.AND UP0, UPT, UR11, 0xc, UPT ;  /* 0x0000000c0b00788c */ /* 0x000fcc000bf04270 */
[----:B------:R-:W-:Y:S01]  /*3810*/  PLOP3.LUT P6, PT, PT, PT, UP0, 0x40, 0x0 ;  /* 0x000000000000781c */ /* 0x000fe20003fce808 */
[----:B------:R-:W-:-:S12]  /*3820*/  UPLOP3.LUT UP0, UPT, UPT, UPT, UPT, 0x80, 0x0 ;  /* 0x000000000000789c */ /* 0x000fd80003f0f070 */
[----:B------:R-:W-:Y:S05]  /*3830*/  @P6 BRA `(.L_x_1443) ;  /* 0x0000000400d46947 */ /* 0x000fea0003800000 */
[----:B------:R-:W-:-:S11]  /*3840*/  UPLOP3.LUT UP0, UPT, UPT, UPT, UPT, 0x40, 0x0 ;  /* 0x000000000000789c */ /* 0x000fd60003f0e870 */
.L_x_1444:
        /* <DEDUP_REMOVED lines=109> */
[----:B------:R-:W-:Y:S01]  /*3f20*/  UIADD3 UR11, UR11, -0x10, URZ ;  /* 0xfffffff00b0b7890 */ /* 0x000fe2000fffe03f */
[----:B------:R-:W-:-:S03]  /*3f30*/  IADD3 R30, R30, 0x10, RZ ;  /* 0x000000101e1e7810 */ /* 0x000fc60007ffe0ff */
[----:B------:R-:W-:Y:S01]  /*3f40*/  UISETP.GT.AND UP1, UPT, UR11, 0xc, UPT ;  /* 0x0000000c0b00788c */ /* 0x000fe2000bf24270 */
[----:B--2---:R-:W-:Y:S01]  /*3f50*/  @!P6 FADD.FTZ R26, R26, R34 ;  /* 0x000000221a1ae221 */ /* 0x004fe20000010000 */
[----:B------:R-:W-:-:S04]  /*3f60*/  @!P6 FADD.FTZ R27, R27, R35 ;  /* 0x000000231b1be221 */ /* 0x000fc80000010000 */
[----:B------:R-:W-:-:S13]  /*3f70*/  PLOP3.LUT P6, PT, PT, PT, UP1, 0x80, 0x0 ;  /* 0x000000000000781c */ /* 0x000fda0003fcf018 */
[----:B------:R-:W-:Y:S05]  /*3f80*/  @P6 BRA `(.L_x_1444) ;  /* 0xfffffff800306947 */ /* 0x000fea000383ffff */
.L_x_1443:
[----:B------:R-:W-:-:S06]  /*3f90*/  UISETP.GT.AND UP1, UPT, UR11, 0x4, UPT ;  /* 0x000000040b00788c */ /* 0x000fcc000bf24270 */
[----:B------:R-:W-:-:S13]  /*3fa0*/  PLOP3.LUT P6, PT, PT, PT, UP1, 0x40, 0x0 ;  /* 0x000000000000781c */ /* 0x000fda0003fce818 */
[----:B------:R-:W-:Y:S05]  /*3fb0*/  @P6 BRA `(.L_x_1445) ;  /* 0x0000000000ec6947 */ /* 0x000fea0003800000 */
        /* <DEDUP_REMOVED lines=31> */
[----:B------:R-:W2:Y:S02]  /*41b0*/  @!P6 LDG.E.64 R30, desc[UR14][R30.64] ;  /* 0x0000000e1e1ee981 */ /* 0x000ea4000c1e1b00 */
[----:B--2---:R-:W-:Y:S01]  /*41c0*/  @!P6 FADD.FTZ R26, R26, R30 ;  /* 0x0000001e1a1ae221 */ /* 0x004fe20000010000 */
[----:B------:R-:W-:Y:S01]  /*41d0*/  IADD3 R30, R36, 0x1, RZ ;  /* 0x00000001241e7810 */ /* 0x000fe20007ffe0ff */
[----:B------:R-:W-:-:S03]  /*41e0*/  @!P6 FADD.FTZ R27, R27, R31 ;  /* 0x0000001f1b1be221 */ /* 0x000fc60000010000 */
        /* <DEDUP_REMOVED lines=18> */
[----:B------:R-:W-:Y:S02]  /*4310*/  UIADD3 UR11, UR11, -0x4, URZ ;  /* 0xfffffffc0b0b7890 */ /* 0x000fe4000fffe03f */
[----:B------:R-:W-:Y:S02]  /*4320*/  UPLOP3.LUT UP0, UPT, UPT, UPT, UPT, 0x40, 0x0 ;  /* 0x000000000000789c */ /* 0x000fe40003f0e870 */
[----:B------:R-:W-:Y:S01]  /*4330*/  UIADD3 UR11, UR11, -0x4, URZ ;  /* 0xfffffffc0b0b7890 */ /* 0x000fe2000fffe03f */
[----:B--2---:R-:W-:Y:S01]  /*4340*/  @!P6 FADD.FTZ R26, R26, R30 ;  /* 0x0000001e1a1ae221 */ /* 0x004fe20000010000 */
[----:B------:R-:W-:Y:S01]  /*4350*/  @!P6 FADD.FTZ R27, R27, R31 ;  /* 0x0000001f1b1be221 */ /* 0x000fe20000010000 */
[----:B------:R-:W-:-:S09]  /*4360*/  IADD3 R30, R36, 0x4, RZ ;  /* 0x00000004241e7810 */ /* 0x000fd20007ffe0ff */
.L_x_1445:
[----:B------:R-:W-:-:S06]  /*4370*/  UISETP.NE.OR UP0, UPT, UR11, URZ, UP0 ;  /* 0x0000003f0b00728c */ /* 0x000fcc0008705670 */
[----:B------:R-:W-:-:S13]  /*4380*/  PLOP3.LUT P6, PT, PT, PT, UP0, 0x80, 0x0 ;  /* 0x000000000000781c */ /* 0x000fda0003fcf008 */
[----:B------:R-:W-:Y:S05]  /*4390*/  @!P6 BRA `(.L_x_1441) ;  /* 0x00000000007ce947 */ /* 0x000fea0003800000 */
.L_x_1442:
        /* <DEDUP_REMOVED lines=26> */
[----:B------:R-:W-:Y:S01]  /*4540*/  IADD3 R30, R30, 0x4, RZ ;  /* 0x000000041e1e7810 */ /* 0x000fe20007ffe0ff */
[----:B--2---:R-:W-:Y:S01]  /*4550*/  @!P6 FADD.FTZ R26, R26, R34 ;  /* 0x000000221a1ae221 */ /* 0x004fe20000010000 */
[----:B------:R-:W-:-:S03]  /*4560*/  @!P6 FADD.FTZ R27, R27, R35 ;  /* 0x000000231b1be221 */ /* 0x000fc60000010000 */
[----:B------:R-:W-:-:S13]  /*4570*/  ISETP.NE.AND P6, PT, RZ, UR11, PT ;  /* 0x0000000bff007c0c */ /* 0x000fda000bfc5270 */
[----:B------:R-:W-:Y:S05]  /*4580*/  @P6 BRA `(.L_x_1442) ;  /* 0xfffffffc00846947 */ /* 0x000fea000383ffff */
.L_x_1441:
[----:B------:R-:W-:-:S13]  /*4590*/  LOP3.LUT P6, R0, R0, 0x3, RZ, 0xc0, !PT ;  /* 0x0000000300007812 */ /* 0x000fda00078cc0ff */
[----:B------:R-:W-:Y:S05]  /*45a0*/  @!P6 BRA `(.L_x_1438) ;  /* 0x000000000074e947 */ /* 0x000fea0003800000 */
[----:B------:R-:W-:Y:S01]  /*45b0*/  ISETP.EQ.OR P6, PT, R30, UR16, P5 ;  /* 0x000000101e007c0c */ /* 0x000fe2000afc2670 */
[----:B------:R-:W-:Y:S01]  /*45c0*/  BSSY B0, `(.L_x_1446) ;  /* 0x000000a000007945 */ /* 0x000fe20003800000 */
[----:B------:R-:W-:Y:S02]  /*45d0*/  P2R R31, PR, RZ, 0x1 ;  /* 0x00000001ff1f7803 */ /* 0x000fe40000000000 */
[----:B------:R-:W-:Y:S02]  /*45e0*/  ISETP.NE.AND P0, PT, R0, 0x1, PT ;  /* 0x000000010000780c */ /* 0x000fe40003f05270 */
[----:B------:R-:W-:-:S07]  /*45f0*/  ISETP.NE.AND P0, PT, R31, RZ, PT ;  /* 0x000000ff1f00720c */ /* 0x000fce0003f05270 */
[----:B------:R-:W-:Y:S06]  /*4600*/  @P6 BRA `(.L_x_1447) ;  /* 0x0000000000146947 */ /* 0x000fec0003800000 */
[----:B------:R-:W-:-:S04]  /*4610*/  IMAD R35, R28, R30, R29 ;  /* 0x0000001e1c237224 */ /* 0x000fc800078e021d */
[----:B------:R-:W-:-:S06]  /*4620*/  IMAD.WIDE.U32 R34, R35, 0x8, R32 ;  /* 0x0000000823227825 */ /* 0x000fcc00078e0020 */
[----:B------:R-:W2:Y:S02]  /*4630*/  LDG.E.64 R34, desc[UR14][R34.64] ;  /* 0x0000000e22227981 */ /* 0x000ea4000c1e1b00 */
[----:B--2---:R-:W-:Y:S01]  /*4640*/  FADD.FTZ R26, R26, R34 ;  /* 0x000000221a1a7221 */ /* 0x004fe20000010000 */
[----:B------:R-:W-:-:S07]  /*4650*/  FADD.FTZ R27, R27, R35 ;  /* 0x000000231b1b7221 */ /* 0x000fce0000010000 */
.L_x_1447:
[----:B------:R-:W-:Y:S05]  /*4660*/  BSYNC B0 ;  /* 0x0000000000007941 */ /* 0x000fea0003800000 */
.L_x_1446:
        /* <DEDUP_REMOVED lines=17> */
.L_x_1438:
[----:B------:R-:W0:Y:S01]  /*4780*/  S2UR UR12, SR_CgaCtaId ;  /* 0x00000000000c79c3 */ /* 0x000e220000008800 */
[----:B------:R-:W-:Y:S01]  /*4790*/  UMOV UR11, 0x400 ;  /* 0x00000400000b7882 */ /* 0x000fe20000000000 */
[----:B------:R-:W-:Y:S01]  /*47a0*/  ULDC.64 UR20, c[0x0][0x290] ;  /* 0x0000a40000147ab9 */ /* 0x000fe20000000a00 */
[----:B0-----:R-:W-:-:S09]  /*47b0*/  ULEA UR11, UR12, UR11, 0x18 ;  /* 0x0000000b0c0b7291 */ /* 0x001fd2000f8ec03f */
[----:B------:R-:W-:Y:S01]  /*47c0*/  @!P5 STS.64 [UR11+0x80], R26 ;  /* 0x0000801aff00d988 */ /* 0x000fe20008000a0b */
[----:B------:R-:W-:Y:S01]  /*47d0*/  BAR.SYNC.DEFER_BLOCKING 0x0 ;  /* 0x0000000000007b1d */ /* 0x000fe20000010000 */
[----:B------:R-:W-:-:S05]  /*47e0*/  ISETP.GE.U32.AND P5, PT, R60, UR20, PT ;  /* 0x000000143c007c0c */ /* 0x000fca000bfa6070 */
[----:B------:R-:W0:Y:S01]  /*47f0*/  LDS.64 R26, [UR11+0x80] ;  /* 0x0000800bff1a7984 */ /* 0x000e220008000a00 */
[----:B------:R-:W-:Y:S02]  /*4800*/  ULDC UR11, c[0x0][0x2bc] ;  /* 0x0000af00000b7ab9 */ /* 0x000fe40000000800 */
[----:B0-----:R-:W-:Y:S01]  /*4810*/  FMUL.FTZ R0, R26, UR11 ;  /* 0x0000000b1a007c20 */ /* 0x001fe20008410000 */
[----:B--2---:R-:W-:Y:S01]  /*4820*/  FMUL.FTZ R30, R27, UR11 ;  /* 0x0000000b1b1e7c20 */ /* 0x004fe20008410000 */
        /* <DEDUP_REMOVED lines=19> */
.L_x_1448:
[----:B------:R-:W-:Y:S04]  /*4960*/  BSSY B0, `(.L_x_1449) ;  /* 0x0000014000007945 */ /* 0x000fe80003800000 */
[----:B------:R-:W-:Y:S05]  /*4970*/  @!P0 BRA `(.L_x_1450) ;  /* 0x0000000000488947 */ /* 0x000fea0003800000 */
[----:B------:R-:W-:Y:S01]  /*4980*/  SHF.R.S32.HI R26, RZ, 0x1f, R41 ;  /* 0x0000001fff1a7819 */ /* 0x000fe20000011429 */
[----:B------:R-:W-:Y:S01]  /*4990*/  ULDC.64 UR18, c[0x0][0x288] ;  /* 0x0000a20000127ab9 */ /* 0x000fe20000000a00 */
[----:B------:R-:W-:Y:S01]  /*49a0*/  MOV R27, R5 ;  /* 0x00000005001b7202 */ /* 0x000fe20000000f00 */
[-CC-:B------:R-:W-:Y:S01]  /*49b0*/  FFMA.FTZ R55, R55, R0.reuse, R30.reuse ;  /* 0x0000000037377223 */ /* 0x180fe2000001001e */
[----:B------:R-:W-:Y:S01]  /*49c0*/  FFMA.FTZ R54, R54, R0, R30 ;  /* 0x0000000036367223 */ /* 0x000fe2000001001e */
[----:B------:R-:W-:Y:S01]  /*49d0*/  IMAD R28, R26, UR18, RZ ;  /* 0x000000121a1c7c24 */ /* 0x000fe2000f8e02ff */
[----:B------:R-:W-:-:S03]  /*49e0*/  MOV R26, R2 ;  /* 0x00000002001a7202 */ /* 0x000fc60000000f00 */
[C---:B------:R-:W-:Y:S02]  /*49f0*/  IMAD R29, R41.reuse, UR19, R28 ;  /* 0x00000013291d7c24 */ /* 0x040fe4000f8e021c */
[----:B------:R-:W-:Y:S01]  /*4a00*/  FFMA.FTZ R28, R22, R10, -R55 ;  /* 0x0000000a161c7223 */ /* 0x000fe20000010837 */
[----:B------:R-:W-:Y:S01]  /*4a10*/  IMAD.WIDE.U32 R26, R41, UR18, R26 ;  /* 0x00000012291a7c25 */ /* 0x000fe2000f8e001a */
[----:B------:R-:W-:-:S03]  /*4a20*/  ULDC.64 UR18, c[0x0][0x210] ;  /* 0x0000840000127ab9 */ /* 0x000fc60000000a00 */
[----:B------:R-:W-:Y:S01]  /*4a30*/  FMUL.FTZ R28, R28, UR13 ;  /* 0x0000000d1c1c7c20 */ /* 0x000fe20008410000 */
[----:B------:R-:W-:Y:S01]  /*4a40*/  IADD3 R27, R27, R29, RZ ;  /* 0x0000001d1b1b7210 */ /* 0x000fe20007ffe0ff */
[----:B------:R-:W-:Y:S01]  /*4a50*/  FFMA.FTZ R29, R23, R11, -R54 ;  /* 0x0000000b171d7223 */ /* 0x000fe20000010836 */
[----:B------:R-:W-:-:S03]  /*4a60*/  LEA R10, P6, R26, UR18, 0x2 ;  /* 0x000000121a0a7c11 */ /* 0x000fc6000f8c10ff */
[----:B------:R-:W-:Y:S01]  /*4a70*/  FMUL.FTZ R29, R29, UR13 ;  /* 0x0000000d1d1d7c20 */ /* 0x000fe20008410000 */
[----:B------:R-:W-:-:S05]  /*4a80*/  LEA.HI.X R11, R26, UR19, R27, 0x2, P6 ;  /* 0x000000131a0b7c11 */ /* 0x000fca000b0f141b */
[----:B------:R0:W-:Y:S04]  /*4a90*/  STG.E.64 desc[UR14][R10.64], R28 ;  /* 0x0000001c0a007986 */ /* 0x0001e8000c101b0e */
.L_x_1450:
[----:B------:R-:W-:Y:S05]  /*4aa0*/  BSYNC B0 ;  /* 0x0000000000007941 */ /* 0x000fea0003800000 */
.L_x_1449:
        /* <DEDUP_REMOVED lines=19> */
.L_x_1451:
[----:B------:R-:W-:Y:S04]  /*4be0*/  BSSY B0, `(.L_x_1452) ;  /* 0x0000016000007945 */ /* 0x000fe80003800000 */
[----:B------:R-:W-:Y:S05]  /*4bf0*/  @!P1 BRA `(.L_x_1453) ;  /* 0x0000000000509947 */ /* 0x000fea0003800000 */
[C---:B0-----:R-:W-:Y:S01]  /*4c00*/  IADD3 R10, R41.reuse, 0x20, RZ ;  /* 0x00000020290a7810 */ /* 0x041fe20007ffe0ff */
[----:B------:R-:W-:Y:S01]  /*4c10*/  ULDC.64 UR18, c[0x0][0x288] ;  /* 0x0000a20000127ab9 */ /* 0x000fe20000000a00 */
[----:B------:R-:W-:Y:S01]  /*4c20*/  IADD3 R27, R41, 0x20, RZ ;  /* 0x00000020291b7810 */ /* 0x000fe20007ffe0ff */
[-C--:B------:R-:W-:Y:S01]  /*4c30*/  FFMA.FTZ R53, R53, R0.reuse, R30 ;  /* 0x0000000035357223 */ /* 0x080fe2000001001e */
[----:B------:R-:W-:Y:S01]  /*4c40*/  SHF.R.S32.HI R10, RZ, 0x1f, R10 ;  /* 0x0000001fff0a7819 */ /* 0x000fe2000001140a */
[----:B------:R-:W-:Y:S01]  /*4c50*/  FFMA.FTZ R52, R52, R0, R30 ;  /* 0x0000000034347223 */ /* 0x000fe2000001001e */
[----:B------:R-:W-:-:S03]  /*4c60*/  MOV R11, R5 ;  /* 0x00000005000b7202 */ /* 0x000fc60000000f00 */
[----:B------:R-:W-:Y:S01]  /*4c70*/  IMAD R26, R10, UR18, RZ ;  /* 0x000000120a1a7c24 */ /* 0x000fe2000f8e02ff */
[----:B------:R-:W-:-:S05]  /*4c80*/  MOV R10, R2 ;  /* 0x00000002000a7202 */ /* 0x000fca0000000f00 */
[----:B------:R-:W-:-:S04]  /*4c90*/  IMAD.WIDE.U32 R10, R27, UR18, R10 ;  /* 0x000000121b0a7c25 */ /* 0x000fc8000f8e000a */
[----:B------:R-:W-:Y:S01]  /*4ca0*/  IMAD R27, R27, UR19, R26 ;  /* 0x000000131b1b7c24 */ /* 0x000fe2000f8e021a */
[----:B------:R-:W-:Y:S01]  /*4cb0*/  ULDC.64 UR18, c[0x0][0x210] ;  /* 0x0000840000127ab9 */ /* 0x000fe20000000a00 */
[----:B------:R-:W-:Y:S01]  /*4cc0*/  FFMA.FTZ R26, R22, R12, -R53 ;  /* 0x0000000c161a7223 */ /* 0x000fe20000010835 */
[----:B------:R-:W-:Y:S02]  /*4cd0*/  LEA R12, P6, R10, UR18, 0x2 ;  /* 0x000000120a0c7c11 */ /* 0x000fe4000f8c10ff */
[----:B------:R-:W-:Y:S01]  /*4ce0*/  IADD3 R11, R11, R27, RZ ;  /* 0x0000001b0b0b7210 */ /* 0x000fe20007ffe0ff */
[----:B------:R-:W-:Y:S01]  /*4cf0*/  FFMA.FTZ R27, R23, R13, -R52 ;  /* 0x0000000d171b7223 */ /* 0x000fe20000010834 */
[----:B------:R-:W-:Y:S02]  /*4d00*/  FMUL.FTZ R26, R26, UR13 ;  /* 0x0000000d1a1a7c20 */ /* 0x000fe40008410000 */
[----:B------:R-:W-:Y:S01]  /*4d10*/  LEA.HI.X R13, R10, UR19, R11, 0x2, P6 ;  /* 0x000000130a0d7c11 */ /* 0x000fe2000b0f140b */
[----:B------:R-:W-:-:S05]  /*4d20*/  FMUL.FTZ R27, R27, UR13 ;  /* 0x0000000d1b1b7c20 */ /* 0x000fca0008410000 */
[----:B------:R1:W-:Y:S02]  /*4d30*/  STG.E.64 desc[UR14][R12.64], R26 ;  /* 0x0000001a0c007986 */ /* 0x0003e4000c101b0e */
.L_x_1453:
[----:B------:R-:W-:Y:S05]  /*4d40*/  BSYNC B0 ;  /* 0x0000000000007941 */ /* 0x000fea0003800000 */
.L_x_1452:
[----:B------:R-:W-:Y:S05]  /*4d50*/  @!P4 BRA `(.L_x_1454) ;  /* 0x000000000048c947 */ /* 0x000fea0003800000 */
[----:B0-----:R-:W-:Y:S01]  /*4d60*/  FFMA.FTZ R10, R51, R22, R24 ;  /* 0x00000016330a7223 */ /* 0x001fe20000010018 */
[----:B------:R-:W-:-:S03]  /*4d70*/  FFMA.FTZ R11, R50, R23, R25 ;  /* 0x00000017320b7223 */ /* 0x000fc60000010019 */
[----:B-1----:R-:W-:Y:S01]  /*4d80*/  FMUL.FTZ R12, R10, -1.4426950216293334961 ;  /* 0xbfb8aa3b0a0c7820 */ /* 0x002fe20000410000 */
        /* <DEDUP_REMOVED lines=15> */
.L_x_1454:
[----:B------:R-:W-:Y:S04]  /*4e80*/  BSSY B0, `(.L_x_1455) ;  /* 0x0000014000007945 */ /* 0x000fe80003800000 */
[----:B------:R-:W-:Y:S05]  /*4e90*/  @!P2 BRA `(.L_x_1456) ;  /* 0x000000000048a947 */ /* 0x000fea0003800000 */
[----:B0-----:R-:W-:Y:S01]  /*4ea0*/  SHF.R.S32.HI R10, RZ, 0x1f, R69 ;  /* 0x0000001fff0a7819 */ /* 0x001fe20000011445 */
[----:B------:R-:W-:Y:S01]  /*4eb0*/  ULDC.64 UR18, c[0x0][0x288] ;  /* 0x0000a20000127ab9 */ /* 0x000fe20000000a00 */
[----:B------:R-:W-:Y:S01]  /*4ec0*/  MOV R11, R5 ;  /* 0x00000005000b7202 */ /* 0x000fe20000000f00 */
[-CC-:B------:R-:W-:Y:S01]  /*4ed0*/  FFMA.FTZ R51, R51, R0.reuse, R30.reuse ;  /* 0x0000000033337223 */ /* 0x180fe2000001001e */
[----:B------:R-:W-:Y:S01]  /*4ee0*/  FFMA.FTZ R50, R50, R0, R30 ;  /* 0x0000000032327223 */ /* 0x000fe2000001001e */
[----:B-1----:R-:W-:Y:S01]  /*4ef0*/  IMAD R12, R10, UR18, RZ ;  /* 0x000000120a0c7c24 */ /* 0x002fe2000f8e02ff */
[----:B------:R-:W-:Y:S01]  /*4f00*/  MOV R10, R2 ;  /* 0x00000002000a7202 */ /* 0x000fe20000000f00 */
[----:B------:R-:W-:Y:S01]  /*4f10*/  FFMA.FTZ R14, R22, R14, -R51 ;  /* 0x0000000e160e7223 */ /* 0x000fe20000010833 */
[----:B------:R-:W-:Y:S01]  /*4f20*/  FFMA.FTZ R15, R23, R15, -R50 ;  /* 0x0000000f170f7223 */ /* 0x000fe20000010832 */
[C---:B------:R-:W-:Y:S02]  /*4f30*/  IMAD R13, R69.reuse, UR19, R12 ;  /* 0x00000013450d7c24 */ /* 0x040fe4000f8e020c */
[----:B------:R-:W-:Y:S01]  /*4f40*/  IMAD.WIDE.U32 R10, R69, UR18, R10 ;  /* 0x00000012450a7c25 */ /* 0x000fe2000f8e000a */
[----:B------:R-:W-:-:S03]  /*4f50*/  ULDC.64 UR18, c[0x0][0x210] ;  /* 0x0000840000127ab9 */ /* 0x000fc60000000a00 */
[----:B------:R-:W-:Y:S01]  /*4f60*/  FMUL.FTZ R14, R14, UR13 ;  /* 0x0000000d0e0e7c20 */ /* 0x000fe20008410000 */
[----:B------:R-:W-:Y:S01]  /*4f70*/  FMUL.FTZ R15, R15, UR13 ;  /* 0x0000000d0f0f7c20 */ /* 0x000fe20008410000 */
[----:B------:R-:W-:Y:S02]  /*4f80*/  LEA R12, P6, R10, UR18, 0x2 ;  /* 0x000000120a0c7c11 */ /* 0x000fe4000f8c10ff */
[----:B------:R-:W-:-:S04]  /*4f90*/  IADD3 R13, R11, R13, RZ ;  /* 0x0000000d0b0d7210 */ /* 0x000fc80007ffe0ff */
[----:B------:R-:W-:-:S05]  /*4fa0*/  LEA.HI.X R13, R10, UR19, R13, 0x2, P6 ;  /* 0x000000130a0d7c11 */ /* 0x000fca000b0f140d */
[----:B------:R2:W-:Y:S02]  /*4fb0*/  STG.E.64 desc[UR14][R12.64], R14 ;  /* 0x0000000e0c007986 */ /* 0x0005e4000c101b0e */
.L_x_1456:
[----:B------:R-:W-:Y:S05]  /*4fc0*/  BSYNC B0 ;  /* 0x0000000000007941 */ /* 0x000fea0003800000 */
.L_x_1455:
[----:B------:R-:W-:Y:S05]  /*4fd0*/  @!P4 BRA `(.L_x_1457) ;  /* 0x000000000048c947 */ /* 0x000fea0003800000 */
[----:B0-----:R-:W-:Y:S01]  /*4fe0*/  FFMA.FTZ R10, R49, R22, R24 ;  /* 0x00000016310a7223 */ /* 0x001fe20000010018 */
[----:B------:R-:W-:-:S03]  /*4ff0*/  FFMA.FTZ R11, R48, R23, R25 ;  /* 0x00000017300b7223 */ /* 0x000fc60000010019 */
[----:B-12---:R-:W-:Y:S01]  /*5000*/  FMUL.FTZ R12, R10, -1.4426950216293334961 ;  /* 0xbfb8aa3b0a0c7820 */ /* 0x006fe20000410000 */
        /* <DEDUP_REMOVED lines=15> */
.L_x_1457:
[----:B------:R-:W-:Y:S04]  /*5100*/  BSSY B0, `(.L_x_1458) ;  /* 0x0000014000007945 */ /* 0x000fe80003800000 */
[----:B------:R-:W-:Y:S05]  /*5110*/  @!P3 BRA `(.L_x_1459) ;  /* 0x000000000048b947 */ /* 0x000fea0003800000 */
[----:B0-----:R-:W-:Y:S01]  /*5120*/  SHF.R.S32.HI R10, RZ, 0x1f, R68 ;  /* 0x0000001fff0a7819 */ /* 0x001fe20000011444 */
[----:B------:R-:W-:Y:S01]  /*5130*/  ULDC.64 UR18, c[0x0][0x288] ;  /* 0x0000a20000127ab9 */ /* 0x000fe20000000a00 */
[----:B------:R-:W-:Y:S01]  /*5140*/  MOV R11, R5 ;  /* 0x00000005000b7202 */ /* 0x000fe20000000f00 */
[-CC-:B------:R-:W-:Y:S01]  /*5150*/  FFMA.FTZ R49, R49, R0.reuse, R30.reuse ;  /* 0x0000000031317223 */ /* 0x180fe2000001001e */
[----:B------:R-:W-:Y:S01]  /*5160*/  FFMA.FTZ R48, R48, R0, R30 ;  /* 0x0000000030307223 */ /* 0x000fe2000001001e */
[----:B-12---:R-:W-:Y:S01]  /*5170*/  IMAD R13, R10, UR18, RZ ;  /* 0x000000120a0d7c24 */ /* 0x006fe2000f8e02ff */
        /* <DEDUP_REMOVED lines=12> */
.L_x_1459:
[----:B------:R-:W-:Y:S05]  /*5240*/  BSYNC B0 ;  /* 0x0000000000007941 */ /* 0x000fea0003800000 */
.L_x_1458:
[----:B-1----:R-:W-:Y:S02]  /*5250*/  SHF.R.S32.HI R27, RZ, 0x1f, R60 ;  /* 0x0000001fff1b7819 */ /* 0x002fe4000001143c */
[----:B------:R-:W-:Y:S02]  /*5260*/  ISETP.GE.U32.AND P6, PT, R62, UR20, PT ;  /* 0x000000143e007c0c */ /* 0x000fe4000bfc6070 */
[----:B------:R-:W-:Y:S02]  /*5270*/  ISETP.GE.AND.EX P5, PT, R27, UR21, PT, P5 ;  /* 0x000000151b007c0c */ /* 0x000fe4000bfa6350 */
[----:B------:R-:W-:Y:S02]  /*5280*/  ISETP.GE.AND.EX P6, PT, R66, UR21, PT, P6 ;  /* 0x0000001542007c0c */ /* 0x000fe4000bfc6360 */
[----:B------:R-:W-:Y:S01]  /*5290*/  ISETP.LT.U32.AND P5, PT, R40, 0x1a0, !P5 ;  /* 0x000001a02800780c */ /* 0x000fe20006fa1070 */
[----:B------:R-:W-:-:S12]  /*52a0*/  @!P4 BRA `(.L_x_1460) ;  /* 0x000000000048c947 */ /* 0x000fd80003800000 */
[----:B0-----:R-:W-:Y:S01]  /*52b0*/  FFMA.FTZ R10, R47, R22, R24 ;  /* 0x000000162f0a7223 */ /* 0x001fe20000010018 */
[----:B------:R-:W-:-:S03]  /*52c0*/  FFMA.FTZ R11, R46, R23, R25 ;  /* 0x000000172e0b7223 */ /* 0x000fc60000010019 */
[----:B--23--:R-:W-:Y:S01]  /*52d0*/  FMUL.FTZ R12, R10, -1.4426950216293334961 ;  /* 0xbfb8aa3b0a0c7820 */ /* 0x00cfe20000410000 */
        /* <DEDUP_REMOVED lines=15> */
.L_x_1460:
[----:B------:R-:W-:Y:S04]  /*53d0*/  BSSY B0, `(.L_x_1461) ;  /* 0x0000013000007945 */ /* 0x000fe80003800000 */
[----:B------:R-:W-:Y:S05]  /*53e0*/  @!P5 BRA `(.L_x_1462) ;  /* 0x000000000044d947 */ /* 0x000fea0003800000 */
[----:B------:R-:W-:Y:S01]  /*53f0*/  ULDC.64 UR18, c[0x0][0x288] ;  /* 0x0000a20000127ab9 */ /* 0x000fe20000000a00 */
[----:B0-----:R-:W-:Y:S01]  /*5400*/  MOV R10, R2 ;  /* 0x00000002000a7202 */ /* 0x001fe20000000f00 */
[----:B--23--:R-:W-:Y:S01]  /*5410*/  IMAD R13, R27, UR18, RZ ;  /* 0x000000121b0d7c24 */ /* 0x00cfe2000f8e02ff */
        /* <DEDUP_REMOVED lines=9> */
[----:B------:R-:W-:Y:S01]  /*54b0*/  LEA R6, P5, R10, UR18, 0x2 ;  /* 0x000000120a067c11 */ /* 0x000fe2000f8a10ff */
[----:B------:R-:W-:Y:S02]  /*54c0*/  FMUL.FTZ R12, R12, UR13 ;  /* 0x0000000d0c0c7c20 */ /* 0x000fe40008410000 */
[----:B------:R-:W-:Y:S01]  /*54d0*/  FMUL.FTZ R13, R13, UR13 ;  /* 0x0000000d0d0d7c20 */ /* 0x000fe20008410000 */
[----:B------:R-:W-:-:S05]  /*54e0*/  LEA.HI.X R7, R10, UR19, R11, 0x2, P5 ;  /* 0x000000130a077c11 */ /* 0x000fca000a8f140b */
[----:B------:R1:W-:Y:S04]  /*54f0*/  STG.E.64 desc[UR14][R6.64], R12 ;  /* 0x0000000c06007986 */ /* 0x0003e8000c101b0e */
.L_x_1462:
[----:B------:R-:W-:Y:S05]  /*5500*/  BSYNC B0 ;  /* 0x0000000000007941 */ /* 0x000fea0003800000 */
.L_x_1461:
[----:B------:R-:W-:Y:S02]  /*5510*/  ISETP.GE.U32.AND P5, PT, R61, UR20, PT ;  /* 0x000000143d007c0c */ /* 0x000fe4000bfa6070 */
[----:B------:R-:W-:Y:S01]  /*5520*/  ISETP.GT.U32.OR P6, PT, R40, 0x19f, P6 ;  /* 0x0000019f2800780c */ /* 0x000fe200037c4470 */
[----:B------:R-:W-:-:S12]  /*5530*/  @!P4 BRA `(.L_x_1463) ;  /* 0x000000000048c947 */ /* 0x000fd80003800000 */
[----:B-1----:R-:W-:Y:S01]  /*5540*/  FFMA.FTZ R6, R45, R22, R24 ;  /* 0x000000162d067223 */ /* 0x002fe20000010018 */
[----:B------:R-:W-:-:S03]  /*5550*/  FFMA.FTZ R7, R44, R23, R25 ;  /* 0x000000172c077223 */ /* 0x000fc60000010019 */
[----:B0-----:R-:W-:Y:S01]  /*5560*/  FMUL.FTZ R10, R6, -1.4426950216293334961 ;  /* 0xbfb8aa3b060a7820 */ /* 0x001fe20000410000 */
[----:B--23--:R-:W-:-:S05]  /*5570*/  FMUL.FTZ R12, R7, -1.4426950216293334961 ;  /* 0xbfb8aa3b070c7820 */ /* 0x00cfca0000410000 */
        /* <DEDUP_REMOVED lines=14> */
.L_x_1463:
[----:B------:R-:W-:Y:S04]  /*5660*/  BSSY B0, `(.L_x_1464) ;  /* 0x0000013000007945 */ /* 0x000fe80003800000 */
[----:B------:R-:W-:Y:S05]  /*5670*/  @P6 BRA `(.L_x_1465) ;  /* 0x0000000000446947 */ /* 0x000fea0003800000 */
        /* <DEDUP_REMOVED lines=17> */
.L_x_1465:
[----:B------:R-:W-:Y:S05]  /*5790*/  BSYNC B0 ;  /* 0x0000000000007941 */ /* 0x000fea0003800000 */
.L_x_1464:
[----:B------:R-:W-:Y:S02]  /*57a0*/  ISETP.GE.U32.AND P6, PT, R63, UR20, PT ;  /* 0x000000143f007c0c */ /* 0x000fe4000bfc6070 */
[----:B------:R-:W-:Y:S02]  /*57b0*/  ISETP.GE.AND.EX P5, PT, R65, UR21, PT, P5 ;  /* 0x0000001541007c0c */ /* 0x000fe4000bfa6350 */
[----:B------:R-:W-:Y:S02]  /*57c0*/  ISETP.GE.AND.EX P6, PT, R64, UR21, PT, P6 ;  /* 0x0000001540007c0c */ /* 0x000fe4000bfc6360 */
[C---:B------:R-:W-:Y:S02]  /*57d0*/  ISETP.GT.U32.OR P5, PT, R40.reuse, 0x19f, P5 ;  /* 0x0000019f2800780c */ /* 0x040fe40002fa4470 */
[----:B------:R-:W-:Y:S01]  /*57e0*/  ISETP.GT.U32.OR P6, PT, R40, 0x19f, P6 ;  /* 0x0000019f2800780c */ /* 0x000fe200037c4470 */
[----:B------:R-:W-:-:S12]  /*57f0*/  @!P4 BRA `(.L_x_1466) ;  /* 0x000000000048c947 */ /* 0x000fd80003800000 */
[----:B-1----:R-:W-:Y:S01]  /*5800*/  FFMA.FTZ R6, R43, R22, R24 ;  /* 0x000000162b067223 */ /* 0x002fe20000010018 */
[----:B------:R-:W-:-:S03]  /*5810*/  FFMA.FTZ R7, R42, R23, R25 ;  /* 0x000000172a077223 */ /* 0x000fc60000010019 */
[----:B----4-:R-:W-:Y:S01]  /*5820*/  FMUL.FTZ R8, R6, -1.4426950216293334961 ;  /* 0xbfb8aa3b06087820 */ /* 0x010fe20000410000 */
[----:B0-----:R-:W-:-:S05]  /*5830*/  FMUL.FTZ R10, R7, -1.4426950216293334961 ;  /* 0xbfb8aa3b070a7820 */ /* 0x001fca0000410000 */
[----:B------:R-:W0:Y:S08]  /*5840*/  MUFU.EX2 R8, R8 ;  /* 0x0000000800087308 */ /* 0x000e300000000800 */
[----:B------:R-:W1:Y:S01]  /*5850*/  MUFU.EX2 R10, R10 ;  /* 0x0000000a000a7308 */ /* 0x000e620000000800 */
[----:B0-----:R-:W-:-:S07]  /*5860*/  FADD.FTZ R9, R8, 1 ;  /* 0x3f80000008097421 */ /* 0x001fce0000010000 */
[----:B------:R-:W0:Y:S01]  /*5870*/  MUFU.RCP R9, R9 ;  /* 0x0000000900097308 */ /* 0x000e220000001000 */
[----:B-1----:R-:W-:-:S07]  /*5880*/  FADD.FTZ R11, R10, 1 ;  /* 0x3f8000000a0b7421 */ /* 0x002fce0000010000 */
[----:B--23--:R-:W1:Y:S01]  /*5890*/  MUFU.RCP R12, R11 ;  /* 0x0000000b000c7308 */ /* 0x00ce620000001000 */
        /* <DEDUP_REMOVED lines=8> */
.L_x_1466:
[----:B------:R-:W-:Y:S04]  /*5920*/  BSSY B0, `(.L_x_1467) ;  /* 0x0000013000007945 */ /* 0x000fe80003800000 */
[----:B------:R-:W-:Y:S05]  /*5930*/  @P5 BRA `(.L_x_1468) ;  /* 0x0000000000445947 */ /* 0x000fea0003800000 */
[----:B------:R-:W-:Y:S01]  /*5940*/  ULDC.64 UR18, c[0x0][0x288] ;  /* 0x0000a20000127ab9 */ /* 0x000fe20000000a00 */
[----:B-1----:R-:W-:Y:S01]  /*5950*/  MOV R6, R2 ;  /* 0x0000000200067202 */ /* 0x002fe20000000f00 */
[----:B----4-:R-:W-:Y:S01]  /*5960*/  IMAD R8, R65, UR18, RZ ;  /* 0x0000001241087c24 */ /* 0x010fe2000f8e02ff */
[----:B------:R-:W-:Y:S01]  /*5970*/  MOV R7, R5 ;  /* 0x0000000500077202 */ /* 0x000fe20000000f00 */
[-CC-:B------:R-:W-:Y:S01]  /*5980*/  FFMA.FTZ R43, R43, R0.reuse, R30.reuse ;  /* 0x000000002b2b7223 */ /* 0x180fe2000001001e */
[----:B------:R-:W-:Y:S01]  /*5990*/  FFMA.FTZ R42, R42, R0, R30 ;  /* 0x000000002a2a7223 */ /* 0x000fe2000001001e */
[C---:B------:R-:W-:Y:S02]  /*59a0*/  IMAD R9, R61.reuse, UR19, R8 ;  /* 0x000000133d097c24 */ /* 0x040fe4000f8e0208 */
[----:B------:R-:W-:Y:S01]  /*59b0*/  IMAD.WIDE.U32 R6, R61, UR18, R6 ;  /* 0x000000123d067c25 */ /* 0x000fe2000f8e0006 */
[----:B------:R-:W-:-:S03]  /*59c0*/  ULDC.64 UR18, c[0x0][0x210] ;  /* 0x0000840000127ab9 */ /* 0x000fc60000000a00 */
[----:B------:R-:W-:Y:S01]  /*59d0*/  FFMA.FTZ R43, R22, R18, -R43 ;  /* 0x00000012162b7223 */ /* 0x000fe2000001082b */
[----:B0-----:R-:W-:Y:S01]  /*59e0*/  FFMA.FTZ R11, R23, R19, -R42 ;  /* 0x00000013170b7223 */ /* 0x001fe2000001082a */
[----:B------:R-:W-:Y:S02]  /*59f0*/  LEA R8, P5, R6, UR18, 0x2 ;  /* 0x0000001206087c11 */ /* 0x000fe4000f8a10ff */
[----:B------:R-:W-:Y:S01]  /*5a00*/  FMUL.FTZ R10, R43, UR13 ;  /* 0x0000000d2b0a7c20 */ /* 0x000fe20008410000 */
[----:B------:R-:W-:Y:S01]  /*5a10*/  IADD3 R9, R7, R9, RZ ;  /* 0x0000000907097210 */ /* 0x000fe20007ffe0ff */
[----:B------:R-:W-:-:S03]  /*5a20*/  FMUL.FTZ R11, R11, UR13 ;  /* 0x0000000d0b0b7c20 */ /* 0x000fc60008410000 */
[----:B------:R-:W-:-:S05]  /*5a30*/  LEA.HI.X R9, R6, UR19, R9, 0x2, P5 ;  /* 0x0000001306097c11 */ /* 0x000fca000a8f1409 */
[----:B------:R0:W-:Y:S02]  /*5a40*/  STG.E.64 desc[UR14][R8.64], R10 ;  /* 0x0000000a08007986 */ /* 0x0001e4000c101b0e */
.L_x_1468:
[----:B------:R-:W-:Y:S05]  /*5a50*/  BSYNC B0 ;  /* 0x0000000000007941 */ /* 0x000fea0003800000 */
.L_x_1467:
[----:B------:R-:W-:Y:S05]  /*5a60*/  @!P4 BRA `(.L_x_1469) ;  /* 0x000000000048c947 */ /* 0x000fea0003800000 */
[----:B------:R-:W-:Y:S01]  /*5a70*/  FFMA.FTZ R24, R57, R22, R24 ;  /* 0x0000001639187223 */ /* 0x000fe20000010018 */
[----:B------:R-:W-:-:S03]  /*5a80*/  FFMA.FTZ R25, R56, R23, R25 ;  /* 0x0000001738197223 */ /* 0x000fc60000010019 */
[----:B-1----:R-:W-:Y:S01]  /*5a90*/  FMUL.FTZ R6, R24, -1.4426950216293334961 ;  /* 0xbfb8aa3b18067820 */ /* 0x002fe20000410000 */
[----:B0---4-:R-:W-:-:S05]  /*5aa0*/  FMUL.FTZ R8, R25, -1.4426950216293334961 ;  /* 0xbfb8aa3b19087820 */ /* 0x011fca0000410000 */
[----:B------:R-:W0:Y:S08]  /*5ab0*/  MUFU.EX2 R6, R6 ;  /* 0x0000000600067308 */ /* 0x000e300000000800 */
[----:B------:R-:W1:Y:S01]  /*5ac0*/  MUFU.EX2 R8, R8 ;  /* 0x0000000800087308 */ /* 0x000e620000000800 */
[----:B0-----:R-:W-:-:S07]  /*5ad0*/  FADD.FTZ R7, R6, 1 ;  /* 0x3f80000006077421 */ /* 0x001fce0000010000 */
[----:B------:R-:W0:Y:S01]  /*5ae0*/  MUFU.RCP R7, R7 ;  /* 0x0000000700077308 */ /* 0x000e220000001000 */
[----:B-1----:R-:W-:-:S07]  /*5af0*/  FADD.FTZ R9, R8, 1 ;  /* 0x3f80000008097421 */ /* 0x002fce0000010000 */
[----:B------:R-:W2:Y:S01]  /*5b00*/  MUFU.RCP R10, R9 ;  /* 0x00000009000a7308 */ /* 0x000ea20000001000 */
[----:B0-----:R-:W-:Y:S01]  /*5b10*/  FADD.FTZ R11, -R7, 1 ;  /* 0x3f800000070b7421 */ /* 0x001fe20000010100 */
[----:B------:R-:W-:-:S03]  /*5b20*/  FMUL.FTZ R20, R20, R7 ;  /* 0x0000000714147220 */ /* 0x000fc60000410000 */
[----:B------:R-:W-:Y:S01]  /*5b30*/  FFMA.FTZ R11, R24, R11, 1 ;  /* 0x3f800000180b7423 */ /* 0x000fe2000001000b */
[----:B--23--:R-:W-:Y:S01]  /*5b40*/  FADD.FTZ R12, -R10, 1 ;  /* 0x3f8000000a0c7421 */ /* 0x00cfe20000010100 */
[----:B------:R-:W-:Y:S02]  /*5b50*/  FMUL.FTZ R21, R21, R10 ;  /* 0x0000000a15157220 */ /* 0x000fe40000410000 */
[----:B------:R-:W-:Y:S01]  /*5b60*/  FMUL.FTZ R20, R20, R11 ;  /* 0x0000000b14147220 */ /* 0x000fe20000410000 */
[----:B------:R-:W-:-:S04]  /*5b70*/  FFMA.FTZ R12, R25, R12, 1 ;  /* 0x3f800000190c7423 */ /* 0x000fc8000001000c */
[----:B------:R-:W-:-:S07]  /*5b80*/  FMUL.FTZ R21, R21, R12 ;  /* 0x0000000c15157220 */ /* 0x000fce0000410000 */
.L_x_1469:
[----:B------:R-:W-:Y:S04]  /*5b90*/  BSSY B0, `(.L_x_1470) ;  /* 0x0000012000007945 */ /* 0x000fe80003800000 */
        /* <DEDUP_REMOVED lines=11> */
[----:B-1----:R-:W-:Y:S01]  /*5c50*/  FMUL.FTZ R6, R57, UR13 ;  /* 0x0000000d39067c20 */ /* 0x002fe20008410000 */
[----:B------:R-:W-:Y:S01]  /*5c60*/  LEA R2, P4, R4, UR18, 0x2 ;  /* 0x0000001204027c11 */ /* 0x000fe2000f8810ff */
[----:B------:R-:W-:Y:S01]  /*5c70*/  FMUL.FTZ R7, R0, UR13 ;  /* 0x0000000d00077c20 */ /* 0x000fe20008410000 */
[----:B------:R-:W-:-:S04]  /*5c80*/  IADD3 R3, R5, R3, RZ ;  /* 0x0000000305037210 */ /* 0x000fc80007ffe0ff */
[----:B------:R-:W-:-:S05]  /*5c90*/  LEA.HI.X R3, R4, UR19, R3, 0x2, P4 ;  /* 0x0000001304037c11 */ /* 0x000fca000a0f1403 */
[----:B------:R1:W-:Y:S02]  /*5ca0*/  STG.E.64 desc[UR14][R2.64], R6 ;  /* 0x0000000602007986 */ /* 0x0003e4000c101b0e */
.L_x_1471:
[----:B------:R-:W-:Y:S05]  /*5cb0*/  BSYNC B0 ;  /* 0x0000000000007941 */ /* 0x000fea0003800000 */
.L_x_1470:
[----:B------:R-:W-:Y:S01]  /*5cc0*/  ULDC UR11, c[0x0][0x10] ;  /* 0x00000400000b7ab9 */ /* 0x000fe20000000800 */
[----:B------:R-:W-:Y:S02]  /*5cd0*/  UIADD3 UR4, UR4, 0x1, URZ ;  /* 0x0000000104047890 */ /* 0x000fe4000fffe03f */
[----:B------:R-:W-:-:S04]  /*5ce0*/  UIADD3 UR6, UR11, UR6, URZ ;  /* 0x000000060b067290 */ /* 0x000fc8000fffe03f */
[----:B------:R-:W-:-:S06]  /*5cf0*/  UISETP.GE.AND UP0, UPT, UR6, UR5, UPT ;  /* 0x000000050600728c */ /* 0x000fcc000bf06270 */
[----:B------:R-:W-:-:S13]  /*5d00*/  PLOP3.LUT P4, PT, PT, PT, UP0, 0x80, 0x0 ;  /* 0x000000000000781c */ /* 0x000fda0003f8f008 */
[----:B------:R-:W-:Y:S05]  /*5d10*/  @!P4 BRA `(.L_x_1472) ;  /* 0xffffffa400b0c947 */ /* 0x000fea000383ffff */
.L_x_1421:
[----:B------:R-:W5:Y:S01]  /*5d20*/  LDC R4, c[0x0][0xc] ;  /* 0x00000300ff047b82 */ /* 0x000f620000000800 */
[----:B------:R-:W-:Y:S01]  /*5d30*/  ISETP.NE.AND P1, PT, R40, RZ, PT ;  /* 0x000000ff2800720c */ /* 0x000fe20003f25270 */
[----:B------:R-:W-:Y:S06]  /*5d40*/  BSSY B0, `(.L_x_1473) ;  /* 0x0000011000007945 */ /* 0x000fec0003800000 */
[----:B-1----:R-:W1:Y:S08]  /*5d50*/  LDC R7, c[0x0][0x10] ;  /* 0x00000400ff077b82 */ /* 0x002e700000000800 */
[----:B------:R-:W0:Y:S01]  /*5d60*/  LDC.64 R2, c[0x0][0x258] ;  /* 0x00009600ff027b82 */ /* 0x000e220000000a00 */
[----:B-----5:R-:W-:-:S02]  /*5d70*/  ISETP.NE.AND P0, PT, R4, 0x1, PT ;  /* 0x000000010400780c */ /* 0x020fc40003f05270 */
[----:B-1----:R-:W-:-:S04]  /*5d80*/  SHF.L.U32 R0, R7, 0x1, RZ ;  /* 0x0000000107007819 */ /* 0x002fc800000006ff */
[----:B------:R-:W-:-:S05]  /*5d90*/  SEL R5, R0, RZ, P0 ;  /* 0x000000ff00057207 */ /* 0x000fca0000000000 */
[----:B0-----:R-:W-:Y:S01]  /*5da0*/  IMAD.WIDE.U32 R2, R5, 0x4, R2 ;  /* 0x0000000405027825 */ /* 0x001fe200078e0002 */
        /* <DEDUP_REMOVED lines=10> */
.L_x_1474:
[----:B------:R-:W-:Y:S05]  /*5e50*/  BSYNC B0 ;  /* 0x0000000000007941 */ /* 0x000fea0003800000 */
.L_x_1473:
        /* <DEDUP_REMOVED lines=11> */
.L_x_1476:
[----:B------:R-:W5:Y:S04]  /*5f10*/  LDG.E.STRONG.GPU R5, desc[UR14][R2.64] ;  /* 0x0000000e02057981 */ /* 0x000f68000c1ef900 */
[----:B-----5:R-:W-:Y:S01]  /*5f20*/  CCTL.IVALL ;  /* 0x00000000ff00798f */ /* 0x020fe20002000000 */
[----:B------:R-:W-:Y:S05]  /*5f30*/  YIELD ;  /* 0x0000000000007946 */ /* 0x000fea0003800000 */
[----:B------:R-:W-:-:S13]  /*5f40*/  ISETP.NE.AND P0, PT, R5, R0, PT ;  /* 0x000000000500720c */ /* 0x000fda0003f05270 */
[----:B------:R-:W-:Y:S05]  /*5f50*/  @P0 BRA `(.L_x_1476) ;  /* 0xfffffffc00ec0947 */ /* 0x000fea000383ffff */
.L_x_1475:
[----:B------:R-:W-:Y:S05]  /*5f60*/  WARPSYNC.ALL ;  /* 0x0000000000007948 */ /* 0x000fea0003800000 */
[----:B------:R-:W0:Y:S08]  /*5f70*/  LDC.64 R22, c[0x0][0x288] ;  /* 0x0000a200ff167b82 */ /* 0x000e300000000a00 */
[----:B------:R-:W-:Y:S01]  /*5f80*/  BAR.SYNC.DEFER_BLOCKING 0x0 ;  /* 0x0000000000007b1d */ /* 0x000fe20000010000 */
[----:B0-----:R-:W-:-:S04]  /*5f90*/  LEA.HI R0, P0, R23, R22, RZ, 0x1 ;  /* 0x0000001617007211 */ /* 0x001fc800078108ff */
[----:B------:R-:W-:-:S04]  /*5fa0*/  IADD3.X R3, RZ, R23, RZ, P0, !PT ;  /* 0x00000017ff037210 */ /* 0x000fc800007fe4ff */
        /* <DEDUP_REMOVED lines=8> */
[----:B--23--:R-:W0:Y:S01]  /*6030*/  LDC.64 R14, c[0x0][0x218] ;  /* 0x00008600ff0e7b82 */ /* 0x00ce220000000a00 */
        /* <DEDUP_REMOVED lines=10> */
.L_x_1477:
[----:B------:R-:W-:-:S04]  /*60e0*/  LEA R6, P0, R40, UR4, 0x2 ;  /* 0x0000000428067c11 */ /* 0x000fc8000f8010ff */
[----:B------:R-:W-:Y:S02]  /*60f0*/  LEA.HI.X R7, R40, UR5, R0, 0x2, P0 ;  /* 0x0000000528077c11 */ /* 0x000fe400080f1400 */
[-C--:B----4-:R-:W-:Y:S02]  /*6100*/  LEA R8, P0, R25, R6.reuse, 0x2 ;  /* 0x0000000619087211 */ /* 0x090fe400078010ff */
        /* <DEDUP_REMOVED lines=20> */
.L_x_1478:
        /* <DEDUP_REMOVED lines=11> */
.L_x_3250:


//--------------------- .text._Z35group_norm_nhwc_bwd_one_pass_kernelI11Fp32IOFp32WLi512ELi26ELi416EEv26Group_norm_nhwc_bwd_params --------------------------
	.section	.text._Z35group_norm_nhwc_bwd_one_pass_kernelI11Fp32IOFp32WLi512ELi26ELi416EEv26Group_norm_nhwc_bwd_params,"ax",@progbits
	.align	128
        .global         _Z35group_norm_nhwc_bwd_one_pass_kernelI11Fp32IOFp32WLi512ELi26ELi416EEv26Group_norm_nhwc_bwd_params
        .type           _Z35group_norm_nhwc_bwd_one_pass_kernelI11Fp32IOFp32WLi512ELi26ELi416EEv26Group_norm_nhwc_bwd_params,@function
        .size           _Z35group_norm_nhwc_bwd_one_pass_kernelI11Fp32IOFp32WLi512ELi26ELi416EEv26Group_norm_nhwc_bwd_params,(.L_x_3251 - _Z35group_norm_nhwc_bwd_one_pass_kernelI11Fp32IOFp32WLi512ELi26ELi416EEv26Group_norm_nhwc_bwd_params)
        .other          _Z35group_norm_nhwc_bwd_one_pass_kernelI11Fp32IOFp32WLi512ELi26ELi416EEv26Group_norm_nhwc_bwd_params,@"STO_CUDA_ENTRY STV_DEFAULT"
_Z35group_norm_nhwc_bwd_one_pass_kernelI11Fp32IOFp32WLi512ELi26ELi416EEv26Group_norm_nhwc_bwd_params:
.text._Z35group_norm_nhwc_bwd_one_pass_kernelI11Fp32IOFp32WLi512ELi26ELi416EEv26Group_norm_nhwc_bwd_params:
        /* <DEDUP_REMOVED lines=19> */
[----:B------:R-:W-:Y:S01]  /*0130*/  HFMA2.MMA R76, -RZ, RZ, 0, 0 ;  /* 0x00000000ff4c7435 */ /* 0x000fe200000001ff */
[----:B------:R-:W-:-:S06]  /*0140*/  MOV R81, R79 ;  /* 0x0000004f00517202 */ /* 0x000fcc0000000f00 */
[----:B------:R-:W3:Y:S01]  /*0150*/  LDC R74, c[0x0][0x10] ;  /* 0x00000400ff4a7b82 */ /* 0x000ee20000000800 */
[----:B0-----:R-:W-:-:S07]  /*0160*/  IMAD R86, R5, UR7, R88 ;  /* 0x0000000705567c24 */ /* 0x001fce000f8e0258 */
[----:B------:R-:W0:Y:S01]  /*0170*/  LDC R72, c[0x0][0xc] ;  /* 0x00000300ff487b82 */ /* 0x000e220000000800 */
[----:B------:R-:W-:Y:S01]  /*0180*/  IMAD R88, R88, -0xd, R87 ;  /* 0xfffffff358587824 */ /* 0x000fe200078e0257 */
[C---:B------:R-:W-:Y:S02]  /*0190*/  IADD3 R0, R86.reuse, 0x60, RZ ;  /* 0x0000006056007810 */ /* 0x040fe40007ffe0ff */
[----:B------:R-:W-:Y:S01]  /*01a0*/  IADD3 R2, R86, 0x80, RZ ;  /* 0x0000008056027810 */ /* 0x000fe20007ffe0ff */
[----:B--2---:R-:W-:Y:S01]  /*01b0*/  ULEA UR5, UR6, UR5, 0x18 ;  /* 0x0000000506057291 */ /* 0x004fe2000f8ec03f */
[----:B------:R-:W-:Y:S02]  /*01c0*/  ISETP.LT.U32.AND P0, PT, R0, UR10, PT ;  /* 0x0000000a00007c0c */ /* 0x000fe4000bf01070 */
[----:B------:R-:W-:Y:S02]  /*01d0*/  SHF.R.S32.HI R0, RZ, 0x1f, R0 ;  /* 0x0000001fff007819 */ /* 0x000fe40000011400 */
[----:B------:R-:W-:-:S02]  /*01e0*/  ISETP.LT.U32.AND P1, PT, R2, UR10, PT ;  /* 0x0000000a02007c0c */ /* 0x000fc4000bf21070 */
[----:B------:R-:W-:Y:S01]  /*01f0*/  ISETP.LT.AND.EX P0, PT, R0, UR11, !P4, P0 ;  /* 0x0000000b00007c0c */ /* 0x000fe2000e701300 */
[----:B---3--:R-:W-:Y:S01]  /*0200*/  IMAD R85, R74, UR7, R79 ;  /* 0x000000074a557c24 */ /* 0x008fe2000f8e024f */
[----:B------:R-:W-:Y:S02]  /*0210*/  SHF.R.S32.HI R2, RZ, 0x1f, R2 ;  /* 0x0000001fff027819 */ /* 0x000fe40000011402 */
[----:B------:R-:W-:Y:S02]  /*0220*/  IADD3 R3, R86, 0xa0, RZ ;  /* 0x000000a056037810 */ /* 0x000fe40007ffe0ff */
[----:B------:R-:W-:Y:S02]  /*0230*/  ISETP.LT.AND.EX P1, PT, R2, UR11, !P4, P1 ;  /* 0x0000000b02007c0c */ /* 0x000fe4000e721310 */
[----:B------:R-:W-:Y:S02]  /*0240*/  ISETP.LT.U32.AND P2, PT, R3, UR10, PT ;  /* 0x0000000a03007c0c */ /* 0x000fe4000bf41070 */
[----:B------:R-:W-:-:S02]  /*0250*/  SHF.R.S32.HI R3, RZ, 0x1f, R3 ;  /* 0x0000001fff037819 */ /* 0x000fc40000011403 */
[----:B------:R-:W-:Y:S02]  /*0260*/  IADD3 R0, R86, 0xc0, RZ ;  /* 0x000000c056007810 */ /* 0x000fe40007ffe0ff */
[----:B------:R-:W-:Y:S02]  /*0270*/  @P0 LOP3.LUT R89, R89, 0x100, RZ, 0xfc, !PT ;  /* 0x0000010059590812 */ /* 0x000fe400078efcff */
[----:B------:R-:W-:Y:S02]  /*0280*/  ISETP.LT.AND.EX P0, PT, R3, UR11, !P4, P2 ;  /* 0x0000000b03007c0c */ /* 0x000fe4000e701320 */
[----:B------:R-:W-:Y:S02]  /*0290*/  LOP3.LUT R89, R89, 0xffffff7f, RZ, 0xc0, !PT ;  /* 0xffffff7f59597812 */ /* 0x000fe400078ec0ff */
[----:B------:R-:W-:Y:S02]  /*02a0*/  ISETP.LT.U32.AND P2, PT, R0, UR10, PT ;  /* 0x0000000a00007c0c */ /* 0x000fe4000bf41070 */
[----:B------:R-:W-:-:S02]  /*02b0*/  SHF.R.S32.HI R0, RZ, 0x1f, R0 ;  /* 0x0000001fff007819 */ /* 0x000fc40000011400 */
[----:B------:R-:W-:Y:S02]  /*02c0*/  @P1 LOP3.LUT R89, R89, 0x80, RZ, 0xfc, !PT ;  /* 0x0000008059591812 */ /* 0x000fe400078efcff */
[----:B------:R-:W-:Y:S02]  /*02d0*/  IADD3 R2, R86, 0xe0, RZ ;  /* 0x000000e056027810 */ /* 0x000fe40007ffe0ff */
        /* <DEDUP_REMOVED lines=11> */
[----:B------:R-:W-:Y:S02]  /*0390*/  ISETP.LT.AND.EX P0, PT, R3, UR11, !P4, P0 ;  /* 0x0000000b03007c0c */ /* 0x000fe4000e701300 */
[----:B------:R-:W-:Y:S02]  /*03a0*/  LOP3.LUT R89, R89, 0xffffffef, RZ, 0xc0, !PT ;  /* 0xffffffef59597812 */ /* 0x000fe400078ec0ff */
[----:B------:R-:W-:Y:S02]  /*03b0*/  IADD3 R0, R86, 0x120, RZ ;  /* 0x0000012056007810 */ /* 0x000fe40007ffe0ff */
[----:B------:R-:W-:Y:S02]  /*03c0*/  @P1 LOP3.LUT R89, R89, 0x10, RZ, 0xfc, !PT ;  /* 0x0000001059591812 */ /* 0x000fe400078efcff */
[----:B------:R-:W-:-:S02]  /*03d0*/  SHF.R.S32.HI R3, RZ, 0x1f, R0 ;  /* 0x0000001fff037819 */ /* 0x000fc40000011400 */
[----:B------:R-:W-:Y:S02]  /*03e0*/  LOP3.LUT R89, R89, 0xfffffff7, RZ, 0xc0, !PT ;  /* 0xfffffff759597812 */ /* 0x000fe400078ec0ff */
[----:B------:R-:W-:Y:S02]  /*03f0*/  IADD3 R2, R86, 0x140, RZ ;  /* 0x0000014056027810 */ /* 0x000fe40007ffe0ff */
[----:B------:R-:W-:Y:S02]  /*0400*/  @P0 LOP3.LUT R89, R89, 0x8, RZ, 0xfc, !PT ;  /* 0x0000000859590812 */ /* 0x000fe400078efcff */
[----:B------:R-:W-:Y:S02]  /*0410*/  ISETP.LT.U32.AND P0, PT, R0, UR10, PT ;  /* 0x0000000a00007c0c */ /* 0x000fe4000bf01070 */
[----:B------:R-:W-:Y:S02]  /*0420*/  IADD3 R0, R86, 0x160, RZ ;  /* 0x0000016056007810 */ /* 0x000fe40007ffe0ff */
[----:B------:R-:W-:-:S02]  /*0430*/  ISETP.LT.AND.EX P0, PT, R3, UR11, !P4, P0 ;  /* 0x0000000b03007c0c */ /* 0x000fc4000e701300 */
[----:B------:R-:W-:Y:S02]  /*0440*/  SHF.R.S32.HI R3, RZ, 0x1f, R2 ;  /* 0x0000001fff037819 */ /* 0x000fe40000011402 */
[----:B------:R-:W-:Y:S02]  /*0450*/  ISETP.LT.U32.AND P1, PT, R2, UR10, PT ;  /* 0x0000000a02007c0c */ /* 0x000fe4000bf21070 */
[----:B------:R-:W-:Y:S02]  /*0460*/  SHF.R.S32.HI R2, RZ, 0x1f, R0 ;  /* 0x0000001fff027819 */ /* 0x000fe40000011400 */
[----:B------:R-:W-:Y:S02]  /*0470*/  ISETP.LT.U32.AND P2, PT, R0, UR10, PT ;  /* 0x0000000a00007c0c */ /* 0x000fe4000bf41070 */
[----:B------:R-:W-:Y:S02]  /*0480*/  ISETP.LT.AND.EX P1, PT, R3, UR11, !P4, P1 ;  /* 0x0000000b03007c0c */ /* 0x000fe4000e721310 */
[----:B------:R-:W-:-:S02]  /*0490*/  ISETP.LT.AND.EX P2, PT, R2, UR11, !P4, P2 ;  /* 0x0000000b02007c0c */ /* 0x000fc4000e741320 */
[----:B------:R-:W-:Y:S01]  /*04a0*/  SHF.R.S32.HI R77, RZ, 0x1f, R86 ;  /* 0x0000001fff4d7819 */ /* 0x000fe20000011456 */
[----:B------:R-:W2:Y:S01]  /*04b0*/  LDC.64 R2, c[0x0][0x288] ;  /* 0x0000a200ff027b82 */ /* 0x000ea20000000a00 */
[C---:B------:R-:W-:Y:S02]  /*04c0*/  ISETP.LT.U32.AND P3, PT, R86.reuse, UR10, PT ;  /* 0x0000000a56007c0c */ /* 0x040fe4000bf61070 */
[----:B------:R-:W-:Y:S02]  /*04d0*/  LOP3.LUT R89, R89, 0xfffffdff, RZ, 0xc0, !PT ;  /* 0xfffffdff59597812 */ /* 0x000fe400078ec0ff */
[----:B------:R-:W-:Y:S02]  /*04e0*/  ISETP.LT.AND.EX P3, PT, R77, UR11, !P4, P3 ;  /* 0x0000000b4d007c0c */ /* 0x000fe4000e761330 */
[C---:B------:R-:W-:Y:S02]  /*04f0*/  IADD3 R84, R86.reuse, 0x20, RZ ;  /* 0x0000002056547810 */ /* 0x040fe40007ffe0ff */
[----:B------:R-:W-:-:S02]  /*0500*/  IADD3 R82, R86, 0x40, RZ ;  /* 0x0000004056527810 */ /* 0x000fc40007ffe0ff */
[----:B------:R-:W-:Y:S02]  /*0510*/  SHF.R.S32.HI R75, RZ, 0x1f, R84 ;  /* 0x0000001fff4b7819 */ /* 0x000fe40000011454 */
[----:B------:R-:W-:Y:S02]  /*0520*/  SHF.R.S32.HI R73, RZ, 0x1f, R82 ;  /* 0x0000001fff497819 */ /* 0x000fe40000011452 */
[----:B------:R-:W-:Y:S02]  /*0530*/  ISETP.LT.U32.AND P5, PT, R82, UR10, PT ;  /* 0x0000000a52007c0c */ /* 0x000fe4000bfa1070 */
[----:B------:R-:W-:Y:S02]  /*0540*/  SHF.R.S32.HI R0, RZ, 0x1f, R87 ;  /* 0x0000001fff007819 */ /* 0x000fe40000011457 */
[----:B------:R-:W-:Y:S02]  /*0550*/  @P3 LOP3.LUT R89, R89, 0x200, RZ, 0xfc, !PT ;  /* 0x0000020059593812 */ /* 0x000fe400078efcff */
[----:B------:R-:W-:Y:S01]  /*0560*/  ISETP.LT.U32.AND P3, PT, R84, UR10, PT ;  /* 0x0000000a54007c0c */ /* 0x000fe2000bf61070 */
[----:B------:R-:W-:Y:S01]  /*0570*/  ULDC.U8 UR10, c[0x0][0x2a4] ;  /* 0x0000a900000a7ab9 */ /* 0x000fe20000000000 */
[----:B------:R-:W-:-:S02]  /*0580*/  LEA.HI R0, R0, R87, RZ, 0x5 ;  /* 0x0000005700007211 */ /* 0x000fc400078f28ff */
[----:B------:R-:W-:Y:S02]  /*0590*/  ISETP.LT.AND.EX P3, PT, R75, UR11, !P4, P3 ;  /* 0x0000000b4b007c0c */ /* 0x000fe4000e761330 */
[----:B------:R-:W-:Y:S02]  /*05a0*/  ISETP.LT.AND.EX P4, PT, R73, UR11, !P4, P5 ;  /* 0x0000000b49007c0c */ /* 0x000fe4000e781350 */
[C---:B--2---:R-:W-:Y:S02]  /*05b0*/  LEA.HI R4, P5, R3.reuse, R2, RZ, 0x1 ;  /* 0x0000000203047211 */ /* 0x044fe400078b08ff */
[-C--:B------:R-:W-:Y:S02]  /*05c0*/  LEA R7, R3, R3.reuse, 0x1 ;  /* 0x0000000303077211 */ /* 0x080fe400078e08ff */
[----:B------:R-:W-:Y:S01]  /*05d0*/  IADD3.X R5, RZ, R3, RZ, P5, !PT ;  /* 0x00000003ff057210 */ /* 0x000fe20002ffe4ff */
[----:B------:R-:W-:Y:S01]  /*05e0*/  IMAD.WIDE.U32 R2, R2, 0x3, RZ ;  /* 0x0000000302027825 */ /* 0x000fe200078e00ff */
[----:B------:R-:W-:-:S02]  /*05f0*/  SHF.R.S32.HI R0, RZ, 0x5, R0 ;  /* 0x00000005ff007819 */ /* 0x000fc40000011400 */
[----:B0-----:R-:W-:Y:S02]  /*0600*/  LOP3.LUT R83, R72, 0x3, RZ, 0xc0, !PT ;  /* 0x0000000348537812 */ /* 0x001fe400078ec0ff */
[----:B------:R-:W-:Y:S02]  /*0610*/  IADD3 R3, R3, R7, RZ ;  /* 0x0000000703037210 */ /* 0x000fe40007ffe0ff */
[----:B------:R-:W-:Y:S02]  /*0620*/  IADD3 R80, R86, 0x1e0, RZ ;  /* 0x000001e056507810 */ /* 0x000fe40007ffe0ff */
[----:B------:R-:W-:Y:S02]  /*0630*/  LEA.HI R7, P5, R3, R2, RZ, 0x1 ;  /* 0x0000000203077211 */ /* 0x000fe400078b08ff */
[----:B------:R-:W-:Y:S02]  /*0640*/  LEA R2, R0, UR5, 0x3 ;  /* 0x0000000500027c11 */ /* 0x000fe4000f8e18ff */
[----:B------:R-:W-:-:S02]  /*0650*/  IADD3.X R6, RZ, R3, RZ, P5, !PT ;  /* 0x00000003ff067210 */ /* 0x000fc40002ffe4ff */
[--C-:B------:R-:W-:Y:S02]  /*0660*/  SHF.R.S64 R4, R4, 0x1, R5.reuse ;  /* 0x0000000104047819 */ /* 0x100fe40000001005 */
[----:B------:R-:W-:Y:S02]  /*0670*/  SHF.R.S32.HI R3, RZ, 0x1, R5 ;  /* 0x00000001ff037819 */ /* 0x000fe40000011405 */
[--C-:B------:R-:W-:Y:S02]  /*0680*/  SHF.R.S64 R7, R7, 0x1, R6.reuse ;  /* 0x0000000107077819 */ /* 0x100fe40000001006 */
[----:B------:R-:W-:Y:S02]  /*0690*/  SHF.R.S32.HI R0, RZ, 0x1, R6 ;  /* 0x00000001ff007819 */ /* 0x000fe40000011406 */
[----:B------:R-:W-:Y:S02]  /*06a0*/  SHF.L.U32 R88, R88, 0x1, RZ ;  /* 0x0000000158587819 */ /* 0x000fe400000006ff */
[----:B------:R-:W-:-:S02]  /*06b0*/  IADD3 R78, -R83, R72, RZ ;  /* 0x00000048534e7210 */ /* 0x000fc40007ffe1ff */
[----:B------:R-:W-:Y:S02]  /*06c0*/  SHF.R.S32.HI R71, RZ, 0x1f, R80 ;  /* 0x0000001fff477819 */ /* 0x000fe40000011450 */
[----:B------:R-:W-:Y:S02]  /*06d0*/  SHF.L.U64.HI R68, R4, 0x2, R3 ;  /* 0x0000000204447819 */ /* 0x000fe40000010203 */
[----:B-1----:R-:W-:-:S07]  /*06e0*/  SHF.L.U64.HI R69, R7, 0x2, R0 ;  /* 0x0000000207457819 */ /* 0x002fce0000010200 */
.L_x_1562:
[----:B01----:R-:W0:Y:S01]  /*06f0*/  LDC R10, c[0x0][0x2a0] ;  /* 0x0000a800ff0a7b82 */ /* 0x003e220000000800 */
[----:B------:R-:W-:Y:S01]  /*0700*/  LOP3.LUT P6, RZ, R89, 0x200, RZ, 0xc0, !PT ;  /* 0x0000020059ff7812 */ /* 0x000fe200078cc0ff */
[----:B------:R-:W-:Y:S01]  /*0710*/  ULDC.64 UR12, c[0x0][0x298] ;  /* 0x0000a600000c7ab9 */ /* 0x000fe20000000a00 */
[C---:B------:R-:W-:Y:S02]  /*0720*/  IADD3 R13, R86.reuse, 0x60, RZ ;  /* 0x00000060560d7810 */ /* 0x040fe40007ffe0ff */
[----:B------:R-:W-:Y:S02]  /*0730*/  P2R R12, PR, RZ, 0x8 ;  /* 0x00000008ff0c7803 */ /* 0x000fe40000000000 */
[C---:B------:R-:W-:Y:S01]  /*0740*/  IADD3 R17, R86.reuse, 0x1a0, RZ ;  /* 0x000001a056117810 */ /* 0x040fe20007ffe0ff */
[----:B------:R-:W1:Y:S01]  /*0750*/  @P3 LDC.64 R22, c[0x0][0x230] ;  /* 0x00008c00ff163b82 */ /* 0x000e620000000a00 */
[----:B------:R-:W-:-:S07]  /*0760*/  IADD3 R19, R86, 0x1c0, RZ ;  /* 0x000001c056137810 */ /* 0x000fce0007ffe0ff */
[----:B--2---:R-:W2:Y:S01]  /*0770*/  @P6 LDC.64 R58, c[0x0][0x230] ;  /* 0x00008c00ff3a6b82 */ /* 0x004ea20000000a00 */
        /* <DEDUP_REMOVED lines=10> */
[----:B---3--:R-:W-:Y:S02]  /*0820*/  MOV R8, RZ ;  /* 0x000000ff00087202 */ /* 0x008fe40000000f00 */
[----:B-1----:R-:W-:-:S05]  /*0830*/  IADD3 R6, RZ, -R9, RZ ;  /* 0x80000009ff067210 */ /* 0x002fca0007ffe0ff */
[----:B------:R-:W-:Y:S01]  /*0840*/  IMAD R3, R6, R5, RZ ;  /* 0x0000000506037224 */ /* 0x000fe200078e02ff */
[----:B------:R-:W-:-:S03]  /*0850*/  IABS R6, R81 ;  /* 0x0000005100067213 */ /* 0x000fc60000000000 */
[----:B------:R-:W-:-:S06]  /*0860*/  IMAD.HI.U32 R9, R9, R3, R8 ;  /* 0x0000000309097227 */ /* 0x000fcc00078e0008 */
        /* <DEDUP_REMOVED lines=10> */
[----:B------:R-:W-:-:S11]  /*0910*/  LOP3.LUT R0, R81, R10, RZ, 0x3c, !PT ;  /* 0x0000000a51007212 */ /* 0x000fd600078e3cff */
[----:B------:R-:W-:Y:S02]  /*0920*/  @P5 IADD3 R9, R9, 0x1, RZ ;  /* 0x0000000109095810 */ /* 0x000fe40007ffe0ff */
[----:B------:R-:W-:-:S13]  /*0930*/  ISETP.GE.AND P5, PT, R81, RZ, PT ;  /* 0x000000ff5100720c */ /* 0x000fda0003fa6270 */
[----:B------:R-:W-:Y:S02]  /*0940*/  @!P5 IADD3 R3, -R3, RZ, RZ ;  /* 0x000000ff0303d210 */ /* 0x000fe40007ffe1ff */
[----:B------:R-:W-:Y:S02]  /*0950*/  ISETP.GE.AND P5, PT, R0, RZ, PT ;  /* 0x000000ff0000720c */ /* 0x000fe40003fa6270 */
[----:B------:R-:W-:-:S11]  /*0960*/  LOP3.LUT R0, RZ, R10, RZ, 0x33, !PT ;  /* 0x0000000aff007212 */ /* 0x000fd600078e33ff */
[----:B------:R-:W-:Y:S02]  /*0970*/  @!P5 IADD3 R9, -R9, RZ, RZ ;  /* 0x000000ff0909d210 */ /* 0x000fe40007ffe1ff */
[----:B------:R-:W-:Y:S02]  /*0980*/  ISETP.NE.AND P5, PT, R10, RZ, PT ;  /* 0x000000ff0a00720c */ /* 0x000fe40003fa5270 */
[----:B------:R-:W1:Y:S02]  /*0990*/  @P6 LDC.64 R10, c[0x0][0x288] ;  /* 0x0000a200ff0a6b82 */ /* 0x000e640000000a00 */
[C---:B------:R-:W-:Y:S02]  /*09a0*/  SEL R120, R0.reuse, R3, !P5 ;  /* 0x0000000300787207 */ /* 0x040fe40006800000 */
[----:B------:R-:W-:-:S03]  /*09b0*/  SEL R9, R0, R9, !P5 ;  /* 0x0000000900097207 */ /* 0x000fc60006800000 */
[----:B------:R-:W-:Y:S01]  /*09c0*/  IMAD R3, R120, 0x1a, RZ ;  /* 0x0000001a78037824 */ /* 0x000fe200078e02ff */
[----:B------:R-:W-:-:S04]  /*09d0*/  SHF.R.S32.HI R0, RZ, 0x1f, R9 ;  /* 0x0000001fff007819 */ /* 0x000fc80000011409 */
[----:B------:R-:W-:Y:S01]  /*09e0*/  SHF.R.S32.HI R5, RZ, 0x1f, R3 ;  /* 0x0000001fff057819 */ /* 0x000fe20000011403 */
[----:B------:R-:W-:Y:S01]  /*09f0*/  IMAD R0, R0, UR12, RZ ;  /* 0x0000000c00007c24 */ /* 0x000fe2000f8e02ff */
[----:B------:R-:W-:-:S03]  /*0a00*/  IADD3 R122, P5, R88, R3, RZ ;  /* 0x00000003587a7210 */ /* 0x000fc60007fbe0ff */
[----:B------:R-:W-:Y:S01]  /*0a10*/  IMAD R125, R9, UR13, R0 ;  /* 0x0000000d097d7c24 */ /* 0x000fe2000f8e0200 */
[----:B------:R-:W-:-:S03]  /*0a20*/  LEA.HI.X.SX32 R123, R88, R5, 0x1, P5 ;  /* 0x00000005587b7211 */ /* 0x000fc600028f0eff */
[----:B------:R-:W-:Y:S01]  /*0a30*/  IMAD.WIDE.U32 R122, R9, UR12, R122 ;  /* 0x0000000c097a7c25 */ /* 0x000fe2000f8e007a */
[----:B------:R-:W-:-:S03]  /*0a40*/  ULDC.64 UR12, c[0x0][0x290] ;  /* 0x0000a400000c7ab9 */ /* 0x000fc60000000a00 */
[----:B-1----:R-:W-:Y:S01]  /*0a50*/  @P6 IMAD R0, R77, R10, RZ ;  /* 0x0000000a4d006224 */ /* 0x002fe200078e02ff */
[----:B------:R-:W-:Y:S02]  /*0a60*/  IADD3 R125, R123, R125, RZ ;  /* 0x0000007d7b7d7210 */ /* 0x000fe40007ffe0ff */
[----:B------:R-:W-:Y:S01]  /*0a70*/  @P6 MOV R124, R122 ;  /* 0x0000007a007c6202 */ /* 0x000fe20000000f00 */
[----:B------:R-:W-:-:S04]  /*0a80*/  @P6 IMAD R5, R86, R11, R0 ;  /* 0x0000000b56056224 */ /* 0x000fc800078e0200 */
[----:B------:R-:W-:Y:S02]  /*0a90*/  @P6 IMAD.WIDE.U32 R8, R86, R10, R124 ;  /* 0x0000000a56086225 */ /* 0x000fe400078e007c */
[----:B------:R-:W1:Y:S03]  /*0aa0*/  @P6 LDC.64 R10, c[0x0][0x228] ;  /* 0x00008a00ff0a6b82 */ /* 0x000e660000000a00 */
[----:B------:R-:W-:Y:S02]  /*0ab0*/  @P6 IADD3 R5, R9, R5, RZ ;  /* 0x0000000509056210 */ /* 0x000fe40007ffe0ff */
[C---:B------:R-:W-:Y:S02]  /*0ac0*/  @P6 SHF.L.U32 R57, R8.reuse, 0x2, RZ ;  /* 0x0000000208396819 */ /* 0x040fe400000006ff */
[----:B------:R-:W-:Y:S02]  /*0ad0*/  @P6 SHF.L.U64.HI R8, R8, 0x2, R5 ;  /* 0x0000000208086819 */ /* 0x000fe40000010205 */
[----:B--2---:R-:W-:-:S02]  /*0ae0*/  @P6 IADD3 R58, P5, R57, R58, RZ ;  /* 0x0000003a393a6210 */ /* 0x004fc40007fbe0ff */
        /* <DEDUP_REMOVED lines=21> */
[----:B------:R-:W-:Y:S02]  /*0c40*/  @P4 MOV R8, R122 ;  /* 0x0000007a00084202 */ /* 0x000fe40000000f00 */
[----:B------:R-:W-:-:S13]  /*0c50*/  LOP3.LUT P3, RZ, R89, 0x80, RZ, 0xc0, !PT ;  /* 0x0000008059ff7812 */ /* 0x000fda000786c0ff */
[----:B------:R-:W3:Y:S01]  /*0c60*/  @P3 LDC.64 R28, c[0x0][0x230] ;  /* 0x00008c00ff1c3b82 */ /* 0x000ee20000000a00 */
[-C--:B-1----:R-:W-:Y:S02]  /*0c70*/  @P4 IMAD R0, R73, R10.reuse, RZ ;  /* 0x0000000a49004224 */ /* 0x082fe400078e02ff */
[----:B------:R-:W-:-:S04]  /*0c80*/  @P4 IMAD.WIDE.U32 R8, R82, R10, R8 ;  /* 0x0000000a52084225 */ /* 0x000fc800078e0008 */
[----:B------:R-:W-:Y:S01]  /*0c90*/  @P4 IMAD R5, R82, R11, R0 ;  /* 0x0000000b52054224 */ /* 0x000fe200078e0200 */
[C---:B------:R-:W-:Y:S01]  /*0ca0*/  @P4 SHF.L.U32 R27, R8.reuse, 0x2, RZ ;  /* 0x00000002081b4819 */ /* 0x040fe200000006ff */
[----:B------:R-:W1:Y:S03]  /*0cb0*/  @P4 LDC.64 R10, c[0x0][0x228] ;  /* 0x00008a00ff0a4b82 */ /* 0x000e660000000a00 */
[----:B------:R-:W-:Y:S02]  /*0cc0*/  @P4 IADD3 R5, R9, R5, RZ ;  /* 0x0000000509054210 */ /* 0x000fe40007ffe0ff */
[----:B0-----:R-:W-:Y:S02]  /*0cd0*/  @P4 IADD3 R24, P5, R27, R24, RZ ;  /* 0x000000181b184210 */ /* 0x001fe40007fbe0ff */
[----:B------:R-:W-:Y:S02]  /*0ce0*/  @P4 SHF.L.U64.HI R8, R8, 0x2, R5 ;  /* 0x0000000208084819 */ /* 0x000fe40000010205 */
[----:B------:R-:W-:-:S02]  /*0cf0*/  SHF.R.S32.HI R5, RZ, 0x1f, R13 ;  /* 0x0000001fff057819 */ /* 0x000fc4000001140d */
[----:B------:R-:W-:Y:S02]  /*0d00*/  @P4 IADD3.X R25, R8, R25, RZ, P5, !PT ;  /* 0x0000001908194210 */ /* 0x000fe40002ffe4ff */
[----:B------:R-:W-:Y:S02]  /*0d10*/  @P6 MOV R9, R125 ;  /* 0x0000007d00096202 */ /* 0x000fe40000000f00 */
[----:B-1----:R-:W-:-:S04]  /*0d20*/  @P4 IADD3 R26, P5, R27, R10, RZ ;  /* 0x0000000a1b1a4210 */ /* 0x002fc80007fbe0ff */
[----:B------:R-:W-:Y:S02]  /*0d30*/  @P4 IADD3.X R27, R8, R11, RZ, P5, !PT ;  /* 0x0000000b081b4210 */ /* 0x000fe40002ffe4ff */
[----:B------:R-:W0:Y:S01]  /*0d40*/  @P6 LDC.64 R10, c[0x0][0x288] ;  /* 0x0000a200ff0a6b82 */ /* 0x000e220000000a00 */
[----:B------:R-:W-:Y:S01]  /*0d50*/  @P6 MOV R8, R122 ;  /* 0x0000007a00086202 */ /* 0x000fe20000000f00 */
[----:B0-----:R-:W-:-:S04]  /*0d60*/  @P6 IMAD R0, R5, R10, RZ ;  /* 0x0000000a05006224 */ /* 0x001fc800078e02ff */
[----:B------:R-:W-:-:S04]  /*0d70*/  @P6 IMAD.WIDE.U32 R8, R13, R10, R8 ;  /* 0x0000000a0d086225 */ /* 0x000fc800078e0008 */
[----:B------:R-:W-:Y:S01]  /*0d80*/  @P6 IMAD R5, R13, R11, R0 ;  /* 0x0000000b0d056224 */ /* 0x000fe200078e0200 */
[----:B------:R-:W-:Y:S01]  /*0d90*/  @P6 SHF.L.U32 R63, R8, 0x2, RZ ;  /* 0x00000002083f6819 */ /* 0x000fe200000006ff */
[----:B------:R-:W0:Y:S01]  /*0da0*/  @P6 LDC.64 R10, c[0x0][0x228] ;  /* 0x00008a00ff0a6b82 */ /* 0x000e220000000a00 */
[----:B------:R-:W-:Y:S02]  /*0db0*/  IADD3 R13, R86, 0x80, RZ ;  /* 0x00000080560d7810 */ /* 0x000fe40007ffe0ff */
[----:B------:R-:W-:Y:S02]  /*0dc0*/  @P6 IADD3 R5, R9, R5, RZ ;  /* 0x0000000509056210 */ /* 0x000fe40007ffe0ff */
[----:B--2---:R-:W-:Y:S02]  /*0dd0*/  @P6 IADD3 R64, P5, R63, R64, RZ ;  /* 0x000000403f406210 */ /* 0x004fe40007fbe0ff */
[----:B------:R-:W-:Y:S02]  /*0de0*/  @P6 SHF.L.U64.HI R8, R8, 0x2, R5 ;  /* 0x0000000208086819 */ /* 0x000fe40000010205 */
[----:B------:R-:W-:-:S02]  /*0df0*/  SHF.R.S32.HI R5, RZ, 0x1f, R13 ;  /* 0x0000001fff057819 */ /* 0x000fc4000001140d */
[----:B------:R-:W-:Y:S02]  /*0e00*/  @P6 IADD3.X R65, R8, R65, RZ, P5, !PT ;  /* 0x0000004108416210 */ /* 0x000fe40002ffe4ff */
[----:B------:R-:W-:Y:S02]  /*0e10*/  @P3 MOV R9, R125 ;  /* 0x0000007d00093202 */ /* 0x000fe40000000f00 */
[----:B0-----:R-:W-:-:S04]  /*0e20*/  @P6 IADD3 R62, P5, R63, R10, RZ ;  /* 0x0000000a3f3e6210 */ /* 0x001fc80007fbe0ff */
[----:B------:R-:W-:Y:S02]  /*0e30*/  @P6 IADD3.X R63, R8, R11, RZ, P5, !PT ;  /* 0x0000000b083f6210 */ /* 0x000fe40002ffe4ff */
[----:B------:R-:W0:Y:S01]  /*0e40*/  @P3 LDC.64 R10, c[0x0][0x288] ;  /* 0x0000a200ff0a3b82 */ /* 0x000e220000000a00 */
[----:B------:R-:W-:Y:S02]  /*0e50*/  @P3 MOV R8, R122 ;  /* 0x0000007a00083202 */ /* 0x000fe40000000f00 */
[----:B------:R-:W-:-:S13]  /*0e60*/  LOP3.LUT P6, RZ, R89, 0x40, RZ, 0xc0, !PT ;  /* 0x0000004059ff7812 */ /* 0x000fda00078cc0ff */
[----:B------:R-:W1:Y:S01]  /*0e70*/  @P6 LDC.64 R30, c[0x0][0x230] ;  /* 0x00008c00ff1e6b82 */ /* 0x000e620000000a00 */
[-C--:B0-----:R-:W-:Y:S02]  /*0e80*/  @P3 IMAD R0, R5, R10.reuse, RZ ;  /* 0x0000000a05003224 */ /* 0x081fe400078e02ff */
[----:B------:R-:W-:-:S04]  /*0e90*/  @P3 IMAD.WIDE.U32 R8, R13, R10, R8 ;  /* 0x0000000a0d083225 */ /* 0x000fc800078e0008 */
[----:B------:R-:W-:Y:S01]  /*0ea0*/  @P3 IMAD R5, R13, R11, R0 ;  /* 0x0000000b0d053224 */ /* 0x000fe200078e0200 */
[----:B------:R-:W-:Y:S01]  /*0eb0*/  @P3 SHF.L.U32 R67, R8, 0x2, RZ ;  /* 0x0000000208433819 */ /* 0x000fe200000006ff */
[----:B------:R-:W0:Y:S01]  /*0ec0*/  @P3 LDC.64 R10, c[0x0][0x228] ;  /* 0x00008a00ff0a3b82 */ /* 0x000e220000000a00 */
[----:B------:R-:W-:Y:S02]  /*0ed0*/  IADD3 R13, R86, 0xa0, RZ ;  /* 0x000000a0560d7810 */ /* 0x000fe40007ffe0ff */
[----:B------:R-:W-:Y:S02]  /*0ee0*/  @P3 IADD3 R5, R9, R5, RZ ;  /* 0x0000000509053210 */ /* 0x000fe40007ffe0ff */
[----:B---3--:R-:W-:Y:S02]  /*0ef0*/  @P3 IADD3 R28, P5, R67, R28, RZ ;  /* 0x0000001c431c3210 */ /* 0x008fe40007fbe0ff */
        /* <DEDUP_REMOVED lines=9> */
[----:B------:R-:W2:Y:S01]  /*0f90*/  @P3 LDC.64 R92, c[0x0][0x230] ;  /* 0x00008c00ff5c3b82 */ /* 0x000ea20000000a00 */
[-C--:B0-----:R-:W-:Y:S02]  /*0fa0*/  @P6 IMAD R0, R5, R10.reuse, RZ ;  /* 0x0000000a05006224 */ /* 0x081fe400078e02ff */
[----:B------:R-:W-:-:S04]  /*0fb0*/  @P6 IMAD.WIDE.U32 R8, R13, R10, R8 ;  /* 0x0000000a0d086225 */ /* 0x000fc800078e0008 */
[----:B------:R-:W-:Y:S01]  /*0fc0*/  @P6 IMAD R5, R13, R11, R0 ;  /* 0x0000000b0d056224 */ /* 0x000fe200078e0200 */
[----:B------:R-:W-:Y:S01]  /*0fd0*/  @P6 SHF.L.U32 R33, R8, 0x2, RZ ;  /* 0x0000000208216819 */ /* 0x000fe200000006ff */
[----:B------:R-:W0:Y:S01]  /*0fe0*/  @P6 LDC.64 R10, c[0x0][0x228] ;  /* 0x00008a00ff0a6b82 */ /* 0x000e220000000a00 */
[----:B------:R-:W-:Y:S02]  /*0ff0*/  IADD3 R13, R86, 0xc0, RZ ;  /* 0x000000c0560d7810 */ /* 0x000fe40007ffe0ff */
[----:B------:R-:W-:Y:S02]  /*1000*/  @P6 IADD3 R5, R9, R5, RZ ;  /* 0x0000000509056210 */ /* 0x000fe40007ffe0ff */
[----:B-1----:R-:W-:Y:S02]  /*1010*/  @P6 IADD3 R30, P5, R33, R30, RZ ;  /* 0x0000001e211e6210 */ /* 0x002fe40007fbe0ff */
        /* <DEDUP_REMOVED lines=67> */
[----:B----4-:R-:W-:Y:S02]  /*1450*/  @P1 IADD3 R108, P5, R41, R108, RZ ;  /* 0x0000006c296c1210 */ /* 0x010fe40007fbe0ff */
[----:B------:R-:W-:Y:S02]  /*1460*/  @P1 SHF.L.U64.HI R8, R8, 0x2, R5 ;  /* 0x0000000208081819 */ /* 0x000fe40000010205 */
[----:B------:R-:W-:-:S02]  /*1470*/  SHF.R.S32.HI R5, RZ, 0x1f, R13 ;  /* 0x0000001fff057819 */ /* 0x000fc4000001140d */
[----:B------:R-:W-:Y:S02]  /*1480*/  @P1 IADD3.X R109, R8, R109, RZ, P5, !PT ;  /* 0x0000006d086d1210 */ /* 0x000fe40002ffe4ff */
[----:B------:R-:W-:Y:S02]  /*1490*/  @P2 MOV R9, R125 ;  /* 0x0000007d00092202 */ /* 0x000fe40000000f00 */
[----:B------:R-:W-:Y:S02]  /*14a0*/  P2R R0, PR, RZ, 0x2 ;  /* 0x00000002ff007803 */ /* 0x000fe40000000000 */
        /* <DEDUP_REMOVED lines=11> */
[----:B------:R-:W-:Y:S02]  /*1560*/  @P2 IADD3 R42, P5, R103, R42, RZ ;  /* 0x0000002a672a2210 */ /* 0x000fe40007fbe0ff */
[----:B------:R-:W-:Y:S02]  /*1570*/  @P2 SHF.L.U64.HI R8, R8, 0x2, R5 ;  /* 0x0000000208082819 */ /* 0x000fe40000010205 */
[----:B------:R-:W-:-:S02]  /*1580*/  P2R R5, PR, RZ, 0x4 ;  /* 0x00000004ff057803 */ /* 0x000fc40000000000 */
[----:B------:R-:W-:Y:S02]  /*1590*/  @P2 IADD3.X R43, R8, R43, RZ, P5, !PT ;  /* 0x0000002b082b2210 */ /* 0x000fe40002ffe4ff */
[----:B0-----:R-:W-:-:S04]  /*15a0*/  @P2 IADD3 R102, P5, R103, R10, RZ ;  /* 0x0000000a67662210 */ /* 0x001fc80007fbe0ff */
[----:B------:R-:W-:Y:S01]  /*15b0*/  @P2 IADD3.X R103, R8, R11, RZ, P5, !PT ;  /* 0x0000000b08672210 */ /* 0x000fe20002ffe4ff */
[----:B------:R-:W-:Y:S01]  /*15c0*/  IMAD.WIDE.U32 R8, R87, 0x4ec4ec4f, RZ ;  /* 0x4ec4ec4f57087825 */ /* 0x000fe200078e00ff */
[----:B------:R-:W0:Y:S04]  /*15d0*/  LDC R11, c[0x0][0x2ac] ;  /* 0x0000ab00ff0b7b82 */ /* 0x000e280000000800 */
[----:B------:R-:W-:-:S05]  /*15e0*/  SHF.R.U32.HI R6, RZ, 0x2, R9 ;  /* 0x00000002ff067819 */ /* 0x000fca0000011609 */
[----:B0-----:R-:W-:-:S05]  /*15f0*/  IMAD R6, R11, UR7, R6 ;  /* 0x000000070b067c24 */ /* 0x001fca000f8e0206 */
[----:B------:R-:W-:-:S04]  /*1600*/  IADD3 R8, R6, 0x180, RZ ;  /* 0x0000018006087810 */ /* 0x000fc80007ffe0ff */
[----:B------:R-:W-:Y:S02]  /*1610*/  SHF.R.S32.HI R9, RZ, 0x1f, R8 ;  /* 0x0000001fff097819 */ /* 0x000fe40000011408 */
[----:B------:R-:W-:-:S04]  /*1620*/  ISETP.GE.U32.AND P5, PT, R8, UR12, PT ;  /* 0x0000000c08007c0c */ /* 0x000fc8000bfa6070 */
[----:B------:R-:W-:Y:S02]  /*1630*/  ISETP.GE.AND.EX P5, PT, R9, UR13, PT, P5 ;  /* 0x0000000d09007c0c */ /* 0x000fe4000bfa6350 */
[----:B------:R-:W-:Y:S02]  /*1640*/  SHF.R.S32.HI R9, RZ, 0x1f, R13 ;  /* 0x0000001fff097819 */ /* 0x000fe4000001140d */
[----:B------:R-:W-:-:S13]  /*1650*/  ISETP.LT.U32.AND P3, PT, R87, 0x1a0, !P5 ;  /* 0x000001a05700780c */ /* 0x000fda0006f61070 */
[----:B------:R-:W0:Y:S08]  /*1660*/  @P3 LDC.64 R10, c[0x0][0x288] ;  /* 0x0000a200ff0a3b82 */ /* 0x000e300000000a00 */
[----:B------:R-:W1:Y:S01]  /*1670*/  @P3 LDC.64 R52, c[0x0][0x230] ;  /* 0x00008c00ff343b82 */ /* 0x000e620000000a00 */
[----:B0-----:R-:W-:Y:S01]  /*1680*/  @P3 IMAD R8, R9, R10, RZ ;  /* 0x0000000a09083224 */ /* 0x001fe200078e02ff */
[----:B------:R-:W-:-:S03]  /*1690*/  @P3 MOV R9, R125 ;  /* 0x0000007d00093202 */ /* 0x000fc60000000f00 */
[----:B------:R-:W-:Y:S01]  /*16a0*/  @P3 IMAD R11, R13, R11, R8 ;  /* 0x0000000b0d0b3224 */ /* 0x000fe200078e0208 */
[----:B------:R-:W-:-:S05]  /*16b0*/  @P3 MOV R8, R122 ;  /* 0x0000007a00083202 */ /* 0x000fca0000000f00 */
[----:B------:R-:W-:-:S05]  /*16c0*/  @P3 IMAD.WIDE.U32 R8, R13, R10, R8 ;  /* 0x0000000a0d083225 */ /* 0x000fca00078e0008 */
[----:B------:R-:W-:Y:S02]  /*16d0*/  @P3 IADD3 R9, R9, R11, RZ ;  /* 0x0000000b09093210 */ /* 0x000fe40007ffe0ff */
[----:B------:R-:W0:Y:S01]  /*16e0*/  @P3 LDC.64 R10, c[0x0][0x228] ;  /* 0x00008a00ff0a3b82 */ /* 0x000e220000000a00 */
[C---:B------:R-:W-:Y:S02]  /*16f0*/  @P3 SHF.L.U32 R15, R8.reuse, 0x2, RZ ;  /* 0x00000002080f3819 */ /* 0x040fe400000006ff */
[----:B------:R-:W-:Y:S02]  /*1700*/  @P3 SHF.L.U64.HI R8, R8, 0x2, R9 ;  /* 0x0000000208083819 */ /* 0x000fe40000010209 */
[----:B-1----:R-:W-:-:S04]  /*1710*/  @P3 IADD3 R52, P5, R15, R52, RZ ;  /* 0x000000340f343210 */ /* 0x002fc80007fbe0ff */
[----:B------:R-:W-:Y:S02]  /*1720*/  @P3 IADD3.X R53, R8, R53, RZ, P5, !PT ;  /* 0x0000003508353210 */ /* 0x000fe40002ffe4ff */
[----:B0-----:R-:W-:-:S04]  /*1730*/  @P3 IADD3 R14, P5, R15, R10, RZ ;  /* 0x0000000a0f0e3210 */ /* 0x001fc80007fbe0ff */
[----:B------:R-:W-:Y:S02]  /*1740*/  @P3 IADD3.X R15, R8, R11, RZ, P5, !PT ;  /* 0x0000000b080f3210 */ /* 0x000fe40002ffe4ff */
[----:B------:R-:W-:Y:S02]  /*1750*/  IADD3 R8, R6, 0x1a0, RZ ;  /* 0x000001a006087810 */ /* 0x000fe40007ffe0ff */
[----:B------:R-:W-:Y:S02]  /*1760*/  SHF.R.S32.HI R11, RZ, 0x1f, R17 ;  /* 0x0000001fff0b7819 */ /* 0x000fe40000011411 */
[----:B------:R-:W-:Y:S02]  /*1770*/  SHF.R.S32.HI R9, RZ, 0x1f, R8 ;  /* 0x0000001fff097819 */ /* 0x000fe40000011408 */
[----:B------:R-:W-:-:S04]  /*1780*/  ISETP.GE.U32.AND P5, PT, R8, UR12, PT ;  /* 0x0000000c08007c0c */ /* 0x000fc8000bfa6070 */
        /* <DEDUP_REMOVED lines=8> */
[----:B------:R-:W-:Y:S02]  /*1810*/  @P2 IMAD.WIDE.U32 R8, R17, R8, R10 ;  /* 0x0000000811082225 */ /* 0x000fe400078e000a */
[----:B------:R-:W0:Y:S03]  /*1820*/  @P2 LDC.64 R10, c[0x0][0x228] ;  /* 0x00008a00ff0a2b82 */ /* 0x000e260000000a00 */
[----:B------:R-:W-:Y:S02]  /*1830*/  @P2 IADD3 R9, R9, R13, RZ ;  /* 0x0000000d09092210 */ /* 0x000fe40007ffe0ff */
        /* <DEDUP_REMOVED lines=9> */
[----:B------:R-:W-:Y:S02]  /*18d0*/  ISETP.GE.U32.AND P5, PT, R8, UR12, PT ;  /* 0x0000000c08007c0c */ /* 0x000fe4000bfa6070 */
[----:B------:R-:W-:-:S02]  /*18e0*/  IADD3 R6, R6, 0x1e0, RZ ;  /* 0x000001e006067810 */ /* 0x000fc40007ffe0ff */
[----:B------:R-:W-:-:S04]  /*18f0*/  ISETP.GE.AND.EX P5, PT, R9, UR13, PT, P5 ;  /* 0x0000000d09007c0c */ /* 0x000fc8000bfa6350 */
[----:B------:R-:W-:-:S13]  /*1900*/  ISETP.LT.U32.AND P5, PT, R87, 0x1a0, !P5 ;  /* 0x000001a05700780c */ /* 0x000fda0006fa1070 */
[----:B------:R-:W0:Y:S08]  /*1910*/  @P5 LDC.64 R8, c[0x0][0x288] ;  /* 0x0000a200ff085b82 */ /* 0x000e300000000a00 */
[----:B------:R-:W1:Y:S08]  /*1920*/  @P5 LDC.64 R100, c[0x0][0x230] ;  /* 0x00008c00ff645b82 */ /* 0x000e700000000a00 */
[----:B------:R-:W2:Y:S01]  /*1930*/  @P5 LDC.64 R54, c[0x0][0x228] ;  /* 0x00008a00ff365b82 */ /* 0x000ea20000000a00 */
[----:B0-----:R-:W-:Y:S01]  /*1940*/  @P5 IMAD R10, R11, R8, RZ ;  /* 0x000000080b0a5224 */ /* 0x001fe200078e02ff */
[----:B------:R-:W-:-:S03]  /*1950*/  @P5 MOV R11, R125 ;  /* 0x0000007d000b5202 */ /* 0x000fc60000000f00 */
[----:B------:R-:W-:Y:S01]  /*1960*/  @P5 IMAD R13, R19, R9, R10 ;  /* 0x00000009130d5224 */ /* 0x000fe200078e020a */
[----:B------:R-:W-:-:S05]  /*1970*/  @P5 MOV R10, R122 ;  /* 0x0000007a000a5202 */ /* 0x000fca0000000f00 */
[----:B------:R-:W-:-:S05]  /*1980*/  @P5 IMAD.WIDE.U32 R8, R19, R8, R10 ;  /* 0x0000000813085225 */ /* 0x000fca00078e000a */
[----:B------:R-:W-:Y:S02]  /*1990*/  @P5 IADD3 R11, R9, R13, RZ ;  /* 0x0000000d090b5210 */ /* 0x000fe40007ffe0ff */
[C---:B------:R-:W-:Y:S02]  /*19a0*/  @P5 SHF.L.U32 R9, R8.reuse, 0x2, RZ ;  /* 0x0000000208095819 */ /* 0x040fe400000006ff */
[----:B------:R-:W-:Y:S02]  /*19b0*/  @P5 SHF.L.U64.HI R8, R8, 0x2, R11 ;  /* 0x0000000208085819 */ /* 0x000fe4000001020b */
[----:B-1----:R-:W-:Y:S02]  /*19c0*/  @P5 IADD3 R100, P6, R9, R100, RZ ;  /* 0x0000006409645210 */ /* 0x002fe40007fde0ff */
[----:B------:R-:W-:Y:S02]  /*19d0*/  IADD3 R13, R86, 0x120, RZ ;  /* 0x00000120560d7810 */ /* 0x000fe40007ffe0ff */
[----:B------:R-:W-:-:S02]  /*19e0*/  @P5 IADD3.X R101, R8, R101, RZ, P6, !PT ;  /* 0x0000006508655210 */ /* 0x000fc400037fe4ff */
[----:B--2---:R-:W-:-:S04]  /*19f0*/  @P5 IADD3 R54, P6, R9, R54, RZ ;  /* 0x0000003609365210 */ /* 0x004fc80007fde0ff */
[----:B------:R-:W-:Y:S02]  /*1a00*/  @P5 IADD3.X R55, R8, R55, RZ, P6, !PT ;  /* 0x0000003708375210 */ /* 0x000fe400037fe4ff */
[----:B------:R-:W-:Y:S02]  /*1a10*/  SHF.R.S32.HI R8, RZ, 0x1f, R6 ;  /* 0x0000001fff087819 */ /* 0x000fe40000011406 */
[----:B------:R-:W-:-:S04]  /*1a20*/  ISETP.GE.U32.AND P6, PT, R6, UR12, PT ;  /* 0x0000000c06007c0c */ /* 0x000fc8000bfc6070 */
[----:B------:R-:W-:-:S04]  /*1a30*/  ISETP.GE.AND.EX P6, PT, R8, UR13, PT, P6 ;  /* 0x0000000d08007c0c */ /* 0x000fc8000bfc6360 */
[----:B------:R-:W-:-:S13]  /*1a40*/  ISETP.LT.U32.AND P6, PT, R87, 0x1a0, !P6 ;  /* 0x000001a05700780c */ /* 0x000fda00077c1070 */
[----:B------:R-:W0:Y:S01]  /*1a50*/  @P6 LDC.64 R8, c[0x0][0x288] ;  /* 0x0000a200ff086b82 */ /* 0x000e220000000a00 */
[----:B------:R-:W-:Y:S02]  /*1a60*/  @P6 MOV R10, R122 ;  /* 0x0000007a000a6202 */ /* 0x000fe40000000f00 */
[----:B------:R-:W-:-:S05]  /*1a70*/  @P6 MOV R11, R125 ;  /* 0x0000007d000b6202 */ /* 0x000fca0000000f00 */
[----:B------:R-:W1:Y:S08]  /*1a80*/  @P6 LDC.64 R18, c[0x0][0x230] ;  /* 0x00008c00ff126b82 */ /* 0x000e700000000a00 */
[----:B------:R-:W2:Y:S01]  /*1a90*/  @P6 LDC.64 R20, c[0x0][0x228] ;  /* 0x00008a00ff146b82 */ /* 0x000ea20000000a00 */
[-C--:B0-----:R-:W-:Y:S02]  /*1aa0*/  @P6 IMAD R6, R71, R8.reuse, RZ ;  /* 0x0000000847066224 */ /* 0x081fe400078e02ff */
[----:B------:R-:W-:-:S04]  /*1ab0*/  @P6 IMAD.WIDE.U32 R10, R80, R8, R10 ;  /* 0x00000008500a6225 */ /* 0x000fc800078e000a */
[----:B------:R-:W-:-:S05]  /*1ac0*/  @P6 IMAD R9, R80, R9, R6 ;  /* 0x0000000950096224 */ /* 0x000fca00078e0206 */
[----:B------:R-:W-:Y:S02]  /*1ad0*/  @P6 IADD3 R11, R11, R9, RZ ;  /* 0x000000090b0b6210 */ /* 0x000fe40007ffe0ff */
[C---:B------:R-:W-:Y:S02]  /*1ae0*/  @P6 SHF.L.U32 R9, R10.reuse, 0x2, RZ ;  /* 0x000000020a096819 */ /* 0x040fe400000006ff */
[----:B------:R-:W-:Y:S02]  /*1af0*/  @P6 SHF.L.U64.HI R10, R10, 0x2, R11 ;  /* 0x000000020a0a6819 */ /* 0x000fe4000001020b */
[----:B-1----:R-:W-:Y:S02]  /*1b00*/  @P6 IADD3 R18, P1, R9, R18, RZ ;  /* 0x0000001209126210 */ /* 0x002fe40007f3e0ff */
[----:B------:R-:W-:Y:S02]  /*1b10*/  SHF.R.S32.HI R11, RZ, 0x1f, R13 ;  /* 0x0000001fff0b7819 */ /* 0x000fe4000001140d */
[----:B------:R-:W-:-:S02]  /*1b20*/  @P6 IADD3.X R19, R10, R19, RZ, P1, !PT ;  /* 0x000000130a136210 */ /* 0x000fc40000ffe4ff */
[----:B--2---:R-:W-:Y:S02]  /*1b30*/  @P6 IADD3 R20, P1, R9, R20, RZ ;  /* 0x0000001409146210 */ /* 0x004fe40007f3e0ff */
[----:B------:R-:W0:Y:S02]  /*1b40*/  @P0 LDC.64 R8, c[0x0][0x288] ;  /* 0x0000a200ff080b82 */ /* 0x000e240000000a00 */
[----:B------:R-:W-:Y:S02]  /*1b50*/  @P6 IADD3.X R21, R10, R21, RZ, P1, !PT ;  /* 0x000000150a156210 */ /* 0x000fe40000ffe4ff */
[----:B------:R-:W-:Y:S01]  /*1b60*/  @P0 MOV R10, R122 ;  /* 0x0000007a000a0202 */ /* 0x000fe20000000f00 */
[----:B0-----:R-:W-:Y:S01]  /*1b70*/  @P0 IMAD R6, R11, R8, RZ ;  /* 0x000000080b060224 */ /* 0x001fe200078e02ff */
[----:B------:R-:W-:-:S03]  /*1b80*/  @P0 MOV R11, R125 ;  /* 0x0000007d000b0202 */ /* 0x000fc60000000f00 */
[C---:B------:R-:W-:Y:S01]  /*1b90*/  @P0 IMAD R9, R13.reuse, R9, R6 ;  /* 0x000000090d090224 */ /* 0x040fe200078e0206 */
[----:B------:R-:W-:Y:S01]  /*1ba0*/  MOV R96, 0x3f800000 ;  /* 0x3f80000000607802 */ /* 0x000fe20000000f00 */
[----:B------:R-:W-:Y:S01]  /*1bb0*/  @P0 IMAD.WIDE.U32 R10, R13, R8, R10 ;  /* 0x000000080d0a0225 */ /* 0x000fe200078e000a */
[----:B------:R-:W-:Y:S02]  /*1bc0*/  CS2R R46, SRZ ;  /* 0x00000000002e7805 */ /* 0x000fe4000001ff00 */
[----:B------:R-:W-:Y:S02]  /*1bd0*/  CS2R R50, SRZ ;  /* 0x0000000000327805 */ /* 0x000fe4000001ff00 */
[----:B------:R-:W-:Y:S02]  /*1be0*/  P2R R6, PR, RZ, 0x1 ;  /* 0x00000001ff067803 */ /* 0x000fe40000000000 */
[----:B------:R-:W-:Y:S02]  /*1bf0*/  @P0 IADD3 R11, R11, R9, RZ ;  /* 0x000000090b0b0210 */ /* 0x000fe40007ffe0ff */
[C---:B------:R-:W-:Y:S01]  /*1c00*/  @P0 SHF.L.U32 R9, R10.reuse, 0x2, RZ ;  /* 0x000000020a090819 */ /* 0x040fe200000006ff */
[----:B------:R-:W5:Y:S01]  /*1c10*/  @P3 LDG.E.64 R46, desc[UR8][R52.64] ;  /* 0x00000008342e3981 */ /* 0x000f62000c1e1b00 */
[----:B------:R-:W-:-:S02]  /*1c20*/  @P0 SHF.L.U64.HI R10, R10, 0x2, R11 ;  /* 0x000000020a0a0819 */ /* 0x000fc4000001020b */
[C---:B------:R-:W-:Y:S01]  /*1c30*/  @P0 IADD3 R106, P1, R9.reuse, R106, RZ ;  /* 0x0000006a096a0210 */ /* 0x040fe20007f3e0ff */
[----:B------:R0:W5:Y:S03]  /*1c40*/  @P5 LDG.E.64 R50, desc[UR8][R100.64] ;  /* 0x0000000864325981 */ /* 0x000166000c1e1b00 */
[C---:B------:R-:W-:Y:S02]  /*1c50*/  @P0 IADD3.X R107, R10.reuse, R107, RZ, P1, !PT ;  /* 0x0000006b0a6b0210 */ /* 0x040fe40000ffe4ff */
[----:B------:R-:W-:Y:S02]  /*1c60*/  @P0 IADD3 R104, P1, R9, R104, RZ ;  /* 0x0000006809680210 */ /* 0x000fe40007f3e0ff */
[----:B------:R-:W1:Y:S02]  /*1c70*/  LDC.64 R8, c[0x0][0x248] ;  /* 0x00009200ff087b82 */ /* 0x000e640000000a00 */
[----:B------:R-:W-:Y:S01]  /*1c80*/  @P0 IADD3.X R105, R10, R105, RZ, P1, !PT ;  /* 0x000000690a690210 */ /* 0x000fe20000ffe4ff */
[----:B-1----:R-:W-:-:S06]  /*1c90*/  IMAD.WIDE R44, R81, 0x8, R8 ;  /* 0x00000008512c7825 */ /* 0x002fcc00078e0208 */
[----:B------:R-:W2:Y:S01]  /*1ca0*/  LDG.E.64 R44, desc[UR8][R44.64] ;  /* 0x000000082c2c7981 */ /* 0x000ea2000c1e1b00 */
[----:B------:R-:W-:Y:S02]  /*1cb0*/  MOV R9, RZ ;  /* 0x000000ff00097202 */ /* 0x000fe40000000f00 */
[----:B------:R-:W-:Y:S02]  /*1cc0*/  CS2R R10, SRZ ;  /* 0x00000000000a7805 */ /* 0x000fe4000001ff00 */
[----:B------:R-:W-:Y:S02]  /*1cd0*/  LOP3.LUT P0, RZ, R89, 0x80, RZ, 0xc0, !PT ;  /* 0x0000008059ff7812 */ /* 0x000fe4000780c0ff */
[----:B0-----:R-:W-:Y:S02]  /*1ce0*/  CS2R R100, SRZ ;  /* 0x0000000000647805 */ /* 0x001fe4000001ff00 */
[----:B------:R0:W5:Y:S01]  /*1cf0*/  @P2 LDG.E.64 R10, desc[UR8][R16.64] ;  /* 0x00000008100a2981 */ /* 0x000162000c1e1b00 */
[----:B------:R-:W-:-:S02]  /*1d00*/  CS2R R48, SRZ ;  /* 0x0000000000307805 */ /* 0x000fc4000001ff00 */
[----:B------:R-:W-:-:S04]  /*1d10*/  CS2R R52, SRZ ;  /* 0x0000000000347805 */ /* 0x000fc8000001ff00 */
[----:B------:R1:W5:Y:S01]  /*1d20*/  @P2 LDG.E.64 R48, desc[UR8][R98.64] ;  /* 0x0000000862302981 */ /* 0x000362000c1e1b00 */
[----:B0-----:R-:W-:-:S03]  /*1d30*/  CS2R R16, SRZ ;  /* 0x0000000000107805 */ /* 0x001fc6000001ff00 */
[----:B------:R0:W5:Y:S01]  /*1d40*/  @P6 LDG.E.64 R52, desc[UR8][R18.64] ;  /* 0x0000000812346981 */ /* 0x000162000c1e1b00 */
[----:B-1----:R-:W-:Y:S02]  /*1d50*/  CS2R R98, SRZ ;  /* 0x0000000000627805 */ /* 0x002fe4000001ff00 */
[----:B------:R-:W-:Y:S02]  /*1d60*/  LOP3.LUT P2, RZ, R89, 0x40, RZ, 0xc0, !PT ;  /* 0x0000004059ff7812 */ /* 0x000fe4000784c0ff */
[----:B0-----:R-:W-:Y:S01]  /*1d70*/  CS2R R18, SRZ ;  /* 0x0000000000127805 */ /* 0x001fe2000001ff00 */
[----:B--2---:R-:W-:-:S05]  /*1d80*/  FFMA.FTZ R8, -R44, R44, R45 ;  /* 0x0000002c2c087223 */ /* 0x004fca000001012d */
[----:B------:R-:W-:-:S13]  /*1d90*/  FSETP.GTU.FTZ.AND P1, PT, R8, RZ, PT ;  /* 0x000000ff0800720b */ /* 0x000fda0003f3c000 */
[----:B------:R-:W0:Y:S01]  /*1da0*/  @P1 LDC R13, c[0x0][0x250] ;  /* 0x00009400ff0d1b82 */ /* 0x000e220000000800 */
[----:B------:R-:W-:Y:S02]  /*1db0*/  P2R R45, PR, RZ, 0x1 ;  /* 0x00000001ff2d7803 */ /* 0x000fe40000000000 */
[----:B------:R-:W-:Y:S01]  /*1dc0*/  LOP3.LUT P0, RZ, R89, 0x100, RZ, 0xc0, !PT ;  /* 0x0000010059ff7812 */ /* 0x000fe2000780c0ff */
[----:B0-----:R-:W-:Y:S01]  /*1dd0*/  @P1 FADD.FTZ R13, R8, R13 ;  /* 0x0000000d080d1221 */ /* 0x001fe20000010000 */
[----:B------:R-:W-:-:S03]  /*1de0*/  MOV R8, RZ ;  /* 0x000000ff00087202 */ /* 0x000fc60000000f00 */
[----:B------:R0:W1:Y:S01]  /*1df0*/  @P1 MUFU.RSQ R96, R13 ;  /* 0x0000000d00601308 */ /* 0x0000620000001400 */
[----:B------:R-:W-:Y:S02]  /*1e00*/  LOP3.LUT P1, RZ, R89, 0x200, RZ, 0xc0, !PT ;  /* 0x0000020059ff7812 */ /* 0x000fe4000782c0ff */
[----:B------:R2:W5:Y:S01]  /*1e10*/  @P3 LDG.E.64 R8, desc[UR8][R14.64] ;  /* 0x000000080e083981 */ /* 0x000562000c1e1b00 */
[----:B------:R-:W-:-:S10]  /*1e20*/  ISETP.NE.AND P3, PT, R12, RZ, PT ;  /* 0x000000ff0c00720c */ /* 0x000fd40003f65270 */
[----:B------:R3:W5:Y:S04]  /*1e30*/  @P1 LDG.E.64 R16, desc[UR8][R56.64] ;  /* 0x0000000838101981 */ /* 0x000768000c1e1b00 */
[----:B------:R4:W5:Y:S01]  /*1e40*/  @P3 LDG.E.64 R100, desc[UR8][R22.64] ;  /* 0x0000000816643981 */ /* 0x000962000c1e1b00 */
[----:B0-----:R-:W-:Y:S02]  /*1e50*/  CS2R R12, SRZ ;  /* 0x00000000000c7805 */ /* 0x001fe4000001ff00 */
[----:B--2---:R-:W-:Y:S01]  /*1e60*/  CS2R R14, SRZ ;  /* 0x00000000000e7805 */ /* 0x004fe2000001ff00 */
[----:B------:R-:W5:Y:S01]  /*1e70*/  @P1 LDG.E.64 R98, desc[UR8][R58.64] ;  /* 0x000000083a621981 */ /* 0x000f62000c1e1b00 */
[----:B---3--:R-:W-:-:S03]  /*1e80*/  CS2R R56, SRZ ;  /* 0x0000000000387805 */ /* 0x008fc6000001ff00 */
[----:B------:R0:W5:Y:S01]  /*1e90*/  @P5 LDG.E.64 R12, desc[UR8][R54.64] ;  /* 0x00000008360c5981 */ /* 0x000162000c1e1b00 */
[----:B----4-:R-:W-:-:S03]  /*1ea0*/  CS2R R22, SRZ ;  /* 0x0000000000167805 */ /* 0x010fc6000001ff00 */
[----:B------:R-:W5:Y:S04]  /*1eb0*/  @P0 LDG.E.64 R56, desc[UR8][R64.64] ;  /* 0x0000000840380981 */ /* 0x000f68000c1e1b00 */
[----:B------:R2:W5:Y:S01]  /*1ec0*/  @P0 LDG.E.64 R22, desc[UR8][R62.64] ;  /* 0x000000083e160981 */ /* 0x000562000c1e1b00 */
[----:B------:R-:W-:Y:S02]  /*1ed0*/  ISETP.NE.AND P0, PT, R45, RZ, PT ;  /* 0x000000ff2d00720c */ /* 0x000fe40003f05270 */
[----:B0-----:R-:W-:Y:S02]  /*1ee0*/  CS2R R54, SRZ ;  /* 0x0000000000367805 */ /* 0x001fe4000001ff00 */
[----:B------:R-:W-:Y:S01]  /*1ef0*/  LOP3.LUT P1, RZ, R89, 0x20, RZ, 0xc0, !PT ;  /* 0x0000002059ff7812 */ /* 0x000fe2000782c0ff */
[----:B------:R0:W5:Y:S01]  /*1f00*/  @P6 LDG.E.64 R14, desc[UR8][R20.64] ;  /* 0x00000008140e6981 */ /* 0x000162000c1e1b00 */
[----:B------:R-:W-:-:S02]  /*1f10*/  CS2R R58, SRZ ;  /* 0x00000000003a7805 */ /* 0x000fc4000001ff00 */
[C---:B------:R-:W-:Y:S01]  /*1f20*/  LOP3.LUT P6, RZ, R89.reuse, 0x10, RZ, 0xc0, !PT ;  /* 0x0000001059ff7812 */ /* 0x040fe200078cc0ff */
[----:B------:R3:W5:Y:S01]  /*1f30*/  @P3 LDG.E.64 R18, desc[UR8][R60.64] ;  /* 0x000000083c123981 */ /* 0x000762000c1e1b00 */
[----:B------:R-:W-:Y:S02]  /*1f40*/  LOP3.LUT P5, RZ, R89, 0x8, RZ, 0xc0, !PT ;  /* 0x0000000859ff7812 */ /* 0x000fe400078ac0ff */
[----:B--2---:R-:W-:Y:S01]  /*1f50*/  CS2R R62, SRZ ;  /* 0x00000000003e7805 */ /* 0x004fe2000001ff00 */
[----:B------:R2:W5:Y:S01]  /*1f60*/  @P4 LDG.E.64 R54, desc[UR8][R24.64] ;  /* 0x0000000818364981 */ /* 0x000562000c1e1b00 */
[----:B0-----:R-:W-:-:S03]  /*1f70*/  CS2R R20, SRZ ;  /* 0x0000000000147805 */ /* 0x001fc6000001ff00 */
[----:B------:R0:W5:Y:S01]  /*1f80*/  @P0 LDG.E.64 R58, desc[UR8][R28.64] ;  /* 0x000000081c3a0981 */ /* 0x000162000c1e1b00 */
[----:B---3--:R-:W-:-:S03]  /*1f90*/  CS2R R60, SRZ ;  /* 0x00000000003c7805 */ /* 0x008fc6000001ff00 */
[----:B------:R3:W5:Y:S01]  /*1fa0*/  @P4 LDG.E.64 R20, desc[UR8][R26.64] ;  /* 0x000000081a144981 */ /* 0x000762000c1e1b00 */
[----:B--2---:R-:W-:-:S03]  /*1fb0*/  CS2R R24, SRZ ;  /* 0x0000000000187805 */ /* 0x004fc6000001ff00 */
[----:B------:R2:W5:Y:S01]  /*1fc0*/  @P2 LDG.E.64 R60, desc[UR8][R30.64] ;  /* 0x000000081e3c2981 */ /* 0x000562000c1e1b00 */
[----:B0-----:R-:W-:-:S03]  /*1fd0*/  CS2R R28, SRZ ;  /* 0x00000000001c7805 */ /* 0x001fc6000001ff00 */
[----:B------:R0:W5:Y:S01]  /*1fe0*/  @P0 LDG.E.64 R24, desc[UR8][R66.64] ;  /* 0x0000000842180981 */ /* 0x000162000c1e1b00 */
[----:B---3--:R-:W-:Y:S02]  /*1ff0*/  CS2R R26, SRZ ;  /* 0x00000000001a7805 */ /* 0x008fe4000001ff00 */
[----:B------:R-:W-:Y:S01]  /*2000*/  ISETP.NE.AND P0, PT, R6, RZ, PT ;  /* 0x000000ff0600720c */ /* 0x000fe20003f05270 */
[----:B------:R-:W5:Y:S01]  /*2010*/  @P1 LDG.E.64 R62, desc[UR8][R92.64] ;  /* 0x000000085c3e1981 */ /* 0x000f62000c1e1b00 */
[----:B--2---:R-:W-:-:S03]  /*2020*/  CS2R R30, SRZ ;  /* 0x00000000001e7805 */ /* 0x004fc6000001ff00 */
[----:B------:R2:W5:Y:S01]  /*2030*/  @P2 LDG.E.64 R26, desc[UR8][R32.64] ;  /* 0x00000008201a2981 */ /* 0x000562000c1e1b00 */
[----:B------:R-:W-:Y:S02]  /*2040*/  ISETP.NE.AND P2, PT, R5, RZ, PT ;  /* 0x000000ff0500720c */ /* 0x000fe40003f45270 */
[----:B0-----:R-:W-:Y:S01]  /*2050*/  CS2R R66, SRZ ;  /* 0x0000000000427805 */ /* 0x001fe2000001ff00 */
[----:B------:R0:W5:Y:S01]  /*2060*/  @P1 LDG.E.64 R28, desc[UR8][R90.64] ;  /* 0x000000085a1c1981 */ /* 0x000162000c1e1b00 */
[----:B------:R-:W-:-:S03]  /*2070*/  ISETP.NE.AND P1, PT, R0, RZ, PT ;  /* 0x000000ff0000720c */ /* 0x000fc60003f25270 */
[----:B------:R3:W5:Y:S01]  /*2080*/  @P6 LDG.E.64 R30, desc[UR8][R94.64] ;  /* 0x000000085e1e6981 */ /* 0x000762000c1e1b00 */
[----:B--2---:R-:W-:-:S03]  /*2090*/  CS2R R32, SRZ ;  /* 0x0000000000207805 */ /* 0x004fc6000001ff00 */
[----:B------:R2:W5:Y:S01]  /*20a0*/  @P5 LDG.E.64 R66, desc[UR8][R36.64] ;  /* 0x0000000824425981 */ /* 0x000562000c1e1b00 */
[----:B0-----:R-:W-:-:S03]  /*20b0*/  CS2R R90, SRZ ;  /* 0x00000000005a7805 */ /* 0x001fc6000001ff00 */
[----:B------:R0:W5:Y:S01]  /*20c0*/  @P5 LDG.E.64 R32, desc[UR8][R38.64] ;  /* 0x0000000826205981 */ /* 0x000162000c1e1b00 */
[----:B---3--:R-:W-:-:S03]  /*20d0*/  CS2R R94, SRZ ;  /* 0x00000000005e7805 */ /* 0x008fc6000001ff00 */
[----:B------:R-:W5:Y:S01]  /*20e0*/  @P1 LDG.E.64 R90, desc[UR8][R108.64] ;  /* 0x000000086c5a1981 */ /* 0x000f62000c1e1b00 */
[----:B--2---:R-:W-:-:S03]  /*20f0*/  CS2R R36, SRZ ;  /* 0x0000000000247805 */ /* 0x004fc6000001ff00 */
[----:B------:R-:W5:Y:S01]  /*2100*/  @P0 LDG.E.64 R94, desc[UR8][R106.64] ;  /* 0x000000086a5e0981 */ /* 0x000f62000c1e1b00 */
[----:B0-----:R-:W-:-:S03]  /*2110*/  CS2R R38, SRZ ;  /* 0x0000000000267805 */ /* 0x001fc6000001ff00 */
[----:B------:R-:W5:Y:S04]  /*2120*/  @P2 LDG.E.64 R36, desc[UR8][R102.64] ;  /* 0x0000000866242981 */ /* 0x000f68000c1e1b00 */
[----:B------:R-:W5:Y:S01]  /*2130*/  @P0 LDG.E.64 R38, desc[UR8][R104.64] ;  /* 0x0000000868260981 */ /* 0x000f62000c1e1b00 */
[----:B------:R-:W-:Y:S02]  /*2140*/  ISETP.GT.U32.AND P5, PT, R87, 0x19f, PT ;  /* 0x0000019f5700780c */ /* 0x000fe40003fa4070 */
[----:B------:R-:W-:Y:S02]  /*2150*/  CS2R R64, SRZ ;  /* 0x0000000000407805 */ /* 0x000fe4000001ff00 */
[----:B------:R-:W-:-:S04]  /*2160*/  CS2R R92, SRZ ;  /* 0x00000000005c7805 */ /* 0x000fc8000001ff00 */
[----:B------:R0:W5:Y:S01]  /*2170*/  @P6 LDG.E.64 R64, desc[UR8][R34.64] ;  /* 0x0000000822406981 */ /* 0x000162000c1e1b00 */
[----:B------:R-:W-:Y:S03]  /*2180*/  BSSY B0, `(.L_x_1480) ;  /* 0x0000011000007945 */ /* 0x000fe60003800000 */
[----:B------:R2:W5:Y:S01]  /*2190*/  @P2 LDG.E.64 R92, desc[UR8][R42.64] ;  /* 0x000000082a5c2981 */ /* 0x000562000c1e1b00 */
[----:B0-----:R-:W-:Y:S02]  /*21a0*/  CS2R R34, SRZ ;  /* 0x0000000000227805 */ /* 0x001fe4000001ff00 */
[----:B--2---:R-:W-:-:S04]  /*21b0*/  CS2R R42, SRZ ;  /* 0x00000000002a7805 */ /* 0x004fc8000001ff00 */
[----:B------:R0:W5:Y:S02]  /*21c0*/  @P1 LDG.E.64 R34, desc[UR8][R40.64] ;  /* 0x0000000828221981 */ /* 0x000164000c1e1b00 */
[----:B0-----:R-:W-:Y:S01]  /*21d0*/  CS2R R40, SRZ ;  /* 0x0000000000287805 */ /* 0x001fe2000001ff00 */
[----:B-1----:R-:W-:Y:S06]  /*21e0*/  @P5 BRA `(.L_x_1481) ;  /* 0x0000000000285947 */ /* 0x002fec0003800000 */
        /* <DEDUP_REMOVED lines=10> */
.L_x_1481:
[----:B------:R-:W-:Y:S05]  /*2290*/  BSYNC B0 ;  /* 0x0000000000007941 */ /* 0x000fea0003800000 */
.L_x_1480:
[----:B------:R-:W-:Y:S01]  /*22a0*/  ISETP.NE.AND P5, PT, RZ, UR10, PT ;  /* 0x0000000aff007c0c */ /* 0x000fe2000bfa5270 */
[C---:B-----5:R-:W-:Y:S01]  /*22b0*/  FADD.FTZ R3, -R44.reuse, R98 ;  /* 0x000000622c037221 */ /* 0x060fe20000010100 */
[C---:B------:R-:W-:Y:S01]  /*22c0*/  FADD.FTZ R99, -R44.reuse, R99 ;  /* 0x000000632c637221 */ /* 0x040fe20000010100 */
[----:B------:R-:W-:Y:S01]  /*22d0*/  LOP3.LUT R89, R89, 0xfffffffd, RZ, 0xc0, !PT ;  /* 0xfffffffd59597812 */ /* 0x000fe200078ec0ff */
[C---:B------:R-:W-:Y:S01]  /*22e0*/  FADD.FTZ R105, -R44.reuse, R100 ;  /* 0x000000642c697221 */ /* 0x040fe20000010100 */
[----:B------:R-:W-:Y:S01]  /*22f0*/  FADD.FTZ R101, -R44, R101 ;  /* 0x000000652c657221 */ /* 0x000fe20000010100 */
[----:B------:R-:W-:Y:S01]  /*2300*/  MOV R107, R16 ;  /* 0x00000010006b7202 */ /* 0x000fe20000000f00 */
[-C--:B------:R-:W-:Y:S01]  /*2310*/  FMUL.FTZ R3, R3, R96.reuse ;  /* 0x0000006003037220 */ /* 0x080fe20000410000 */
[----:B------:R-:W-:Y:S01]  /*2320*/  MOV R104, R17 ;  /* 0x0000001100687202 */ /* 0x000fe20000000f00 */
[----:B------:R-:W-:Y:S01]  /*2330*/  FMUL.FTZ R0, R99, R96 ;  /* 0x0000006063007220 */ /* 0x000fe20000410000 */
[----:B------:R-:W-:-:S03]  /*2340*/  MOV R106, R18 ;  /* 0x00000012006a7202 */ /* 0x000fc60000000f00 */
        /* <DEDUP_REMOVED lines=20> */
.L_x_1482:
[----:B------:R-:W-:Y:S01]  /*2490*/  FMUL.FTZ R98, R107, R40 ;  /* 0x000000286b627220 */ /* 0x000fe20000410000 */
        /* <DEDUP_REMOVED lines=22> */
[----:B------:R-:W-:-:S03]  /*2600*/  FMUL.FTZ R99, R19, R108 ;  /* 0x0000006c13637220 */ /* 0x000fc60000410000 */
[----:B------:R-:W-:Y:S01]  /*2610*/  FMUL.FTZ R106, R103, R106 ;  /* 0x0000006a676a7220 */ /* 0x000fe20000410000 */
[----:B------:R-:W-:-:S07]  /*2620*/  FMUL.FTZ R103, R99, R100 ;  /* 0x0000006463677220 */ /* 0x000fce0000410000 */
.L_x_1483:
[----:B------:R-:W-:Y:S01]  /*2630*/  FFMA.FTZ R102, R0, R45, R97 ;  /* 0x0000002d00667223 */ /* 0x000fe20000010061 */
[----:B------:R-:W-:Y:S01]  /*2640*/  FMUL.FTZ R100, R106, R40 ;  /* 0x000000286a647220 */ /* 0x000fe20000410000 */
[----:B------:R-:W-:Y:S01]  /*2650*/  FADD.FTZ R99, R45, R98 ;  /* 0x000000622d637221 */ /* 0x000fe20000010000 */
[C---:B------:R-:W-:Y:S01]  /*2660*/  FADD.FTZ R97, -R44.reuse, R54 ;  /* 0x000000362c617221 */ /* 0x040fe20000010100 */
[----:B------:R-:W-:Y:S01]  /*2670*/  FADD.FTZ R101, -R44, R55 ;  /* 0x000000372c657221 */ /* 0x000fe20000010100 */
[----:B------:R-:W-:Y:S01]  /*2680*/  FFMA.FTZ R45, R5, R100, R102 ;  /* 0x00000064052d7223 */ /* 0x000fe20000010066 */
[----:B------:R-:W-:Y:S01]  /*2690*/  FADD.FTZ R99, R99, R100 ;  /* 0x0000006463637221 */ /* 0x000fe20000010000 */
[----:B------:R-:W-:Y:S01]  /*26a0*/  MOV R105, R20 ;  /* 0x0000001400697202 */ /* 0x000fe20000000f00 */
[-C--:B------:R-:W-:Y:S01]  /*26b0*/  FMUL.FTZ R97, R97, R96.reuse ;  /* 0x0000006061617220 */ /* 0x080fe20000410000 */
[----:B------:R-:W-:Y:S01]  /*26c0*/  MOV R55, R21 ;  /* 0x0000001500377202 */ /* 0x000fe20000000f00 */
        /* <DEDUP_REMOVED lines=21> */
.L_x_1484:
[----:B------:R-:W-:Y:S01]  /*2820*/  FMUL.FTZ R100, R105, R40 ;  /* 0x0000002869647220 */ /* 0x000fe20000410000 */
[----:B------:R-:W-:Y:S01]  /*2830*/  FADD.FTZ R99, R54, R99 ;  /* 0x0000006336637221 */ /* 0x000fe20000010000 */
[----:B------:R-:W-:Y:S01]  /*2840*/  FFMA.FTZ R102, R6, R54, R45 ;  /* 0x0000003606667223 */ /* 0x000fe2000001002d */
[C---:B------:R-:W-:Y:S01]  /*2850*/  FADD.FTZ R109, -R44.reuse, R57 ;  /* 0x000000392c6d7221 */ /* 0x040fe20000010100 */
[----:B------:R-:W-:Y:S01]  /*2860*/  MOV R57, R22 ;  /* 0x0000001600397202 */ /* 0x000fe20000000f00 */
[----:B------:R-:W-:Y:S01]  /*2870*/  FADD.FTZ R101, R99, R100 ;  /* 0x0000006463657221 */ /* 0x000fe20000010000 */
[----:B------:R-:W-:Y:S01]  /*2880*/  FADD.FTZ R99, -R44, R56 ;  /* 0x000000382c637221 */ /* 0x000fe20000010100 */
[----:B------:R-:W-:Y:S01]  /*2890*/  FFMA.FTZ R45, R97, R100, R102 ;  /* 0x00000064612d7223 */ /* 0x000fe20000010066 */
[----:B------:R-:W-:Y:S01]  /*28a0*/  MOV R54, R23 ;  /* 0x0000001700367202 */ /* 0x000fe20000000f00 */
[----:B------:R-:W-:Y:S01]  /*28b0*/  FMUL.FTZ R56, R55, R41 ;  /* 0x0000002937387220 */ /* 0x000fe20000410000 */
        /* <DEDUP_REMOVED lines=21> */
.L_x_1485:
[----:B------:R-:W-:Y:S01]  /*2a10*/  FFMA.FTZ R102, R98, R56, R45 ;  /* 0x0000003862667223 */ /* 0x000fe2000001002d */
[----:B------:R-:W-:Y:S01]  /*2a20*/  FMUL.FTZ R108, R57, R40 ;  /* 0x00000028396c7220 */ /* 0x000fe20000410000 */
[----:B------:R-:W-:Y:S01]  /*2a30*/  FADD.FTZ R101, R56, R101 ;  /* 0x0000006538657221 */ /* 0x000fe20000010000 */
[C---:B------:R-:W-:Y:S01]  /*2a40*/  FADD.FTZ R111, -R44.reuse, R59 ;  /* 0x0000003b2c6f7221 */ /* 0x040fe20000010100 */
[----:B------:R-:W-:Y:S01]  /*2a50*/  MOV R56, R24 ;  /* 0x0000001800387202 */ /* 0x000fe20000000f00 */
[----:B------:R-:W-:Y:S01]  /*2a60*/  FFMA.FTZ R109, R99, R108, R102 ;  /* 0x0000006c636d7223 */ /* 0x000fe20000010066 */
[----:B------:R-:W-:Y:S01]  /*2a70*/  FADD.FTZ R108, R101, R108 ;  /* 0x0000006c656c7221 */ /* 0x000fe20000010000 */
[----:B------:R-:W-:Y:S01]  /*2a80*/  FADD.FTZ R101, -R44, R58 ;  /* 0x0000003a2c657221 */ /* 0x000fe20000010100 */
        /* <DEDUP_REMOVED lines=23> */
.L_x_1486:
[----:B------:R-:W-:Y:S01]  /*2c00*/  FFMA.FTZ R110, R100, R59, R109 ;  /* 0x0000003b646e7223 */ /* 0x000fe2000001006d */
[----:B------:R-:W-:Y:S01]  /*2c10*/  FMUL.FTZ R58, R56, R40 ;  /* 0x00000028383a7220 */ /* 0x000fe20000410000 */
[----:B------:R-:W-:Y:S01]  /*2c20*/  FADD.FTZ R109, R59, R108 ;  /* 0x0000006c3b6d7221 */ /* 0x000fe20000010000 */
[C---:B------:R-:W-:Y:S01]  /*2c30*/  FADD.FTZ R114, -R44.reuse, R65 ;  /* 0x000000412c727221 */ /* 0x040fe20000010100 */
[C---:B------:R-:W-:Y:S01]  /*2c40*/  FADD.FTZ R65, -R44.reuse, R46 ;  /* 0x0000002e2c417221 */ /* 0x040fe20000010100 */
[----:B------:R-:W-:Y:S01]  /*2c50*/  FFMA.FTZ R59, R101, R58, R110 ;  /* 0x0000003a653b7223 */ /* 0x000fe2000001006e */
[----:B------:R-:W-:Y:S01]  /*2c60*/  FADD.FTZ R58, R109, R58 ;  /* 0x0000003a6d3a7221 */ /* 0x000fe20000010000 */
[----:B------:R-:W-:Y:S01]  /*2c70*/  FMUL.FTZ R46, R45, R41 ;  /* 0x000000292d2e7220 */ /* 0x000fe20000410000 */
        /* <DEDUP_REMOVED lines=41> */
[----:B------:R-:W-:-:S03]  /*2f10*/  FMUL.FTZ R50, R27, R62 ;  /* 0x0000003e1b327220 */ /* 0x000fc60000410000 */
[----:B------:R-:W-:Y:S01]  /*2f20*/  FFMA.FTZ R66, R48, R66, 1 ;  /* 0x3f80000030427423 */ /* 0x000fe20000010042 */
[----:B------:R-:W-:-:S03]  /*2f30*/  FMUL.FTZ R48, R46, R64 ;  /* 0x000000402e307220 */ /* 0x000fc60000410000 */
[----:B------:R-:W-:-:S07]  /*2f40*/  FMUL.FTZ R46, R50, R66 ;  /* 0x00000042322e7220 */ /* 0x000fce0000410000 */
.L_x_1487:
[----:B------:R-:W-:Y:S01]  /*2f50*/  FMUL.FTZ R50, R48, R40 ;  /* 0x0000002830327220 */ /* 0x000fe20000410000 */
[----:B------:R-:W-:Y:S01]  /*2f60*/  FFMA.FTZ R60, R3, R107, RZ ;  /* 0x0000006b033c7223 */ /* 0x000fe200000100ff */
[----:B------:R-:W-:Y:S01]  /*2f70*/  FADD.FTZ R59, RZ, R107 ;  /* 0x0000006bff3b7221 */ /* 0x000fe20000010000 */
[----:B------:R-:W-:Y:S01]  /*2f80*/  FMUL.FTZ R64, R46, R41 ;  /* 0x000000292e407220 */ /* 0x000fe20000410000 */
[----:B------:R-:W-:Y:S01]  /*2f90*/  FFMA.FTZ R107, R117, R50, R44 ;  /* 0x00000032756b7223 */ /* 0x000fe2000001002c */
[----:B------:R-:W-:Y:S01]  /*2fa0*/  FADD.FTZ R58, R58, R50 ;  /* 0x000000323a3a7221 */ /* 0x000fe20000010000 */
[----:B------:R-:W-:Y:S01]  /*2fb0*/  FFMA.FTZ R44, R5, R106, R60 ;  /* 0x0000006a052c7223 */ /* 0x000fe2000001003c */
[----:B------:R-:W-:Y:S01]  /*2fc0*/  FADD.FTZ R60, R59, R106 ;  /* 0x0000006a3b3c7221 */ /* 0x000fe20000010000 */
[----:B------:R-:W-:Y:S01]  /*2fd0*/  FFMA.FTZ R62, R118, R64, R107 ;  /* 0x00000040763e7223 */ /* 0x000fe2000001006b */
[----:B------:R-:W-:Y:S01]  /*2fe0*/  FADD.FTZ R59, R64, R58 ;  /* 0x0000003a403b7221 */ /* 0x000fe20000010000 */
[----:B------:R-:W-:Y:S01]  /*2ff0*/  MOV R58, R28 ;  /* 0x0000001c003a7202 */ /* 0x000fe20000000f00 */
[----:B------:R-:W-:Y:S01]  /*3000*/  FMUL.FTZ R115, R115, R96 ;  /* 0x0000006073737220 */ /* 0x000fe20000410000 */
[----:B------:R-:W-:Y:S01]  /*3010*/  MOV R50, R29 ;  /* 0x0000001d00327202 */ /* 0x000fe20000000f00 */
        /* <DEDUP_REMOVED lines=16> */
[----:B-1----:R-:W-:-:S04]  /*3120*/  FADD.FTZ R58, -R94, 1 ;  /* 0x3f8000005e3a7421 */ /* 0x002fc80000010100 */
[----:B------:R-:W-:Y:S01]  /*3130*/  FFMA.FTZ R66, R50, R58, 1 ;  /* 0x3f80000032427423 */ /* 0x000fe2000001003a */
[----:B------:R-:W-:Y:S01]  /*3140*/  FMUL.FTZ R58, R28, R90 ;  /* 0x0000005a1c3a7220 */ /* 0x000fe20000410000 */
[----:B------:R-:W-:-:S03]  /*3150*/  FMUL.FTZ R50, R29, R94 ;  /* 0x0000005e1d327220 */ /* 0x000fc60000410000 */
[----:B------:R-:W-:Y:S01]  /*3160*/  FMUL.FTZ R58, R58, R104 ;  /* 0x000000683a3a7220 */ /* 0x000fe20000410000 */
[----:B------:R-:W-:-:S07]  /*3170*/  FMUL.FTZ R50, R50, R66 ;  /* 0x0000004232327220 */ /* 0x000fce0000410000 */
.L_x_1488:
[----:B------:R-:W-:Y:S01]  /*3180*/  FMUL.FTZ R66, R58, R40 ;  /* 0x000000283a427220 */ /* 0x000fe20000410000 */
[----:B------:R-:W-:Y:S01]  /*3190*/  FFMA.FTZ R107, R6, R103, R107 ;  /* 0x00000067066b7223 */ /* 0x000fe2000001006b */
[----:B------:R-:W-:Y:S01]  /*31a0*/  FADD.FTZ R64, R64, R103 ;  /* 0x0000006740407221 */ /* 0x000fe20000010000 */
        /* <DEDUP_REMOVED lines=30> */
.L_x_1489:
[----:B------:R-:W-:Y:S01]  /*3390*/  FMUL.FTZ R105, R59, R40 ;  /* 0x000000283b697220 */ /* 0x000fe20000410000 */
[----:B------:R-:W-:Y:S01]  /*33a0*/  FADD.FTZ R103, R64, R55 ;  /* 0x0000003740677221 */ /* 0x000fe20000010000 */
[----:B------:R-:W-:Y:S01]  /*33b0*/  FFMA.FTZ R107, R98, R55, R107 ;  /* 0x00000037626b7223 */ /* 0x000fe2000001006b */
[----:B------:R-:W-:Y:S01]  /*33c0*/  FFMA.FTZ R62, R99, R57, R62 ;  /* 0x00000039633e7223 */ /* 0x000fe2000001003e */
[----:B------:R-:W-:Y:S01]  /*33d0*/  FFMA.FTZ R55, R113, R105, R66 ;  /* 0x0000006971377223 */ /* 0x000fe20000010042 */
[----:B------:R-:W-:Y:S01]  /*33e0*/  FMUL.FTZ R66, R44, R41 ;  /* 0x000000292c427220 */ /* 0x000fe20000410000 */
[----:B------:R-:W-:Y:S01]  /*33f0*/  FADD.FTZ R90, R90, R105 ;  /* 0x000000695a5a7221 */ /* 0x000fe20000010000 */
[----:B------:R-:W-:Y:S01]  /*3400*/  FADD.FTZ R105, R60, R57 ;  /* 0x000000393c697221 */ /* 0x000fe20000010000 */
        /* <DEDUP_REMOVED lines=25> */
.L_x_1490:
[----:B------:R-:W-:Y:S01]  /*35a0*/  FMUL.FTZ R67, R57, R40 ;  /* 0x0000002839437220 */ /* 0x000fe20000410000 */
[----:B------:R-:W-:Y:S01]  /*35b0*/  FADD.FTZ R60, R103, R54 ;  /* 0x00000036673c7221 */ /* 0x000fe20000010000 */
[----:B------:R-:W-:Y:S01]  /*35c0*/  FFMA.FTZ R107, R100, R54, R107 ;  /* 0x00000036646b7223 */ /* 0x000fe2000001006b */
[----:B------:R-:W-:Y:S01]  /*35d0*/  FADD.FTZ R105, R105, R56 ;  /* 0x0000003869697221 */ /* 0x000fe20000010000 */
[----:B------:R-:W-:Y:S01]  /*35e0*/  FFMA.FTZ R103, R111, R67, R64 ;  /* 0x000000436f677223 */ /* 0x000fe20000010040 */
[----:B------:R-:W-:Y:S01]  /*35f0*/  FADD.FTZ R67, R66, R67 ;  /* 0x0000004342437221 */ /* 0x000fe20000010000 */
[----:B------:R-:W-:Y:S01]  /*3600*/  FMUL.FTZ R66, R55, R41 ;  /* 0x0000002937427220 */ /* 0x000fe20000410000 */
[----:B------:R-:W-:Y:S01]  /*3610*/  FFMA.FTZ R62, R101, R56, R62 ;  /* 0x00000038653e7223 */ /* 0x000fe2000001003e */
[----:B------:R-:W-:Y:S01]  /*3620*/  MOV R56, R38 ;  /* 0x0000002600387202 */ /* 0x000fe20000000f00 */
[----:B------:R-:W-:Y:S01]  /*3630*/  FMUL.FTZ R109, R109, R96 ;  /* 0x000000606d6d7220 */ /* 0x000fe20000410000 */
[----:B------:R-:W-:Y:S01]  /*3640*/  FFMA.FTZ R64, R112, R66, R103 ;  /* 0x0000004270407223 */ /* 0x000fe20000010067 */
[----:B------:R-:W-:Y:S01]  /*3650*/  FADD.FTZ R66, R66, R67 ;  /* 0x0000004342427221 */ /* 0x000fe20000010000 */
        /* <DEDUP_REMOVED lines=21> */
.L_x_1491:
[----:B------:R-:W-:Y:S01]  /*37b0*/  FMUL.FTZ R103, R56, R40 ;  /* 0x0000002838677220 */ /* 0x000fe20000410000 */
[----:B------:R-:W-:Y:S01]  /*37c0*/  FADD.FTZ R67, R60, R45 ;  /* 0x0000002d3c437221 */ /* 0x000fe20000010000 */
[----:B------:R-:W-:Y:S01]  /*37d0*/  FFMA.FTZ R95, R102, R45, R107 ;  /* 0x0000002d665f7223 */ /* 0x000fe2000001006b */
[----:B------:R-:W-:Y:S01]  /*37e0*/  FADD.FTZ R105, R105, R48 ;  /* 0x0000003069697221 */ /* 0x000fe20000010000 */
[----:B------:R-:W-:Y:S01]  /*37f0*/  FFMA.FTZ R45, R109, R103, R64 ;  /* 0x000000676d2d7223 */ /* 0x000fe20000010040 */
[----:B------:R-:W-:Y:S01]  /*3800*/  FMUL.FTZ R64, R54, R41 ;  /* 0x0000002936407220 */ /* 0x000fe20000410000 */
[----:B------:R-:W-:Y:S01]  /*3810*/  FADD.FTZ R103, R66, R103 ;  /* 0x0000006742677221 */ /* 0x000fe20000010000 */
[----:B------:R-:W-:Y:S01]  /*3820*/  FFMA.FTZ R62, R117, R48, R62 ;  /* 0x00000030753e7223 */ /* 0x000fe2000001003e */
        /* <DEDUP_REMOVED lines=25> */
.L_x_1492:
[----:B------:R-:W-:Y:S01]  /*39c0*/  FMUL.FTZ R91, R48, R40 ;  /* 0x00000028305b7220 */ /* 0x000fe20000410000 */
[----:B------:R-:W-:Y:S01]  /*39d0*/  FADD.FTZ R61, R67, R46 ;  /* 0x0000002e433d7221 */ /* 0x000fe20000010000 */
[----:B------:R-:W-:Y:S01]  /*39e0*/  FMUL.FTZ R66, R45, R41 ;  /* 0x000000292d427220 */ /* 0x000fe20000410000 */
[----:B------:R-:W-:Y:S01]  /*39f0*/  FFMA.FTZ R95, R118, R46, R95 ;  /* 0x0000002e765f7223 */ /* 0x000fe2000001005f */
[----:B------:R-:W-:Y:S01]  /*3a00*/  FFMA.FTZ R67, R107, R91, R60 ;  /* 0x0000005b6b437223 */ /* 0x000fe2000001003c */
[----:B------:R-:W-:Y:S01]  /*3a10*/  FADD.FTZ R91, R64, R91 ;  /* 0x0000005b405b7221 */ /* 0x000fe20000010000 */
[----:B------:R-:W-:Y:S01]  /*3a20*/  FADD.FTZ R60, R105, R58 ;  /* 0x0000003a693c7221 */ /* 0x000fe20000010000 */
[----:B------:R-:W-:Y:S01]  /*3a30*/  FFMA.FTZ R62, R115, R58, R62 ;  /* 0x0000003a733e7223 */ /* 0x000fe2000001003e */
        /* <DEDUP_REMOVED lines=25> */
.L_x_1493:
        /* <DEDUP_REMOVED lines=28> */
[----:B-1----:R-:W-:-:S03]  /*3d90*/  FADD.FTZ R92, -R90, 1 ;  /* 0x3f8000005a5c7421 */ /* 0x002fc60000010100 */
[----:B------:R-:W-:Y:S01]  /*3da0*/  FMUL.FTZ R60, R60, R59 ;  /* 0x0000003b3c3c7220 */ /* 0x000fe20000410000 */
[----:B------:R-:W-:Y:S01]  /*3db0*/  FFMA.FTZ R92, R47, R92, 1 ;  /* 0x3f8000002f5c7423 */ /* 0x000fe2000001005c */
[----:B------:R-:W-:-:S04]  /*3dc0*/  FMUL.FTZ R47, R9, R90 ;  /* 0x0000005a092f7220 */ /* 0x000fc80000410000 */
[----:B------:R-:W-:-:S07]  /*3dd0*/  FMUL.FTZ R59, R47, R92 ;  /* 0x0000005c2f3b7220 */ /* 0x000fce0000410000 */
.L_x_1494:
[----:B------:R-:W-:Y:S01]  /*3de0*/  FMUL.FTZ R47, R60, R40 ;  /* 0x000000283c2f7220 */ /* 0x000fe20000410000 */
[-C--:B------:R-:W-:Y:S01]  /*3df0*/  FMUL.FTZ R95, R119, R96.reuse ;  /* 0x00000060775f7220 */ /* 0x080fe20000410000 */
[----:B------:R-:W-:Y:S02]  /*3e00*/  FMUL.FTZ R94, R49, R96 ;  /* 0x00000060315e7220 */ /* 0x000fe40000410000 */
[----:B------:R-:W-:Y:S01]  /*3e10*/  FFMA.FTZ R65, R103, R47, R64 ;  /* 0x0000002f67417223 */ /* 0x000fe20000010040 */
[----:B------:R-:W-:Y:S01]  /*3e20*/  FADD.FTZ R64, R66, R47 ;  /* 0x0000002f42407221 */ /* 0x000fe20000010000 */
[----:B------:R-:W-:-:S04]  /*3e30*/  FMUL.FTZ R47, R59, R41 ;  /* 0x000000293b2f7220 */ /* 0x000fc80000410000 */
[----:B------:R-:W-:Y:S01]  /*3e40*/  FFMA.FTZ R66, R104, R47, R65 ;  /* 0x0000002f68427223 */ /* 0x000fe20000010041 */
[----:B------:R-:W-:Y:S01]  /*3e50*/  FADD.FTZ R47, R47, R64 ;  /* 0x000000402f2f7221 */ /* 0x000fe20000010000 */
[----:B------:R-:W-:Y:S02]  /*3e60*/  MOV R65, R10 ;  /* 0x0000000a00417202 */ /* 0x000fe40000000f00 */
        /* <DEDUP_REMOVED lines=14> */
[----:B------:R-:W-:-:S04]  /*3f50*/  FFMA.FTZ R93, R49, R93, 1 ;  /* 0x3f800000315d7423 */ /* 0x000fc8000001005d */
[----:B------:R-:W-:Y:S01]  /*3f60*/  FMUL.FTZ R65, R65, R93 ;  /* 0x0000005d41417220 */ /* 0x000fe20000410000 */
[----:B-1----:R-:W-:-:S04]  /*3f70*/  FADD.FTZ R49, -R92, 1 ;  /* 0x3f8000005c317421 */ /* 0x002fc80000010100 */
[----:B------:R-:W-:Y:S01]  /*3f80*/  FFMA.FTZ R49, R64, R49, 1 ;  /* 0x3f80000040317423 */ /* 0x000fe20000010031 */
[----:B------:R-:W-:-:S04]  /*3f90*/  FMUL.FTZ R64, R11, R92 ;  /* 0x0000005c0b407220 */ /* 0x000fc80000410000 */
[----:B------:R-:W-:-:S07]  /*3fa0*/  FMUL.FTZ R64, R64, R49 ;  /* 0x0000003140407220 */ /* 0x000fce0000410000 */
.L_x_1495:
[----:B------:R-:W-:Y:S01]  /*3fb0*/  FMUL.FTZ R90, R65, R40 ;  /* 0x00000028415a7220 */ /* 0x000fe20000410000 */
[-C--:B------:R-:W-:Y:S01]  /*3fc0*/  FMUL.FTZ R92, R51, R96.reuse ;  /* 0x00000060335c7220 */ /* 0x080fe20000410000 */
[----:B------:R-:W-:Y:S01]  /*3fd0*/  FMUL.FTZ R93, R121, R96 ;  /* 0x00000060795d7220 */ /* 0x000fe20000410000 */
        /* <DEDUP_REMOVED lines=26> */
.L_x_1496:
[----:B------:R-:W-:Y:S01]  /*4180*/  FMUL.FTZ R49, R66, R40 ;  /* 0x0000002842317220 */ /* 0x000fe20000410000 */
[----:B------:R-:W-:Y:S01]  /*4190*/  FMUL.FTZ R91, R52, R96 ;  /* 0x00000060345b7220 */ /* 0x000fe20000410000 */
[----:B------:R-:W-:Y:S02]  /*41a0*/  MOV R52, R15 ;  /* 0x0000000f00347202 */ /* 0x000fe40000000f00 */
[----:B------:R-:W-:Y:S01]  /*41b0*/  FFMA.FTZ R67, R93, R49, R90 ;  /* 0x000000315d437223 */ /* 0x000fe2000001005a */
[----:B------:R-:W-:Y:S01]  /*41c0*/  FADD.FTZ R90, R47, R49 ;  /* 0x000000312f5a7221 */ /* 0x000fe20000010000 */
[----:B------:R-:W-:-:S04]  /*41d0*/  FMUL.FTZ R49, R51, R41 ;  /* 0x0000002933317220 */ /* 0x000fc80000410000 */
[----:B------:R-:W-:Y:S01]  /*41e0*/  FFMA.FTZ R47, R92, R49, R67 ;  /* 0x000000315c2f7223 */ /* 0x000fe20000010043 */
[----:B------:R-:W-:Y:S01]  /*41f0*/  FADD.FTZ R49, R49, R90 ;  /* 0x0000005a31317221 */ /* 0x000fe20000010000 */
[----:B------:R-:W-:Y:S01]  /*4200*/  FMUL.FTZ R90, R53, R96 ;  /* 0x00000060355a7220 */ /* 0x000fe20000410000 */
        /* <DEDUP_REMOVED lines=16> */
[----:B0-----:R-:W-:-:S04]  /*4310*/  FADD.FTZ R67, -R119, 1 ;  /* 0x3f80000077437421 */ /* 0x001fc80000010100 */
[----:B------:R-:W-:Y:S01]  /*4320*/  FFMA.FTZ R67, R52, R67, 1 ;  /* 0x3f80000034437423 */ /* 0x000fe20000010043 */
[----:B------:R-:W-:-:S04]  /*4330*/  FMUL.FTZ R52, R15, R119 ;  /* 0x000000770f347220 */ /* 0x000fc80000410000 */
[----:B------:R-:W-:-:S07]  /*4340*/  FMUL.FTZ R52, R52, R67 ;  /* 0x0000004334347220 */ /* 0x000fce0000410000 */
.L_x_1497:
[----:B------:R-:W-:Y:S01]  /*4350*/  FMUL.FTZ R67, R53, R40 ;  /* 0x0000002835437220 */ /* 0x000fe20000410000 */
[----:B------:R-:W-:Y:S01]  /*4360*/  ISETP.GT.AND P5, PT, R70, 0x1e, PT ;  /* 0x0000001e4600780c */ /* 0x000fe20003fa4270 */
[----:B------:R-:W-:Y:S01]  /*4370*/  FADD.FTZ R61, R61, R44 ;  /* 0x0000002c3d3d7221 */ /* 0x000fe20000010000 */
[----:B------:R-:W-:Y:S01]  /*4380*/  FFMA.FTZ R63, R114, R44, R63 ;  /* 0x0000002c723f7223 */ /* 0x000fe2000001003f */
[----:B------:R-:W-:Y:S01]  /*4390*/  FFMA.FTZ R47, R91, R67, R47 ;  /* 0x000000435b2f7223 */ /* 0x000fe2000001002f */
[----:B------:R-:W-:Y:S01]  /*43a0*/  FADD.FTZ R119, R49, R67 ;  /* 0x0000004331777221 */ /* 0x000fe20000010000 */
[----:B------:R-:W-:Y:S01]  /*43b0*/  FMUL.FTZ R67, R52, R41 ;  /* 0x0000002934437220 */ /* 0x000fe20000410000 */
[----:B------:R-:W0:Y:S01]  /*43c0*/  S2UR UR11, SR_CgaCtaId ;  /* 0x00000000000b79c3 */ /* 0x000e220000008800 */
[----:B------:R-:W-:Y:S01]  /*43d0*/  FFMA.FTZ R62, R111, R57, R62 ;  /* 0x000000396f3e7223 */ /* 0x000fe2000001003e */
[----:B------:R-:W-:Y:S01]  /*43e0*/  FADD.FTZ R61, R61, R55 ;  /* 0x000000373d3d7221 */ /* 0x000fe20000010000 */
[----:B------:R-:W-:Y:S01]  /*43f0*/  FFMA.FTZ R49, R90, R67, R47 ;  /* 0x000000435a317223 */ /* 0x000fe2000001002f */
[----:B------:R-:W-:Y:S01]  /*4400*/  FADD.FTZ R47, R67, R119 ;  /* 0x00000077432f7221 */ /* 0x000fe20000010000 */
[----:B------:R-:W-:Y:S01]  /*4410*/  FFMA.FTZ R63, R112, R55, R63 ;  /* 0x00000037703f7223 */ /* 0x000fe2000001003f */
[----:B------:R-:W-:Y:S01]  /*4420*/  FFMA.FTZ R62, R109, R56, R62 ;  /* 0x000000386d3e7223 */ /* 0x000fe2000001003e */
[----:B------:R-:W-:Y:S01]  /*4430*/  FADD.FTZ R44, R61, R54 ;  /* 0x000000363d2c7221 */ /* 0x000fe20000010000 */
[----:B------:R-:W1:Y:S01]  /*4440*/  SHFL.DOWN PT, R67, R49, 0x1, 0x1f ;  /* 0x08201f0031437f89 */ /* 0x000e6200000e0000 */
[----:B------:R-:W-:Y:S01]  /*4450*/  FFMA.FTZ R63, R110, R54, R63 ;  /* 0x000000366e3f7223 */ /* 0x000fe2000001003f */
[----:B------:R-:W-:Y:S01]  /*4460*/  FFMA.FTZ R62, R107, R48, R62 ;  /* 0x000000306b3e7223 */ /* 0x000fe2000001003e */
[----:B------:R-:W-:Y:S01]  /*4470*/  FADD.FTZ R55, R44, R45 ;  /* 0x0000002d2c377221 */ /* 0x000fe20000010000 */
[----:B------:R-:W2:Y:S01]  /*4480*/  SHFL.DOWN PT, R119, R47, 0x1, 0x1f ;  /* 0x08201f002f777f89 */ /* 0x000ea200000e0000 */
[----:B------:R-:W-:Y:S01]  /*4490*/  FFMA.FTZ R63, R108, R45, R63 ;  /* 0x0000002d6c3f7223 */ /* 0x000fe2000001003f */
[----:B------:R-:W-:Y:S01]  /*44a0*/  FFMA.FTZ R62, R105, R58, R62 ;  /* 0x0000003a693e7223 */ /* 0x000fe2000001003e */
[----:B------:R-:W-:Y:S01]  /*44b0*/  FADD.FTZ R44, R55, R46 ;  /* 0x0000002e372c7221 */ /* 0x000fe20000010000 */
[----:B------:R-:W-:Y:S01]  /*44c0*/  UMOV UR6, 0x400 ;  /* 0x0000040000067882 */ /* 0x000fe20000000000 */
[----:B------:R-:W-:Y:S01]  /*44d0*/  FFMA.FTZ R63, R106, R46, R63 ;  /* 0x0000002e6a3f7223 */ /* 0x000fe2000001003f */
[----:B------:R-:W-:Y:S01]  /*44e0*/  FFMA.FTZ R62, R103, R60, R62 ;  /* 0x0000003c673e7223 */ /* 0x000fe2000001003e */
[----:B------:R-:W-:Y:S01]  /*44f0*/  FADD.FTZ R45, R44, R59 ;  /* 0x0000003b2c2d7221 */ /* 0x000fe20000010000 */
[----:B------:R-:W-:Y:S01]  /*4500*/  UIADD3 UR5, UR6, 0x90, URZ ;  /* 0x0000009006057890 */ /* 0x000fe2000fffe03f */
[----:B------:R-:W-:Y:S01]  /*4510*/  FFMA.FTZ R63, R104, R59, R63 ;  /* 0x0000003b683f7223 */ /* 0x000fe2000001003f */
[----:B------:R-:W-:Y:S01]  /*4520*/  FFMA.FTZ R62, R95, R65, R62 ;  /* 0x000000415f3e7223 */ /* 0x000fe2000001003e */
[----:B------:R-:W-:Y:S01]  /*4530*/  FADD.FTZ R44, R45, R64 ;  /* 0x000000402d2c7221 */ /* 0x000fe20000010000 */
[----:B0-----:R-:W-:Y:S01]  /*4540*/  ULEA UR5, UR11, UR5, 0x18 ;  /* 0x000000050b057291 */ /* 0x001fe2000f8ec03f */
[----:B------:R-:W-:Y:S01]  /*4550*/  FFMA.FTZ R63, R94, R64, R63 ;  /* 0x000000405e3f7223 */ /* 0x000fe2000001003f */
[----:B------:R-:W-:Y:S01]  /*4560*/  FFMA.FTZ R62, R93, R66, R62 ;  /* 0x000000425d3e7223 */ /* 0x000fe2000001003e */
[----:B------:R-:W-:Y:S02]  /*4570*/  BSSY B0, `(.L_x_1498) ;  /* 0x000004d000007945 */ /* 0x000fe40003800000 */
[----:B------:R-:W-:Y:S01]  /*4580*/  FFMA.FTZ R63, R92, R51, R63 ;  /* 0x000000335c3f7223 */ /* 0x000fe2000001003f */
[----:B------:R-:W-:Y:S01]  /*4590*/  FFMA.FTZ R64, R91, R53, R62 ;  /* 0x000000355b407223 */ /* 0x000fe2000001003e */
        /* <DEDUP_REMOVED lines=22> */
[----:B-1----:R-:W-:-:S03]  /*4700*/  @!P5 FADD.FTZ R47, R47, R119 ;  /* 0x000000772f2fd221 */ /* 0x002fc60000010000 */
[----:B------:R-:W-:Y:S01]  /*4710*/  FADD.FTZ R67, R67, R56 ;  /* 0x0000003843437221 */ /* 0x000fe20000010000 */
[----:B------:R-:W-:Y:S02]  /*4720*/  ISETP.NE.AND P5, PT, R70, RZ, PT ;  /* 0x000000ff4600720c */ /* 0x000fe40003fa5270 */
[----:B------:R-:W-:Y:S01]  /*4730*/  LEA R119, R87, UR5, 0x4 ;  /* 0x0000000557777c11 */ /* 0x000fe2000f8e20ff */
[----:B------:R-:W-:Y:S01]  /*4740*/  FADD.FTZ R67, R67, R48 ;  /* 0x0000003043437221 */ /* 0x000fe20000010000 */
[----:B------:R-:W-:-:S03]  /*4750*/  MOV R45, R47 ;  /* 0x0000002f002d7202 */ /* 0x000fc60000000f00 */
[----:B------:R-:W-:-:S04]  /*4760*/  FADD.FTZ R67, R67, R58 ;  /* 0x0000003a43437221 */ /* 0x000fc80000010000 */
[----:B------:R-:W-:Y:S01]  /*4770*/  FADD.FTZ R46, R67, R60 ;  /* 0x0000003c432e7221 */ /* 0x000fe20000010000 */
[----:B------:R-:W-:Y:S01]  /*4780*/  FADD.FTZ R67, R44, R51 ;  /* 0x000000332c437221 */ /* 0x000fe20000010000 */
[----:B------:R-:W-:Y:S02]  /*4790*/  MOV R44, R49 ;  /* 0x00000031002c7202 */ /* 0x000fe40000000f00 */
[----:B------:R-:W-:Y:S01]  /*47a0*/  FADD.FTZ R55, R46, R65 ;  /* 0x000000412e377221 */ /* 0x000fe20000010000 */
[----:B------:R-:W-:Y:S01]  /*47b0*/  FFMA.FTZ R65, R90, R52, R63 ;  /* 0x000000345a417223 */ /* 0x000fe2000001003f */
[----:B------:R-:W-:Y:S02]  /*47c0*/  FADD.FTZ R67, R67, R52 ;  /* 0x0000003443437221 */ /* 0x000fe40000010000 */
[----:B------:R-:W-:-:S04]  /*47d0*/  FADD.FTZ R46, R55, R66 ;  /* 0x00000042372e7221 */ /* 0x000fc80000010000 */
[----:B------:R-:W-:-:S05]  /*47e0*/  FADD.FTZ R66, R46, R53 ;  /* 0x000000352e427221 */ /* 0x000fca0000010000 */
[----:B------:R0:W-:Y:S04]  /*47f0*/  STS.128 [R119], R64 ;  /* 0x0000004077007388 */ /* 0x0001e80000000c00 */
        /* <DEDUP_REMOVED lines=8> */
[----:B------:R-:W3:Y:S01]  /*4880*/  LDS.128 R56, [UR5+0x40] ;  /* 0x00004005ff387984 */ /* 0x000ee20008000c00 */
[----:B0-----:R-:W-:Y:S01]  /*4890*/  FADD.FTZ R61, R44, R46 ;  /* 0x0000002e2c3d7221 */ /* 0x001fe20000010000 */
[----:B------:R-:W-:-:S03]  /*48a0*/  FADD.FTZ R44, R45, R47 ;  /* 0x0000002f2d2c7221 */ /* 0x000fc60000010000 */
[----:B-1----:R-:W-:Y:S01]  /*48b0*/  FADD.FTZ R61, R61, R52 ;  /* 0x000000343d3d7221 */ /* 0x002fe20000010000 */
[----:B------:R-:W-:Y:S02]  /*48c0*/  FADD.FTZ R52, R44, R53 ;  /* 0x000000352c347221 */ /* 0x000fe40000010000 */
[----:B------:R-:W0:Y:S01]  /*48d0*/  LDS.128 R44, [UR5+0x50] ;  /* 0x00005005ff2c7984 */ /* 0x000e220008000c00 */
[----:B------:R-:W-:Y:S01]  /*48e0*/  FADD.FTZ R63, R61, R54 ;  /* 0x000000363d3f7221 */ /* 0x000fe20000010000 */
[----:B------:R-:W-:Y:S02]  /*48f0*/  FADD.FTZ R62, R52, R55 ;  /* 0x00000037343e7221 */ /* 0x000fe40000010000 */
[----:B------:R-:W1:Y:S01]  /*4900*/  LDS.128 R52, [UR5+0x60] ;  /* 0x00006005ff347984 */ /* 0x000e620008000c00 */
[----:B--2---:R-:W-:Y:S01]  /*4910*/  FADD.FTZ R63, R63, R48 ;  /* 0x000000303f3f7221 */ /* 0x004fe20000010000 */
[----:B------:R-:W-:Y:S02]  /*4920*/  FADD.FTZ R62, R62, R49 ;  /* 0x000000313e3e7221 */ /* 0x000fe40000010000 */
[----:B------:R-:W2:Y:S01]  /*4930*/  LDS.64 R60, [UR5+0x70] ;  /* 0x00007005ff3c7984 */ /* 0x000ea20008000a00 */
[----:B------:R-:W-:Y:S01]  /*4940*/  FADD.FTZ R63, R63, R50 ;  /* 0x000000323f3f7221 */ /* 0x000fe20000010000 */
[----:B------:R-:W-:-:S03]  /*4950*/  FADD.FTZ R62, R62, R51 ;  /* 0x000000333e3e7221 */ /* 0x000fc60000010000 */
[----:B---3--:R-:W-:Y:S01]  /*4960*/  FADD.FTZ R63, R63, R56 ;  /* 0x000000383f3f7221 */ /* 0x008fe20000010000 */
        /* <DEDUP_REMOVED lines=13> */
.L_x_1499:
[----:B------:R-:W-:Y:S05]  /*4a40*/  BSYNC B0 ;  /* 0x0000000000007941 */ /* 0x000fea0003800000 */
.L_x_1498:
        /* <DEDUP_REMOVED lines=9> */
[----:B------:R-:W3:Y:S01]  /*4ae0*/  LDS.128 R60, [R119+0x340] ;  /* 0x00034000773c7984 */ /* 0x000ee20000000c00 */
[----:B0-----:R-:W-:Y:S01]  /*4af0*/  FADD.FTZ R47, R64, R52 ;  /* 0x00000034402f7221 */ /* 0x001fe20000010000 */
[----:B------:R-:W-:Y:S01]  /*4b00*/  FADD.FTZ R46, R65, R53 ;  /* 0x00000035412e7221 */ /* 0x000fe20000010000 */
[----:B------:R-:W-:Y:S01]  /*4b10*/  FADD.FTZ R53, R66, R54 ;  /* 0x0000003642357221 */ /* 0x000fe20000010000 */
[----:B------:R-:W-:Y:S01]  /*4b20*/  FADD.FTZ R52, R67, R55 ;  /* 0x0000003743347221 */ /* 0x000fe20000010000 */
[----:B-1----:R-:W-:Y:S01]  /*4b30*/  FADD.FTZ R121, R47, R48 ;  /* 0x000000302f797221 */ /* 0x002fe20000010000 */
[----:B------:R-:W-:Y:S01]  /*4b40*/  FADD.FTZ R48, R46, R49 ;  /* 0x000000312e307221 */ /* 0x000fe20000010000 */
[----:B------:R-:W0:Y:S01]  /*4b50*/  LDS.128 R64, [R119+0x410] ;  /* 0x0004100077407984 */ /* 0x000e220000000c00 */
[----:B------:R-:W-:Y:S01]  /*4b60*/  FADD.FTZ R47, R53, R50 ;  /* 0x00000032352f7221 */ /* 0x000fe20000010000 */
[----:B--2---:R-:W-:Y:S01]  /*4b70*/  FADD.FTZ R121, R121, R56 ;  /* 0x0000003879797221 */ /* 0x004fe20000010000 */
[----:B------:R-:W-:Y:S01]  /*4b80*/  FADD.FTZ R46, R52, R51 ;  /* 0x00000033342e7221 */ /* 0x000fe20000010000 */
[----:B------:R-:W-:Y:S01]  /*4b90*/  FADD.FTZ R56, R48, R57 ;  /* 0x0000003930387221 */ /* 0x000fe20000010000 */
[----:B------:R-:W-:Y:S01]  /*4ba0*/  LDS.128 R52, [R119+0x5b0] ;  /* 0x0005b00077347984 */ /* 0x000fe20000000c00 */
[----:B---3--:R-:W-:Y:S01]  /*4bb0*/  FADD.FTZ R121, R121, R60 ;  /* 0x0000003c79797221 */ /* 0x008fe20000010000 */
[----:B------:R-:W-:Y:S01]  /*4bc0*/  FADD.FTZ R47, R47, R58 ;  /* 0x0000003a2f2f7221 */ /* 0x000fe20000010000 */
[----:B------:R-:W-:Y:S01]  /*4bd0*/  FADD.FTZ R56, R56, R61 ;  /* 0x0000003d38387221 */ /* 0x000fe20000010000 */
[----:B------:R-:W1:Y:S01]  /*4be0*/  LDS.128 R48, [R119+0x4e0] ;  /* 0x0004e00077307984 */ /* 0x000e620000000c00 */
[----:B------:R-:W-:Y:S01]  /*4bf0*/  FADD.FTZ R46, R46, R59 ;  /* 0x0000003b2e2e7221 */ /* 0x000fe20000010000 */
[----:B------:R-:W-:-:S03]  /*4c00*/  FADD.FTZ R47, R47, R62 ;  /* 0x0000003e2f2f7221 */ /* 0x000fc60000010000 */
[----:B------:R-:W-:Y:S02]  /*4c10*/  FADD.FTZ R46, R46, R63 ;  /* 0x0000003f2e2e7221 */ /* 0x000fe40000010000 */
[----:B------:R-:W-:Y:S01]  /*4c20*/  LDS.128 R60, [R119+0x8f0] ;  /* 0x0008f000773c7984 */ /* 0x000fe20000000c00 */
[----:B0-----:R-:W-:Y:S01]  /*4c30*/  FADD.FTZ R121, R121, R64 ;  /* 0x0000004079797221 */ /* 0x001fe20000010000 */
[----:B------:R-:W-:Y:S01]  /*4c40*/  FADD.FTZ R56, R56, R65 ;  /* 0x0000004138387221 */ /* 0x000fe20000010000 */
[----:B------:R-:W-:Y:S01]  /*4c50*/  FADD.FTZ R47, R47, R66 ;  /* 0x000000422f2f7221 */ /* 0x000fe20000010000 */
[----:B------:R-:W-:Y:S02]  /*4c60*/  FADD.FTZ R46, R46, R67 ;  /* 0x000000432e2e7221 */ /* 0x000fe40000010000 */
[----:B------:R-:W-:Y:S01]  /*4c70*/  LDS.128 R64, [R119+0x750] ;  /* 0x0007500077407984 */ /* 0x000fe20000000c00 */
[----:B-1----:R-:W-:Y:S01]  /*4c80*/  FADD.FTZ R121, R121, R48 ;  /* 0x0000003079797221 */ /* 0x002fe20000010000 */
[----:B------:R-:W-:Y:S01]  /*4c90*/  FADD.FTZ R48, R56, R49 ;  /* 0x0000003138307221 */ /* 0x000fe20000010000 */
[----:B------:R-:W-:Y:S01]  /*4ca0*/  FADD.FTZ R47, R47, R50 ;  /* 0x000000322f2f7221 */ /* 0x000fe20000010000 */
[----:B------:R-:W0:Y:S01]  /*4cb0*/  LDS.128 R56, [R119+0x680] ;  /* 0x0006800077387984 */ /* 0x000e220000000c00 */
[----:B------:R-:W-:Y:S01]  /*4cc0*/  FADD.FTZ R121, R121, R52 ;  /* 0x0000003479797221 */ /* 0x000fe20000010000 */
[----:B------:R-:W-:Y:S01]  /*4cd0*/  FADD.FTZ R46, R46, R51 ;  /* 0x000000332e2e7221 */ /* 0x000fe20000010000 */
[----:B------:R-:W-:Y:S01]  /*4ce0*/  FADD.FTZ R52, R48, R53 ;  /* 0x0000003530347221 */ /* 0x000fe20000010000 */
[----:B------:R-:W-:Y:S01]  /*4cf0*/  FADD.FTZ R47, R47, R54 ;  /* 0x000000362f2f7221 */ /* 0x000fe20000010000 */
[----:B------:R-:W1:Y:S01]  /*4d00*/  LDS.128 R48, [R119+0x820] ;  /* 0x0008200077307984 */ /* 0x000e620000000c00 */
        /* <DEDUP_REMOVED lines=9> */
[----:B-1----:R-:W-:Y:S01]  /*4da0*/  FADD.FTZ R121, R121, R48 ;  /* 0x0000003079797221 */ /* 0x002fe20000010000 */
[----:B------:R-:W-:Y:S01]  /*4db0*/  FADD.FTZ R48, R52, R49 ;  /* 0x0000003134307221 */ /* 0x000fe20000010000 */
[----:B------:R-:W-:Y:S01]  /*4dc0*/  LDS.128 R64, [R119+0xa90] ;  /* 0x000a900077407984 */ /* 0x000fe20000000c00 */
[----:B------:R-:W-:Y:S01]  /*4dd0*/  FADD.FTZ R47, R47, R50 ;  /* 0x000000322f2f7221 */ /* 0x000fe20000010000 */
[----:B------:R-:W-:Y:S01]  /*4de0*/  FADD.FTZ R121, R121, R60 ;  /* 0x0000003c79797221 */ /* 0x000fe20000010000 */
[----:B------:R-:W-:Y:S01]  /*4df0*/  FADD.FTZ R46, R46, R51 ;  /* 0x000000332e2e7221 */ /* 0x000fe20000010000 */
[----:B------:R-:W0:Y:S01]  /*4e00*/  LDS.128 R52, [R119+0x9c0] ;  /* 0x0009c00077347984 */ /* 0x000e220000000c00 */
[----:B------:R-:W-:Y:S01]  /*4e10*/  FADD.FTZ R60, R48, R61 ;  /* 0x0000003d303c7221 */ /* 0x000fe20000010000 */
[----:B------:R-:W-:Y:S01]  /*4e20*/  FADD.FTZ R47, R47, R62 ;  /* 0x0000003e2f2f7221 */ /* 0x000fe20000010000 */
[----:B------:R-:W-:Y:S01]  /*4e30*/  FADD.FTZ R46, R46, R63 ;  /* 0x0000003f2e2e7221 */ /* 0x000fe20000010000 */
[----:B------:R-:W1:Y:S04]  /*4e40*/  LDS.128 R48, [R119+0xb60] ;  /* 0x000b600077307984 */ /* 0x000e680000000c00 */
[----:B------:R-:W2:Y:S01]  /*4e50*/  LDS.128 R56, [R119+0xc30] ;  /* 0x000c300077387984 */ /* 0x000ea20000000c00 */
        /* <DEDUP_REMOVED lines=9> */
[----:B-1----:R-:W-:Y:S01]  /*4ef0*/  FADD.FTZ R121, R121, R48 ;  /* 0x0000003079797221 */ /* 0x002fe20000010000 */
[----:B------:R-:W1:Y:S01]  /*4f00*/  LDS.128 R64, [R119+0xdd0] ;  /* 0x000dd00077407984 */ /* 0x000e620000000c00 */
[----:B------:R-:W-:Y:S01]  /*4f10*/  FADD.FTZ R60, R60, R49 ;  /* 0x000000313c3c7221 */ /* 0x000fe20000010000 */
[----:B------:R-:W-:Y:S01]  /*4f20*/  FADD.FTZ R47, R47, R50 ;  /* 0x000000322f2f7221 */ /* 0x000fe20000010000 */
[----:B------:R-:W-:Y:S01]  /*4f30*/  FADD.FTZ R46, R46, R51 ;  /* 0x000000332e2e7221 */ /* 0x000fe20000010000 */
[----:B--2---:R-:W-:Y:S01]  /*4f40*/  FADD.FTZ R121, R121, R56 ;  /* 0x0000003879797221 */ /* 0x004fe20000010000 */
[----:B------:R-:W2:Y:S01]  /*4f50*/  LDS.128 R48, [R119+0xea0] ;  /* 0x000ea00077307984 */ /* 0x000ea20000000c00 */
[----:B------:R-:W-:Y:S01]  /*4f60*/  FADD.FTZ R56, R60, R57 ;  /* 0x000000393c387221 */ /* 0x000fe20000010000 */
[----:B------:R-:W-:Y:S01]  /*4f70*/  FADD.FTZ R47, R47, R58 ;  /* 0x0000003a2f2f7221 */ /* 0x000fe20000010000 */
[----:B------:R-:W-:Y:S01]  /*4f80*/  FADD.FTZ R46, R46, R59 ;  /* 0x0000003b2e2e7221 */ /* 0x000fe20000010000 */
[----:B------:R-:W3:Y:S01]  /*4f90*/  LDS.128 R60, [R119+0xf70] ;  /* 0x000f7000773c7984 */ /* 0x000ee20000000c00 */
        /* <DEDUP_REMOVED lines=49> */
[----:B------:R-:W-:Y:S01]  /*52b0*/  LDS.128 R64, [R119+0x1930] ;  /* 0x0019300077407984 */ /* 0x000fe20000000c00 */
        /* <DEDUP_REMOVED lines=22> */
[----:B------:R-:W-:Y:S01]  /*5420*/  FADD.FTZ R64, R61, R64 ;  /* 0x000000403d407221 */ /* 0x000fe20000010000 */
[----:B------:R-:W-:Y:S01]  /*5430*/  FADD.FTZ R65, R46, R65 ;  /* 0x000000412e417221 */ /* 0x000fe20000010000 */
[----:B------:R-:W-:Y:S01]  /*5440*/  FADD.FTZ R66, R47, R66 ;  /* 0x000000422f427221 */ /* 0x000fe20000010000 */
[----:B------:R-:W-:-:S07]  /*5450*/  FADD.FTZ R67, R62, R67 ;  /* 0x000000433e437221 */ /* 0x000fce0000010000 */
.L_x_1501:
[----:B------:R-:W-:Y:S05]  /*5460*/  BSYNC B0 ;  /* 0x0000000000007941 */ /* 0x000fea0003800000 */
.L_x_1500:
[----:B------:R-:W0:Y:S01]  /*5470*/  LDC.64 R48, c[0x0][0x268] ;  /* 0x00009a00ff307b82 */ /* 0x000e220000000a00 */
[----:B------:R-:W-:Y:S01]  /*5480*/  IMAD R47, R120, 0xd, R87 ;  /* 0x0000000d782f7824 */ /* 0x000fe200078e0257 */
[----:B------:R-:W-:Y:S03]  /*5490*/  BSSY B0, `(.L_x_1502) ;  /* 0x000000e000007945 */ /* 0x000fe60003800000 */
        /* <DEDUP_REMOVED lines=13> */
.L_x_1503:
[----:B------:R-:W-:Y:S05]  /*5570*/  BSYNC B0 ;  /* 0x0000000000007941 */ /* 0x000fea0003800000 */
.L_x_1502:
[----:B------:R-:W-:-:S13]  /*5580*/  ISETP.GE.U32.AND P6, PT, R72, 0x2, PT ;  /* 0x000000024800780c */ /* 0x000fda0003fc6070 */
[----:B------:R-:W-:Y:S05]  /*5590*/  @!P6 BRA `(.L_x_1504) ;  /* 0x0000001000a8e947 */ /* 0x000fea0003800000 */
[----:B------:R-:W0:Y:S01]  /*55a0*/  LDC.64 R46, c[0x0][0x258] ;  /* 0x00009600ff2e7b82 */ /* 0x000e220000000a00 */
[----:B-1----:R-:W-:-:S05]  /*55b0*/  LOP3.LUT R49, R76, 0x1, RZ, 0xc0, !PT ;  /* 0x000000014c317812 */ /* 0x002fca00078ec0ff */
        /* <DEDUP_REMOVED lines=29> */
.L_x_1506:
[----:B-1----:R-:W2:Y:S04]  /*5790*/  LDG.E.STRONG.GPU R48, desc[UR8][R46.64] ;  /* 0x000000082e307981 */ /* 0x002ea8000c1ef900 */
[----:B--2---:R-:W-:Y:S01]  /*57a0*/  CCTL.IVALL ;  /* 0x00000000ff00798f */ /* 0x004fe20002000000 */
[----:B------:R-:W-:Y:S05]  /*57b0*/  YIELD ;  /* 0x0000000000007946 */ /* 0x000fea0003800000 */
[----:B------:R-:W-:-:S13]  /*57c0*/  ISETP.NE.AND P6, PT, R48, R55, PT ;  /* 0x000000373000720c */ /* 0x000fda0003fc5270 */
[----:B------:R-:W-:Y:S05]  /*57d0*/  @P6 BRA `(.L_x_1506) ;  /* 0xfffffffc00ec6947 */ /* 0x000fea000383ffff */
.L_x_1505:
        /* <DEDUP_REMOVED lines=22> */
.L_x_1510:
        /* <DEDUP_REMOVED lines=115> */
.L_x_1509:
        /* <DEDUP_REMOVED lines=63> */
.L_x_1511:
[----:B------:R-:W-:-:S04]  /*6460*/  LOP3.LUT P6, RZ, R89, 0x1, RZ, 0xc0, !PT ;  /* 0x0000000159ff7812 */ /* 0x000fc800078cc0ff */
[----:B------:R-:W-:-:S13]  /*6470*/  ISETP.NE.OR P6, PT, R48, RZ, P6 ;  /* 0x000000ff3000720c */ /* 0x000fda00037c5670 */
[----:B------:R-:W-:Y:S05]  /*6480*/  @!P6 BRA `(.L_x_1507) ;  /* 0x00000000007ce947 */ /* 0x000fea0003800000 */
.L_x_1508:
        /* <DEDUP_REMOVED lines=31> */
.L_x_1507:
        /* <DEDUP_REMOVED lines=10> */
.L_x_1513:
[----:B------:R-:W-:Y:S05]  /*6720*/  BSYNC B0 ;  /* 0x0000000000007941 */ /* 0x000fea0003800000 */
.L_x_1512:
        /* <DEDUP_REMOVED lines=17> */
.L_x_1504:
[----:B------:R-:W0:Y:S01]  /*6840*/  S2UR UR6, SR_CgaCtaId ;  /* 0x00000000000679c3 */ /* 0x000e220000008800 */
[----:B------:R-:W-:Y:S01]  /*6850*/  UMOV UR5, 0x400 ;  /* 0x0000040000057882 */ /* 0x000fe20000000000 */
[----:B-1----:R-:W-:Y:S01]  /*6860*/  IMAD.WIDE.U32 R48, R87, 0x4ec4ec4f, RZ ;  /* 0x4ec4ec4f57307825 */ /* 0x002fe200078e00ff */
[----:B------:R-:W-:Y:S01]  /*6870*/  ISETP.NE.AND P6, PT, RZ, UR10, PT ;  /* 0x0000000aff007c0c */ /* 0x000fe2000bfc5270 */
[----:B------:R-:W-:-:S03]  /*6880*/  ULDC.64 UR12, c[0x0][0x290] ;  /* 0x0000a400000c7ab9 */ /* 0x000fc60000000a00 */
[----:B------:R-:W-:Y:S01]  /*6890*/  SHF.R.U32.HI R48, RZ, 0x2, R49 ;  /* 0x00000002ff307819 */ /* 0x000fe20000011631 */
[----:B------:R-:W1:Y:S01]  /*68a0*/  LDC R51, c[0x0][0x2ac] ;  /* 0x0000ab00ff337b82 */ /* 0x000e620000000800 */
[----:B0-----:R-:W-:-:S03]  /*68b0*/  ULEA UR5, UR6, UR5, 0x18 ;  /* 0x0000000506057291 */ /* 0x001fc6000f8ec03f */
[----:B-1----:R-:W-:-:S06]  /*68c0*/  IMAD R48, R51, UR7, R48 ;  /* 0x0000000733307c24 */ /* 0x002fcc000f8e0230 */
[----:B------:R-:W-:Y:S01]  /*68d0*/  @!P5 STS.64 [UR5+0x80], R44 ;  /* 0x0000802cff00d988 */ /* 0x000fe20008000a05 */
[----:B------:R-:W-:Y:S01]  /*68e0*/  BAR.SYNC.DEFER_BLOCKING 0x0 ;  /* 0x0000000000007b1d */ /* 0x000fe20000010000 */
[----:B------:R-:W-:-:S04]  /*68f0*/  IADD3 R49, R48, 0x180, RZ ;  /* 0x0000018030317810 */ /* 0x000fc80007ffe0ff */
[----:B------:R-:W-:Y:S01]  /*6900*/  SHF.R.S32.HI R50, RZ, 0x1f, R49 ;  /* 0x0000001fff327819 */ /* 0x000fe20000011431 */
        /* <DEDUP_REMOVED lines=23> */
.L_x_1514:
[----:B------:R-:W-:Y:S01]  /*6a80*/  LOP3.LUT P5, RZ, R89, 0x200, RZ, 0xc0, !PT ;  /* 0x0000020059ff7812 */ /* 0x000fe200078ac0ff */
[----:B------:R-:W-:-:S12]  /*6a90*/  BSSY B0, `(.L_x_1515) ;  /* 0x0000013000007945 */ /* 0x000fd80003800000 */
        /* <DEDUP_REMOVED lines=12> */
[----:B------:R-:W-:Y:S02]  /*6b60*/  IADD3 R45, R47, R45, RZ ;  /* 0x0000002d2f2d7210 */ /* 0x000fe40007ffe0ff */
[-C--:B------:R-:W-:Y:S01]  /*6b70*/  FMUL.FTZ R16, R3, R96.reuse ;  /* 0x0000006003107220 */ /* 0x080fe20000410000 */
[----:B------:R-:W-:Y:S01]  /*6b80*/  LEA R44, P5, R46, UR14, 0x2 ;  /* 0x0000000e2e2c7c11 */ /* 0x000fe2000f8a10ff */
[----:B------:R-:W-:-:S03]  /*6b90*/  FMUL.FTZ R17, R17, R96 ;  /* 0x0000006011117220 */ /* 0x000fc60000410000 */
[----:B------:R-:W-:-:S05]  /*6ba0*/  LEA.HI.X R45, R46, UR15, R45, 0x2, P5 ;  /* 0x0000000f2e2d7c11 */ /* 0x000fca000a8f142d */
[----:B------:R0:W-:Y:S04]  /*6bb0*/  STG.E.64 desc[UR8][R44.64], R16 ;  /* 0x000000102c007986 */ /* 0x0001e8000c101b08 */
.L_x_1516:
[----:B------:R-:W-:Y:S05]  /*6bc0*/  BSYNC B0 ;  /* 0x0000000000007941 */ /* 0x000fea0003800000 */
.L_x_1515:
[----:B------:R-:W-:-:S13]  /*6bd0*/  ISETP.NE.AND P6, PT, RZ, UR10, PT ;  /* 0x0000000aff007c0c */ /* 0x000fda000bfc5270 */
        /* <DEDUP_REMOVED lines=19> */
.L_x_1517:
[----:B------:R-:W-:Y:S04]  /*6d10*/  BSSY B0, `(.L_x_1518) ;  /* 0x0000013000007945 */ /* 0x000fe80003800000 */
[----:B------:R-:W-:Y:S05]  /*6d20*/  @!P3 BRA `(.L_x_1519) ;  /* 0x000000000044b947 */ /* 0x000fea0003800000 */
[----:B------:R-:W-:Y:S01]  /*6d30*/  ULDC.64 UR14, c[0x0][0x288] ;  /* 0x0000a200000e7ab9 */ /* 0x000fe20000000a00 */
[----:B0-----:R-:W-:Y:S01]  /*6d40*/  MOV R16, R122 ;  /* 0x0000007a00107202 */ /* 0x001fe20000000f00 */
        /* <DEDUP_REMOVED lines=10> */
[----:B------:R-:W-:-:S03]  /*6df0*/  LEA R44, P5, R16, UR14, 0x2 ;  /* 0x0000000e102c7c11 */ /* 0x000fc6000f8a10ff */
[-C--:B------:R-:W-:Y:S01]  /*6e00*/  FMUL.FTZ R17, R17, R96.reuse ;  /* 0x0000006011117220 */ /* 0x080fe20000410000 */
[----:B------:R-:W-:Y:S01]  /*6e10*/  LEA.HI.X R45, R16, UR15, R3, 0x2, P5 ;  /* 0x0000000f102d7c11 */ /* 0x000fe2000a8f1403 */
[----:B------:R-:W-:-:S05]  /*6e20*/  FMUL.FTZ R16, R5, R96 ;  /* 0x0000006005107220 */ /* 0x000fca0000410000 */
[----:B------:R1:W-:Y:S03]  /*6e30*/  STG.E.64 desc[UR8][R44.64], R16 ;  /* 0x000000102c007986 */ /* 0x0003e6000c101b08 */
.L_x_1519:
[----:B------:R-:W-:Y:S05]  /*6e40*/  BSYNC B0 ;  /* 0x0000000000007941 */ /* 0x000fea0003800000 */
.L_x_1518:
[----:B------:R-:W-:Y:S05]  /*6e50*/  @!P6 BRA `(.L_x_1520) ;  /* 0x000000000048e947 */ /* 0x000fea0003800000 */
        /* <DEDUP_REMOVED lines=18> */
.L_x_1520:
[----:B------:R-:W-:Y:S04]  /*6f80*/  BSSY B0, `(.L_x_1521) ;  /* 0x0000013000007945 */ /* 0x000fe80003800000 */
[----:B------:R-:W-:Y:S05]  /*6f90*/  @!P4 BRA `(.L_x_1522) ;  /* 0x000000000044c947 */ /* 0x000fea0003800000 */
[----:B------:R-:W-:Y:S01]  /*6fa0*/  ULDC.64 UR14, c[0x0][0x288] ;  /* 0x0000a200000e7ab9 */ /* 0x000fe20000000a00 */
[----:B01----:R-:W-:Y:S01]  /*6fb0*/  MOV R16, R122 ;  /* 0x0000007a00107202 */ /* 0x003fe20000000f00 */
        /* <DEDUP_REMOVED lines=15> */
.L_x_1522:
[----:B------:R-:W-:Y:S05]  /*70b0*/  BSYNC B0 ;  /* 0x0000000000007941 */ /* 0x000fea0003800000 */
.L_x_1521:
        /* <DEDUP_REMOVED lines=19> */
.L_x_1523:
[----:B------:R-:W-:Y:S01]  /*71f0*/  LOP3.LUT P5, RZ, R89, 0x100, RZ, 0xc0, !PT ;  /* 0x0000010059ff7812 */ /* 0x000fe200078ac0ff */
[----:B------:R-:W-:-:S12]  /*7200*/  BSSY B0, `(.L_x_1524) ;  /* 0x0000015000007945 */ /* 0x000fd80003800000 */
[----:B------:R-:W-:Y:S05]  /*7210*/  @!P5 BRA `(.L_x_1525) ;  /* 0x00000000004cd947 */ /* 0x000fea0003800000 */
[----:B------:R-:W-:Y:S01]  /*7220*/  IADD3 R3, R86, 0x60, RZ ;  /* 0x0000006056037810 */ /* 0x000fe20007ffe0ff */
[----:B------:R-:W-:Y:S01]  /*7230*/  ULDC.64 UR14, c[0x0][0x288] ;  /* 0x0000a200000e7ab9 */ /* 0x000fe20000000a00 */
[----:B012---:R-:W-:Y:S01]  /*7240*/  MOV R16, R122 ;  /* 0x0000007a00107202 */ /* 0x007fe20000000f00 */
[-CC-:B------:R-:W-:Y:S01]  /*7250*/  FFMA.FTZ R99, R99, R51.reuse, R52.reuse ;  /* 0x0000003363637223 */ /* 0x180fe20000010034 */
        /* <DEDUP_REMOVED lines=10> */
[----:B------:R-:W-:-:S03]  /*7300*/  FFMA.FTZ R17, R41, R23, -R100 ;  /* 0x0000001729117223 */ /* 0x000fc60000010864 */
[----:B------:R-:W-:Y:S01]  /*7310*/  LEA.HI.X R19, R16, UR15, R3, 0x2, P5 ;  /* 0x0000000f10137c11 */ /* 0x000fe2000a8f1403 */
[-C--:B------:R-:W-:Y:S01]  /*7320*/  FMUL.FTZ R16, R99, R96.reuse ;  /* 0x0000006063107220 */ /* 0x080fe20000410000 */
[----:B------:R-:W-:-:S05]  /*7330*/  FMUL.FTZ R17, R17, R96 ;  /* 0x0000006011117220 */ /* 0x000fca0000410000 */
[----:B------:R3:W-:Y:S02]  /*7340*/  STG.E.64 desc[UR8][R18.64], R16 ;  /* 0x0000001012007986 */ /* 0x0007e4000c101b08 */
.L_x_1525:
[----:B------:R-:W-:Y:S05]  /*7350*/  BSYNC B0 ;  /* 0x0000000000007941 */ /* 0x000fea0003800000 */
.L_x_1524:
[----:B------:R-:W-:-:S13]  /*7360*/  ISETP.NE.AND P5, PT, RZ, UR10, PT ;  /* 0x0000000aff007c0c */ /* 0x000fda000bfa5270 */
[----:B------:R-:W-:Y:S05]  /*7370*/  @!P5 BRA `(.L_x_1526) ;  /* 0x000000000048d947 */ /* 0x000fea0003800000 */
[----:B------:R-:W-:Y:S01]  /*7380*/  FFMA.FTZ R3, R102, R41, R43 ;  /* 0x0000002966037223 */ /* 0x000fe2000001002b */
[----:B------:R-:W-:-:S03]  /*7390*/  FFMA.FTZ R0, R101, R40, R42 ;  /* 0x0000002865007223 */ /* 0x000fc6000001002a */
[----:B0123--:R-:W-:Y:S01]  /*73a0*/  FMUL.FTZ R16, R3, -1.4426950216293334961 ;  /* 0xbfb8aa3b03107820 */ /* 0x00ffe20000410000 */
        /* <DEDUP_REMOVED lines=15> */
.L_x_1526:
[----:B------:R-:W-:Y:S01]  /*74a0*/  LOP3.LUT P5, RZ, R89, 0x80, RZ, 0xc0, !PT ;  /* 0x0000008059ff7812 */ /* 0x000fe200078ac0ff */
[----:B------:R-:W-:-:S12]  /*74b0*/  BSSY B0, `(.L_x_1527) ;  /* 0x0000015000007945 */ /* 0x000fd80003800000 */
[----:B------:R-:W-:Y:S05]  /*74c0*/  @!P5 BRA `(.L_x_1528) ;  /* 0x00000000004cd947 */ /* 0x000fea0003800000 */
[----:B------:R-:W-:Y:S01]  /*74d0*/  IADD3 R3, R86, 0x80, RZ ;  /* 0x0000008056037810 */ /* 0x000fe20007ffe0ff */
[----:B------:R-:W-:Y:S01]  /*74e0*/  ULDC.64 UR14, c[0x0][0x288] ;  /* 0x0000a200000e7ab9 */ /* 0x000fe20000000a00 */
[----:B0123--:R-:W-:Y:S01]  /*74f0*/  MOV R16, R122 ;  /* 0x0000007a00107202 */ /* 0x00ffe20000000f00 */
        /* <DEDUP_REMOVED lines=16> */
.L_x_1528:
[----:B------:R-:W-:Y:S05]  /*7600*/  BSYNC B0 ;  /* 0x0000000000007941 */ /* 0x000fea0003800000 */
.L_x_1527:
[----:B------:R-:W-:-:S13]  /*7610*/  ISETP.NE.AND P5, PT, RZ, UR10, PT ;  /* 0x0000000aff007c0c */ /* 0x000fda000bfa5270 */
[----:B------:R-:W-:Y:S05]  /*7620*/  @!P5 BRA `(.L_x_1529) ;  /* 0x000000000048d947 */ /* 0x000fea0003800000 */
[----:B------:R-:W-:Y:S01]  /*7630*/  FFMA.FTZ R3, R118, R41, R43 ;  /* 0x0000002976037223 */ /* 0x000fe2000001002b */
[----:B------:R-:W-:-:S03]  /*7640*/  FFMA.FTZ R0, R117, R40, R42 ;  /* 0x0000002875007223 */ /* 0x000fc6000001002a */
[----:B01234-:R-:W-:Y:S01]  /*7650*/  FMUL.FTZ R16, R3, -1.4426950216293334961 ;  /* 0xbfb8aa3b03107820 */ /* 0x01ffe20000410000 */
        /* <DEDUP_REMOVED lines=15> */
.L_x_1529:
[----:B------:R-:W-:Y:S01]  /*7750*/  LOP3.LUT P5, RZ, R89, 0x40, RZ, 0xc0, !PT ;  /* 0x0000004059ff7812 */ /* 0x000fe200078ac0ff */
[----:B------:R-:W-:-:S12]  /*7760*/  BSSY B0, `(.L_x_1530) ;  /* 0x0000015000007945 */ /* 0x000fd80003800000 */
[----:B------:R-:W-:Y:S05]  /*7770*/  @!P5 BRA `(.L_x_1531) ;  /* 0x00000000004cd947 */ /* 0x000fea0003800000 */
[----:B------:R-:W-:Y:S01]  /*7780*/  IADD3 R3, R86, 0xa0, RZ ;  /* 0x000000a056037810 */ /* 0x000fe20007ffe0ff */
[----:B------:R-:W-:Y:S01]  /*7790*/  ULDC.64 UR14, c[0x0][0x288] ;  /* 0x0000a200000e7ab9 */ /* 0x000fe20000000a00 */
[----:B01234-:R-:W-:Y:S01]  /*77a0*/  MOV R16, R122 ;  /* 0x0000007a00107202 */ /* 0x01ffe20000000f00 */
        /* <DEDUP_REMOVED lines=16> */
.L_x_1531:
[----:B------:R-:W-:Y:S05]  /*78b0*/  BSYNC B0 ;  /* 0x0000000000007941 */ /* 0x000fea0003800000 */
.L_x_1530:
        /* <DEDUP_REMOVED lines=20> */
.L_x_1532:
        /* <DEDUP_REMOVED lines=22> */
.L_x_1534:
[----:B------:R-:W-:Y:S05]  /*7b60*/  BSYNC B0 ;  /* 0x0000000000007941 */ /* 0x000fea0003800000 */
.L_x_1533:
        /* <DEDUP_REMOVED lines=20> */
.L_x_1535:
        /* <DEDUP_REMOVED lines=22> */
.L_x_1537:
[----:B------:R-:W-:Y:S05]  /*7e10*/  BSYNC B0 ;  /* 0x0000000000007941 */ /* 0x000fea0003800000 */
.L_x_1536:
        /* <DEDUP_REMOVED lines=20> */
.L_x_1538:
[----:B------:R-:W-:Y:S01]  /*7f60*/  LOP3.LUT P5, RZ, R89, 0x8, RZ, 0xc0, !PT ;  /* 0x0000000859ff7812 */ /* 0x000fe200078ac0ff */
[----:B------:R-:W-:-:S12]  /*7f70*/  BSSY B0, `(.L_x_1539) ;  /* 0x0000015000007945 */ /* 0x000fd80003800000 */
[----:B------:R-:W-:Y:S05]  /*7f80*/  @!P5 BRA `(.L_x_1540) ;  /* 0x00000000004cd947 */ /* 0x000fea0003800000 */
[----:B------:R-:W-:Y:S01]  /*7f90*/  IADD3 R3, R86, 0x100, RZ ;  /* 0x0000010056037810 */ /* 0x000fe20007ffe0ff */
[----:B------:R-:W-:Y:S01]  /*7fa0*/  ULDC.64 UR14, c[0x0][0x288] ;  /* 0x0000a200000e7ab9 */ /* 0x000fe20000000a00 */
[----:B0-234-:R-:W-:Y:S01]  /*7fb0*/  MOV R18, R122 ;  /* 0x0000007a00127202 */ /* 0x01dfe20000000f00 */
        /* <DEDUP_REMOVED lines=9> */
[----:B-1----:R-:W-:Y:S02]  /*8050*/  LEA R16, P5, R18, UR14, 0x2 ;  /* 0x0000000e12107c11 */ /* 0x002fe4000f8a10ff */
[----:B------:R-:W-:Y:S01]  /*8060*/  IADD3 R3, R19, R3, RZ ;  /* 0x0000000313037210 */ /* 0x000fe20007ffe0ff */
[----:B------:R-:W-:-:S03]  /*8070*/  FFMA.FTZ R19, R41, R33, -R112 ;  /* 0x0000002129137223 */ /* 0x000fc60000010870 */
[----:B------:R-:W-:Y:S01]  /*8080*/  LEA.HI.X R17, R18, UR15, R3, 0x2, P5 ;  /* 0x0000000f12117c11 */ /* 0x000fe2000a8f1403 */
[-C--:B------:R-:W-:Y:S01]  /*8090*/  FMUL.FTZ R18, R111, R96.reuse ;  /* 0x000000606f127220 */ /* 0x080fe20000410000 */
[----:B------:R-:W-:-:S05]  /*80a0*/  FMUL.FTZ R19, R19, R96 ;  /* 0x0000006013137220 */ /* 0x000fca0000410000 */
[----:B------:R0:W-:Y:S02]  /*80b0*/  STG.E.64 desc[UR8][R16.64], R18 ;  /* 0x0000001210007986 */ /* 0x0001e4000c101b08 */
.L_x_1540:
[----:B------:R-:W-:Y:S05]  /*80c0*/  BSYNC B0 ;  /* 0x0000000000007941 */ /* 0x000fea0003800000 */
.L_x_1539:
        /* <DEDUP_REMOVED lines=20> */
.L_x_1541:
[----:B------:R-:W-:Y:S04]  /*8210*/  BSSY B0, `(.L_x_1542) ;  /* 0x0000015000007945 */ /* 0x000fe80003800000 */
        /* <DEDUP_REMOVED lines=20> */
.L_x_1543:
[----:B------:R-:W-:Y:S05]  /*8360*/  BSYNC B0 ;  /* 0x0000000000007941 */ /* 0x000fea0003800000 */
.L_x_1542:
        /* <DEDUP_REMOVED lines=19> */
.L_x_1544:
        /* <DEDUP_REMOVED lines=21> */
.L_x_1546:
[----:B------:R-:W-:Y:S05]  /*85f0*/  BSYNC B0 ;  /* 0x0000000000007941 */ /* 0x000fea0003800000 */
.L_x_1545:
        /* <DEDUP_REMOVED lines=19> */
.L_x_1547:
        /* <DEDUP_REMOVED lines=21> */
.L_x_1549:
[----:B------:R-:W-:Y:S05]  /*8880*/  BSYNC B0 ;  /* 0x0000000000007941 */ /* 0x000fea0003800000 */
.L_x_1548:
        /* <DEDUP_REMOVED lines=19> */
.L_x_1550:
[----:B------:R-:W-:Y:S01]  /*89c0*/  ISETP.GE.U32.AND P5, PT, R49, UR12, PT ;  /* 0x0000000c31007c0c */ /* 0x000fe2000bfa6070 */
[----:B------:R-:W-:Y:S01]  /*89d0*/  BSSY B0, `(.L_x_1551) ;  /* 0x0000019000007945 */ /* 0x000fe20003800000 */
[----:B------:R-:W-:Y:S02]  /*89e0*/  IADD3 R20, R48, 0x1a0, RZ ;  /* 0x000001a030147810 */ /* 0x000fe40007ffe0ff */
[----:B------:R-:W-:Y:S02]  /*89f0*/  ISETP.GE.AND.EX P5, PT, R50, UR13, PT, P5 ;  /* 0x0000000d32007c0c */ /* 0x000fe4000bfa6350 */
[----:B------:R-:W-:Y:S02]  /*8a00*/  SHF.R.S32.HI R21, RZ, 0x1f, R20 ;  /* 0x0000001fff157819 */ /* 0x000fe40000011414 */
[----:B------:R-:W-:-:S13]  /*8a10*/  ISETP.LT.U32.AND P5, PT, R87, 0x1a0, !P5 ;  /* 0x000001a05700780c */ /* 0x000fda0006fa1070 */
        /* <DEDUP_REMOVED lines=10> */
[----:B------:R-:W-:Y:S01]  /*8ac0*/  FFMA.FTZ R9, R41, R9, -R104 ;  /* 0x0000000929097223 */ /* 0x000fe20000010868 */
[----:B------:R-:W-:-:S04]  /*8ad0*/  IMAD.WIDE.U32 R18, R3, UR14, R16 ;  /* 0x0000000e03127c25 */ /* 0x000fc8000f8e0010 */
[-C--:B------:R-:W-:Y:S01]  /*8ae0*/  FMUL.FTZ R8, R103, R96.reuse ;  /* 0x0000006067087220 */ /* 0x080fe20000410000 */
[----:B------:R-:W-:Y:S01]  /*8af0*/  FMUL.FTZ R9, R9, R96 ;  /* 0x0000006009097220 */ /* 0x000fe20000410000 */
[----:B------:R-:W-:Y:S01]  /*8b00*/  IMAD R3, R3, UR15, R0 ;  /* 0x0000000f03037c24 */ /* 0x000fe2000f8e0200 */
[----:B------:R-:W-:Y:S02]  /*8b10*/  ULDC.64 UR14, c[0x0][0x210] ;  /* 0x00008400000e7ab9 */ /* 0x000fe40000000a00 */
[----:B------:R-:W-:Y:S02]  /*8b20*/  LEA R16, P5, R18, UR14, 0x2 ;  /* 0x0000000e12107c11 */ /* 0x000fe4000f8a10ff */
[----:B------:R-:W-:-:S04]  /*8b30*/  IADD3 R3, R19, R3, RZ ;  /* 0x0000000313037210 */ /* 0x000fc80007ffe0ff */
[----:B------:R-:W-:-:S05]  /*8b40*/  LEA.HI.X R17, R18, UR15, R3, 0x2, P5 ;  /* 0x0000000f12117c11 */ /* 0x000fca000a8f1403 */
[----:B------:R0:W-:Y:S02]  /*8b50*/  STG.E.64 desc[UR8][R16.64], R8 ;  /* 0x0000000810007986 */ /* 0x0001e4000c101b08 */
.L_x_1552:
[----:B------:R-:W-:Y:S05]  /*8b60*/  BSYNC B0 ;  /* 0x0000000000007941 */ /* 0x000fea0003800000 */
.L_x_1551:
[----:B------:R-:W-:Y:S05]  /*8b70*/  @!P6 BRA `(.L_x_1553) ;  /* 0x000000000048e947 */ /* 0x000fea0003800000 */
[----:B------:R-:W-:Y:S01]  /*8b80*/  FFMA.FTZ R3, R94, R41, R43 ;  /* 0x000000295e037223 */ /* 0x000fe2000001002b */
[----:B------:R-:W-:-:S03]  /*8b90*/  FFMA.FTZ R0, R95, R40, R42 ;  /* 0x000000285f007223 */ /* 0x000fc6000001002a */
[----:B0-----:R-:W-:Y:S01]  /*8ba0*/  FMUL.FTZ R8, R3, -1.4426950216293334961 ;  /* 0xbfb8aa3b03087820 */ /* 0x001fe20000410000 */
[----:B------:R-:W-:-:S05]  /*8bb0*/  FMUL.FTZ R5, R0, -1.4426950216293334961 ;  /* 0xbfb8aa3b00057820 */ /* 0x000fca0000410000 */
[----:B------:R-:W1:Y:S08]  /*8bc0*/  MUFU.EX2 R8, R8 ;  /* 0x0000000800087308 */ /* 0x000e700000000800 */
[----:B------:R-:W0:Y:S01]  /*8bd0*/  MUFU.EX2 R5, R5 ;  /* 0x0000000500057308 */ /* 0x000e220000000800 */
[----:B-1234-:R-:W-:-:S07]  /*8be0*/  FADD.FTZ R16, R8, 1 ;  /* 0x3f80000008107421 */ /* 0x01efce0000010000 */
[----:B------:R-:W1:Y:S01]  /*8bf0*/  MUFU.RCP R16, R16 ;  /* 0x0000001000107308 */ /* 0x000e620000001000 */
[----:B0-----:R-:W-:-:S07]  /*8c00*/  FADD.FTZ R6, R5, 1 ;  /* 0x3f80000005067421 */ /* 0x001fce0000010000 */
[----:B------:R-:W0:Y:S01]  /*8c10*/  MUFU.RCP R9, R6 ;  /* 0x0000000600097308 */ /* 0x000e220000001000 */
[----:B-1----:R-:W-:Y:S01]  /*8c20*/  FADD.FTZ R18, -R16, 1 ;  /* 0x3f80000010127421 */ /* 0x002fe20000010100 */
[----:B------:R-:W-:-:S03]  /*8c30*/  FMUL.FTZ R11, R11, R16 ;  /* 0x000000100b0b7220 */ /* 0x000fc60000410000 */
[----:B------:R-:W-:Y:S01]  /*8c40*/  FFMA.FTZ R18, R3, R18, 1 ;  /* 0x3f80000003127423 */ /* 0x000fe20000010012 */
[----:B0-----:R-:W-:Y:S01]  /*8c50*/  FADD.FTZ R17, -R9, 1 ;  /* 0x3f80000009117421 */ /* 0x001fe20000010100 */
[----:B------:R-:W-:Y:S02]  /*8c60*/  FMUL.FTZ R10, R10, R9 ;  /* 0x000000090a0a7220 */ /* 0x000fe40000410000 */
[----:B------:R-:W-:Y:S01]  /*8c70*/  FMUL.FTZ R11, R11, R18 ;  /* 0x000000120b0b7220 */ /* 0x000fe20000410000 */
[----:B------:R-:W-:-:S04]  /*8c80*/  FFMA.FTZ R17, R0, R17, 1 ;  /* 0x3f80000000117423 */ /* 0x000fc80000010011 */
[----:B------:R-:W-:-:S07]  /*8c90*/  FMUL.FTZ R10, R10, R17 ;  /* 0x000000110a0a7220 */ /* 0x000fce0000410000 */
.L_x_1553:
[----:B------:R-:W-:Y:S01]  /*8ca0*/  ISETP.GE.U32.AND P5, PT, R20, UR12, PT ;  /* 0x0000000c14007c0c */ /* 0x000fe2000bfa6070 */
[----:B------:R-:W-:Y:S01]  /*8cb0*/  BSSY B0, `(.L_x_1554) ;  /* 0x0000019000007945 */ /* 0x000fe20003800000 */
[----:B0-234-:R-:W-:Y:S02]  /*8cc0*/  IADD3 R18, R48, 0x1c0, RZ ;  /* 0x000001c030127810 */ /* 0x01dfe40007ffe0ff */
[----:B------:R-:W-:Y:S02]  /*8cd0*/  ISETP.GE.AND.EX P5, PT, R21, UR13, PT, P5 ;  /* 0x0000000d15007c0c */ /* 0x000fe4000bfa6350 */
[----:B------:R-:W-:Y:S02]  /*8ce0*/  SHF.R.S32.HI R19, RZ, 0x1f, R18 ;  /* 0x0000001fff137819 */ /* 0x000fe40000011412 */
[----:B------:R-:W-:-:S13]  /*8cf0*/  ISETP.LT.U32.AND P5, PT, R87, 0x1a0, !P5 ;  /* 0x000001a05700780c */ /* 0x000fda0006fa1070 */
[----:B------:R-:W-:Y:S05]  /*8d00*/  @!P5 BRA `(.L_x_1555) ;  /* 0x00000000004cd947 */ /* 0x000fea0003800000 */
[----:B------:R-:W-:Y:S01]  /*8d10*/  IADD3 R3, R86, 0x1a0, RZ ;  /* 0x000001a056037810 */ /* 0x000fe20007ffe0ff */
[----:B------:R-:W-:Y:S01]  /*8d20*/  ULDC.64 UR14, c[0x0][0x288] ;  /* 0x0000a200000e7ab9 */ /* 0x000fe20000000a00 */
[----:B------:R-:W-:Y:S01]  /*8d30*/  MOV R8, R122 ;  /* 0x0000007a00087202 */ /* 0x000fe20000000f00 */
[-CC-:B------:R-:W-:Y:S01]  /*8d40*/  FFMA.FTZ R95, R95, R51.reuse, R52.reuse ;  /* 0x000000335f5f7223 */ /* 0x180fe20000010034 */
[----:B------:R-:W-:Y:S01]  /*8d50*/  SHF.R.S32.HI R0, RZ, 0x1f, R3 ;  /* 0x0000001fff007819 */ /* 0x000fe20000011403 */
[----:B------:R-:W-:Y:S01]  /*8d60*/  FFMA.FTZ R94, R94, R51, R52 ;  /* 0x000000335e5e7223 */ /* 0x000fe20000010034 */
[----:B------:R-:W-:Y:S01]  /*8d70*/  MOV R9, R125 ;  /* 0x0000007d00097202 */ /* 0x000fe20000000f00 */
[----:B------:R-:W-:Y:S02]  /*8d80*/  FFMA.FTZ R95, R40, R10, -R95 ;  /* 0x0000000a285f7223 */ /* 0x000fe4000001085f */
[----:B------:R-:W-:Y:S02]  /*8d90*/  IMAD R0, R0, UR14, RZ ;  /* 0x0000000e00007c24 */ /* 0x000fe4000f8e02ff */
[----:B------:R-:W-:Y:S01]  /*8da0*/  FFMA.FTZ R11, R41, R11, -R94 ;  /* 0x0000000b290b7223 */ /* 0x000fe2000001085e */
[----:B-1----:R-:W-:-:S04]  /*8db0*/  IMAD.WIDE.U32 R16, R3, UR14, R8 ;  /* 0x0000000e03107c25 */ /* 0x002fc8000f8e0008 */
        /* <DEDUP_REMOVED lines=8> */
.L_x_1555:
[----:B------:R-:W-:Y:S05]  /*8e40*/  BSYNC B0 ;  /* 0x0000000000007941 */ /* 0x000fea0003800000 */
.L_x_1554:
[----:B------:R-:W-:Y:S05]  /*8e50*/  @!P6 BRA `(.L_x_1556) ;  /* 0x000000000048e947 */ /* 0x000fea0003800000 */
[----:B------:R-:W-:Y:S01]  /*8e60*/  FFMA.FTZ R3, R92, R41, R43 ;  /* 0x000000295c037223 */ /* 0x000fe2000001002b */
[----:B------:R-:W-:-:S03]  /*8e70*/  FFMA.FTZ R0, R93, R40, R42 ;  /* 0x000000285d007223 */ /* 0x000fc6000001002a */
[----:B0-----:R-:W-:Y:S01]  /*8e80*/  FMUL.FTZ R8, R3, -1.4426950216293334961 ;  /* 0xbfb8aa3b03087820 */ /* 0x001fe20000410000 */
[----:B------:R-:W-:-:S05]  /*8e90*/  FMUL.FTZ R5, R0, -1.4426950216293334961 ;  /* 0xbfb8aa3b00057820 */ /* 0x000fca0000410000 */
[----:B------:R-:W0:Y:S08]  /*8ea0*/  MUFU.EX2 R8, R8 ;  /* 0x0000000800087308 */ /* 0x000e300000000800 */
[----:B------:R-:W2:Y:S01]  /*8eb0*/  MUFU.EX2 R5, R5 ;  /* 0x0000000500057308 */ /* 0x000ea20000000800 */
[----:B0-----:R-:W-:-:S07]  /*8ec0*/  FADD.FTZ R10, R8, 1 ;  /* 0x3f800000080a7421 */ /* 0x001fce0000010000 */
[----:B------:R-:W1:Y:S01]  /*8ed0*/  MUFU.RCP R10, R10 ;  /* 0x0000000a000a7308 */ /* 0x000e620000001000 */
[----:B--2---:R-:W-:-:S07]  /*8ee0*/  FADD.FTZ R6, R5, 1 ;  /* 0x3f80000005067421 */ /* 0x004fce0000010000 */
        /* <DEDUP_REMOVED lines=9> */
.L_x_1556:
[----:B------:R-:W-:Y:S01]  /*8f80*/  ISETP.GE.U32.AND P5, PT, R18, UR12, PT ;  /* 0x0000000c12007c0c */ /* 0x000fe2000bfa6070 */
[----:B------:R-:W-:Y:S01]  /*8f90*/  BSSY B0, `(.L_x_1557) ;  /* 0x0000019000007945 */ /* 0x000fe20003800000 */
[----:B------:R-:W-:Y:S02]  /*8fa0*/  IADD3 R48, R48, 0x1e0, RZ ;  /* 0x000001e030307810 */ /* 0x000fe40007ffe0ff */
[----:B------:R-:W-:Y:S02]  /*8fb0*/  ISETP.GE.AND.EX P5, PT, R19, UR13, PT, P5 ;  /* 0x0000000d13007c0c */ /* 0x000fe4000bfa6350 */
[----:B-1----:R-:W-:Y:S02]  /*8fc0*/  SHF.R.S32.HI R16, RZ, 0x1f, R48 ;  /* 0x0000001fff107819 */ /* 0x002fe40000011430 */
[----:B------:R-:W-:-:S13]  /*8fd0*/  ISETP.LT.U32.AND P5, PT, R87, 0x1a0, !P5 ;  /* 0x000001a05700780c */ /* 0x000fda0006fa1070 */
[----:B------:R-:W-:Y:S05]  /*8fe0*/  @!P5 BRA `(.L_x_1558) ;  /* 0x00000000004cd947 */ /* 0x000fea0003800000 */
[----:B------:R-:W-:Y:S01]  /*8ff0*/  IADD3 R3, R86, 0x1c0, RZ ;  /* 0x000001c056037810 */ /* 0x000fe20007ffe0ff */
[----:B------:R-:W-:Y:S01]  /*9000*/  ULDC.64 UR14, c[0x0][0x288] ;  /* 0x0000a200000e7ab9 */ /* 0x000fe20000000a00 */
[----:B0-----:R-:W-:Y:S01]  /*9010*/  MOV R8, R122 ;  /* 0x0000007a00087202 */ /* 0x001fe20000000f00 */
        /* <DEDUP_REMOVED lines=16> */
.L_x_1558:
[----:B------:R-:W-:Y:S05]  /*9120*/  BSYNC B0 ;  /* 0x0000000000007941 */ /* 0x000fea0003800000 */
.L_x_1557:
[----:B------:R-:W-:Y:S05]  /*9130*/  @!P6 BRA `(.L_x_1559) ;  /* 0x000000000048e947 */ /* 0x000fea0003800000 */
[----:B------:R-:W-:Y:S01]  /*9140*/  FFMA.FTZ R42, R91, R40, R42 ;  /* 0x000000285b2a7223 */ /* 0x000fe2000001002a */
[----:B------:R-:W-:-:S03]  /*9150*/  FFMA.FTZ R43, R90, R41, R43 ;  /* 0x000000295a2b7223 */ /* 0x000fc6000001002b */
[----:B------:R-:W-:Y:S01]  /*9160*/  FMUL.FTZ R0, R42, -1.4426950216293334961 ;  /* 0xbfb8aa3b2a007820 */ /* 0x000fe20000410000 */
[----:B------:R-:W-:-:S05]  /*9170*/  FMUL.FTZ R5, R43, -1.4426950216293334961 ;  /* 0xbfb8aa3b2b057820 */ /* 0x000fca0000410000 */
[----:B------:R-:W2:Y:S08]  /*9180*/  MUFU.EX2 R0, R0 ;  /* 0x0000000000007308 */ /* 0x000eb00000000800 */
[----:B------:R-:W3:Y:S01]  /*9190*/  MUFU.EX2 R5, R5 ;  /* 0x0000000500057308 */ /* 0x000ee20000000800 */
[----:B--2---:R-:W-:-:S07]  /*91a0*/  FADD.FTZ R3, R0, 1 ;  /* 0x3f80000000037421 */ /* 0x004fce0000010000 */
[----:B------:R-:W0:Y:S01]  /*91b0*/  MUFU.RCP R3, R3 ;  /* 0x0000000300037308 */ /* 0x000e220000001000 */
[----:B---3--:R-:W-:-:S07]  /*91c0*/  FADD.FTZ R6, R5, 1 ;  /* 0x3f80000005067421 */ /* 0x008fce0000010000 */
[----:B------:R-:W2:Y:S01]  /*91d0*/  MUFU.RCP R6, R6 ;  /* 0x0000000600067308 */ /* 0x000ea20000001000 */
[----:B01----:R-:W-:Y:S01]  /*91e0*/  FADD.FTZ R9, -R3, 1 ;  /* 0x3f80000003097421 */ /* 0x003fe20000010100 */
[----:B------:R-:W-:-:S03]  /*91f0*/  FMUL.FTZ R14, R14, R3 ;  /* 0x000000030e0e7220 */ /* 0x000fc60000410000 */
[----:B------:R-:W-:Y:S01]  /*9200*/  FFMA.FTZ R9, R42, R9, 1 ;  /* 0x3f8000002a097423 */ /* 0x000fe20000010009 */
[----:B--2---:R-:W-:Y:S01]  /*9210*/  FADD.FTZ R8, -R6, 1 ;  /* 0x3f80000006087421 */ /* 0x004fe20000010100 */
[----:B------:R-:W-:Y:S02]  /*9220*/  FMUL.FTZ R15, R15, R6 ;  /* 0x000000060f0f7220 */ /* 0x000fe40000410000 */
[----:B------:R-:W-:Y:S01]  /*9230*/  FMUL.FTZ R14, R14, R9 ;  /* 0x000000090e0e7220 */ /* 0x000fe20000410000 */
[----:B------:R-:W-:-:S04]  /*9240*/  FFMA.FTZ R8, R43, R8, 1 ;  /* 0x3f8000002b087423 */ /* 0x000fc80000010008 */
[----:B------:R-:W-:-:S07]  /*9250*/  FMUL.FTZ R15, R15, R8 ;  /* 0x000000080f0f7220 */ /* 0x000fce0000410000 */
.L_x_1559:
[----:B------:R-:W-:Y:S01]  /*9260*/  ISETP.GE.U32.AND P5, PT, R48, UR12, PT ;  /* 0x0000000c30007c0c */ /* 0x000fe2000bfa6070 */
[----:B------:R-:W-:Y:S03]  /*9270*/  BSSY B0, `(.L_x_1560) ;  /* 0x0000014000007945 */ /* 0x000fe60003800000 */
[----:B------:R-:W-:-:S04]  /*9280*/  ISETP.GE.AND.EX P5, PT, R16, UR13, PT, P5 ;  /* 0x0000000d10007c0c */ /* 0x000fc8000bfa6350 */
[----:B------:R-:W-:-:S13]  /*9290*/  ISETP.LT.U32.AND P5, PT, R87, 0x1a0, !P5 ;  /* 0x000001a05700780c */ /* 0x000fda0006fa1070 */
[----:B------:R-:W-:Y:S05]  /*92a0*/  @!P5 BRA `(.L_x_1561) ;  /* 0x000000000040d947 */ /* 0x000fea0003800000 */
        /* <DEDUP_REMOVED lines=10> */
[-C--:B------:R-:W-:Y:S01]  /*9350*/  FMUL.FTZ R14, R91, R96.reuse ;  /* 0x000000605b0e7220 */ /* 0x080fe20000410000 */
[----:B01----:R-:W-:Y:S01]  /*9360*/  LEA R8, P5, R122, UR12, 0x2 ;  /* 0x0000000c7a087c11 */ /* 0x003fe2000f8a10ff */
[----:B------:R-:W-:Y:S01]  /*9370*/  FMUL.FTZ R15, R15, R96 ;  /* 0x000000600f0f7220 */ /* 0x000fe20000410000 */
[----:B------:R-:W-:-:S04]  /*9380*/  IADD3 R3, R123, R3, RZ ;  /* 0x000000037b037210 */ /* 0x000fc80007ffe0ff */
[----:B------:R-:W-:-:S05]  /*9390*/  LEA.HI.X R9, R122, UR13, R3, 0x2, P5 ;  /* 0x0000000d7a097c11 */ /* 0x000fca000a8f1403 */
[----:B------:R2:W-:Y:S02]  /*93a0*/  STG.E.64 desc[UR8][R8.64], R14 ;  /* 0x0000000e08007986 */ /* 0x0005e4000c101b08 */
.L_x_1561:
[----:B------:R-:W-:Y:S05]  /*93b0*/  BSYNC B0 ;  /* 0x0000000000007941 */ /* 0x000fea0003800000 */
.L_x_1560:
[----:B------:R-:W-:Y:S02]  /*93c0*/  IADD3 R81, R74, R81, RZ ;  /* 0x000000514a517210 */ /* 0x000fe40007ffe0ff */
[----:B------:R-:W-:Y:S02]  /*93d0*/  IADD3 R76, R76, 0x1, RZ ;  /* 0x000000014c4c7810 */ /* 0x000fe40007ffe0ff */
[----:B------:R-:W-:-:S13]  /*93e0*/  ISETP.GE.AND P5, PT, R81, UR4, PT ;  /* 0x0000000451007c0c */ /* 0x000fda000bfa6270 */
[----:B------:R-:W-:Y:S05]  /*93f0*/  @!P5 BRA `(.L_x_1562) ;  /* 0xffffff7000bcd947 */ /* 0x000fea000383ffff */
.L_x_1479:
[----:B------:R-:W3:Y:S01]  /*9400*/  LDC R6, c[0x0][0xc] ;  /* 0x00000300ff067b82 */ /* 0x000ee20000000800 */
[----:B------:R-:W-:Y:S01]  /*9410*/  ISETP.NE.AND P2, PT, R87, RZ, PT ;  /* 0x000000ff5700720c */ /* 0x000fe20003f45270 */
[----:B------:R-:W-:Y:S06]  /*9420*/  BSSY B0, `(.L_x_1563) ;  /* 0x0000015000007945 */ /* 0x000fec0003800000 */
[----:B------:R-:W4:Y:S08]  /*9430*/  LDC R7, c[0x0][0x10] ;  /* 0x00000400ff077b82 */ /* 0x000f300000000800 */
[----:B------:R-:W5:Y:S01]  /*9440*/  LDC.64 R2, c[0x0][0x258] ;  /* 0x00009600ff027b82 */ /* 0x000f620000000a00 */
[----:B---3--:R-:W-:-:S02]  /*9450*/  IADD3 R0, R6, -0x1, RZ ;  /* 0xffffffff06007810 */ /* 0x008fc40007ffe0ff */
[----:B------:R-:W-:Y:S02]  /*9460*/  ISETP.NE.AND P1, PT, R6, 0x1, PT ;  /* 0x000000010600780c */ /* 0x000fe40003f25270 */
[----:B------:R-:W-:Y:S02]  /*9470*/  ISETP.NE.AND P0, PT, R0, UR7, PT ;  /* 0x0000000700007c0c */ /* 0x000fe4000bf05270 */
[C---:B----4-:R-:W-:Y:S02]  /*9480*/  SHF.L.U32 R0, R7.reuse, 0x1, RZ ;  /* 0x0000000107007819 */ /* 0x050fe400000006ff */
[----:B------:R-:W-:Y:S02]  /*9490*/  IADD3 R4, R7, -0x1, RZ ;  /* 0xffffffff07047810 */ /* 0x000fe40007ffe0ff */
[----:B------:R-:W-:Y:S02]  /*94a0*/  SEL R5, R0, RZ, P1 ;  /* 0x000000ff00057207 */ /* 0x000fe40000800000 */
[----:B------:R-:W-:-:S03]  /*94b0*/  ISETP.NE.OR P0, PT, R79, R4, P0 ;  /* 0x000000044f00720c */ /* 0x000fc60000705670 */
[----:B-----5:R-:W-:Y:S01]  /*94c0*/  IMAD.WIDE.U32 R2, R5, 0x4, R2 ;  /* 0x0000000405027825 */ /* 0x020fe200078e0002 */
[----:B------:R-:W-:Y:S09]  /*94d0*/  @P2 BRA `(.L_x_1564) ;  /* 0x0000000000242947 */ /* 0x000ff20003800000 */
[----:B------:R-:W3:Y:S01]  /*94e0*/  S2R R0, SR_LANEID ;  /* 0x0000000000007919 */ /* 0x000ee20000000000 */
[----:B------:R-:W-:Y:S02]  /*94f0*/  VOTEU.ANY UR4, UPT, PT ;  /* 0x0000000000047886 */ /* 0x000fe400038e0100 */
[----:B------:R-:W-:Y:S02]  /*9500*/  UFLO.U32 UR5, UR4 ;  /* 0x00000004000572bd */ /* 0x000fe400080e0000 */
[----:B------:R-:W4:Y:S04]  /*9510*/  POPC R5, UR4 ;  /* 0x0000000400057d09 */ /* 0x000f280008000000 */
[----:B---3--:R-:W-:-:S13]  /*9520*/  ISETP.EQ.U32.AND P1, PT, R0, UR5, PT ;  /* 0x0000000500007c0c */ /* 0x008fda000bf22070 */
[----:B------:R-:W-:Y:S06]  /*9530*/  @P1 MEMBAR.ALL.GPU ;  /* 0x0000000000001992 */ /* 0x000fec000000a000 */
[----:B------:R-:W-:-:S00]  /*9540*/  @P1 ERRBAR ;  /* 0x00000000000019ab */ /* 0x000fc00000000000 */
[----:B------:R-:W-:Y:S06]  /*9550*/  @P1 CGAERRBAR ;  /* 0x00000000000015ab */ /* 0x000fec0000000000 */
[----:B----4-:R3:W-:Y:S02]  /*9560*/  @P1 REDG.E.ADD.S32.STRONG.GPU desc[UR8][R2.64], R5 ;  /* 0x000000050200198e */ /* 0x0107e4000c10e388 */
.L_x_1564:
[----:B------:R-:W-:Y:S05]  /*9570*/  BSYNC B0 ;  /* 0x0000000000007941 */ /* 0x000fea0003800000 */
.L_x_1563:
[----:B------:R-:W-:Y:S05]  /*9580*/  @P0 EXIT ;  /* 0x000000000000094d */ /* 0x000fea0003800000 */
[----:B------:R-:W-:Y:S05]  /*9590*/  @P2 BRA `(.L_x_1565) ;  /* 0x0000000000202947 */ /* 0x000fea0003800000 */
[----:B------:R-:W-:-:S05]  /*95a0*/  IMAD R0, R6, R7, RZ ;  /* 0x0000000706007224 */ /* 0x000fca00078e02ff */
[----:B------:R-:W-:-:S13]  /*95b0*/  ISETP.NE.AND P0, PT, R0, -0x1, PT ;  /* 0xffffffff0000780c */ /* 0x000fda0003f05270 */
[----:B------:R-:W-:Y:S05]  /*95c0*/  @!P0 BRA `(.L_x_1565) ;  /* 0x0000000000148947 */ /* 0x000fea0003800000 */
.L_x_1566:
[----:B---3--:R-:W3:Y:S04]  /*95d0*/  LDG.E.STRONG.GPU R5, desc[UR8][R2.64] ;  /* 0x0000000802057981 */ /* 0x008ee8000c1ef900 */
[----:B---3--:R-:W-:Y:S01]  /*95e0*/  CCTL.IVALL ;  /* 0x00000000ff00798f */ /* 0x008fe20002000000 */
[----:B------:R-:W-:Y:S05]  /*95f0*/  YIELD ;  /* 0x0000000000007946 */ /* 0x000fea0003800000 */
[----:B------:R-:W-:-:S13]  /*9600*/  ISETP.NE.AND P0, PT, R5, R0, PT ;  /* 0x000000000500720c */ /* 0x000fda0003f05270 */
[----:B------:R-:W-:Y:S05]  /*9610*/  @P0 BRA `(.L_x_1566) ;  /* 0xfffffffc00ec0947 */ /* 0x000fea000383ffff */
.L_x_1565:
[----:B------:R-:W-:Y:S05]  /*9620*/  WARPSYNC.ALL ;  /* 0x0000000000007948 */ /* 0x000fea0003800000 */
[----:B------:R-:W4:Y:S08]  /*9630*/  LDC.64 R22, c[0x0][0x288] ;  /* 0x0000a200ff167b82 */ /* 0x000f300000000a00 */
[----:B------:R-:W-:Y:S01]  /*9640*/  BAR.SYNC.DEFER_BLOCKING 0x0 ;  /* 0x0000000000007b1d */ /* 0x000fe20000010000 */
[----:B----4-:R-:W-:-:S04]  /*9650*/  LEA.HI R0, P0, R23, R22, RZ, 0x1 ;  /* 0x0000001617007211 */ /* 0x010fc800078108ff */
[----:B---3--:R-:W-:-:S04]  /*9660*/  IADD3.X R3, RZ, R23, RZ, P0, !PT ;  /* 0x00000017ff037210 */ /* 0x008fc800007fe4ff */
        /* <DEDUP_REMOVED lines=8> */
[----:B--2---:R-:W2:Y:S01]  /*96f0*/  LDC.64 R14, c[0x0][0x218] ;  /* 0x00008600ff0e7b82 */ /* 0x004ea20000000a00 */
        /* <DEDUP_REMOVED lines=10> */
.L_x_1567:
[----:B------:R-:W-:-:S04]  /*97a0*/  LEA R6, P0, R87, UR4, 0x2 ;  /* 0x0000000457067c11 */ /* 0x000fc8000f8010ff */
[----:B------:R-:W-:Y:S02]  /*97b0*/  LEA.HI.X R7, R87, UR5, R0, 0x2, P0 ;  /* 0x0000000557077c11 */ /* 0x000fe400080f1400 */
[-C--:B01----:R-:W-:Y:S02]  /*97c0*/  LEA R8, P0, R24, R6.reuse, 0x2 ;  /* 0x0000000618087211 */ /* 0x083fe400078010ff */
[-C--:B------:R-:W-:Y:S01]  /*97d0*/  LEA R12, P1, R22, R6.reuse, 0x2 ;  /* 0x00000006160c7211 */ /* 0x080fe200078210ff */
[----:B----4-:R-:W4:Y:S01]  /*97e0*/  LDG.E R18, desc[UR8][R6.64] ;  /* 0x0000000806127981 */ /* 0x010f22000c1e1900 */
[----:B------:R-:W-:Y:S02]  /*97f0*/  LEA R10, P2, R27, R6, 0x2 ;  /* 0x000000061b0a7211 */ /* 0x000fe400078410ff */
[----:B------:R-:W-:Y:S02]  /*9800*/  IADD3.X R9, R7, R31, RZ, P0, !PT ;  /* 0x0000001f07097210 */ /* 0x000fe400007fe4ff */
[----:B------:R-:W-:-:S02]  /*9810*/  IADD3.X R13, R23, R7, RZ, P1, !PT ;  /* 0x00000007170d7210 */ /* 0x000fc40000ffe4ff */
[----:B------:R-:W-:Y:S01]  /*9820*/  IADD3.X R11, R7, R29, RZ, P2, !PT ;  /* 0x0000001d070b7210 */ /* 0x000fe200017fe4ff */
[----:B------:R-:W4:Y:S04]  /*9830*/  LDG.E R19, desc[UR8][R8.64] ;  /* 0x0000000808137981 */ /* 0x000f28000c1e1900 */
[----:B------:R-:W5:Y:S04]  /*9840*/  LDG.E R20, desc[UR8][R12.64] ;  /* 0x000000080c147981 */ /* 0x000f68000c1e1900 */
[----:B------:R-:W5:Y:S01]  /*9850*/  LDG.E R21, desc[UR8][R10.64] ;  /* 0x000000080a157981 */ /* 0x000f62000c1e1900 */
[----:B------:R-:W-:-:S02]  /*9860*/  SHF.L.U32 R5, R87, 0x1, RZ ;  /* 0x0000000157057819 */ /* 0x000fc400000006ff */
[----:B------:R-:W-:-:S03]  /*9870*/  IADD3 R87, R87, 0x1a0, RZ ;  /* 0x000001a057577810 */ /* 0x000fc60007ffe0ff */
[----:B--2---:R-:W-:-:S04]  /*9880*/  IMAD.WIDE R2, R5, 0x4, R14 ;  /* 0x0000000405027825 */ /* 0x004fc800078e020e */
[----:B---3--:R-:W-:Y:S01]  /*9890*/  IMAD.WIDE R4, R5, 0x4, R16 ;  /* 0x0000000405047825 */ /* 0x008fe200078e0210 */
[----:B------:R-:W-:Y:S02]  /*98a0*/  ISETP.GT.U32.AND P0, PT, R24, R87, PT ;  /* 0x000000571800720c */ /* 0x000fe40003f04070 */
[----:B------:R-:W-:-:S04]  /*98b0*/  SHF.R.S32.HI R0, RZ, 0x1f, R87 ;  /* 0x0000001fff007819 */ /* 0x000fc80000011457 */
[----:B------:R-:W-:Y:S01]  /*98c0*/  ISETP.GT.AND.EX P0, PT, R25, R0, PT, P0 ;  /* 0x000000001900720c */ /* 0x000fe20003f04300 */
[----:B----4-:R4:W-:Y:S04]  /*98d0*/  STG.E.64 desc[UR8][R2.64], R18 ;  /* 0x0000001202007986 */ /* 0x0109e8000c101b08 */
[----:B-----5:R4:W-:Y:S08]  /*98e0*/  STG.E.64 desc[UR8][R4.64], R20 ;  /* 0x0000001404007986 */ /* 0x0209f0000c101b08 */
[----:B------:R-:W-:Y:S05]  /*98f0*/  @P0 BRA `(.L_x_1567) ;  /* 0xfffffffc00a80947 */ /* 0x000fea000383ffff */
[----:B------:R-:W-:Y:S05]  /*9900*/  EXIT ;  /* 0x000000000000794d */ /* 0x000fea0003800000 */
.L_x_1568:
        /* <DEDUP_REMOVED lines=15> */
.L_x_3251:


//--------------------- .text._Z35group_norm_nhwc_bwd_one_pass_kernelI11Fp32IOBf16WLi64ELi26ELi416EEv26Group_norm_nhwc_bwd_params --------------------------
	.section	.text._Z35group_norm_nhwc_bwd_one_pass_kernelI11Fp32IOBf16WLi64ELi26ELi416EEv26Group_norm_nhwc_bwd_params,"ax",@progbits
	.align	128
        .global         _Z35group_norm_nhwc_bwd_one_pass_kernelI11Fp32IOBf16WLi64ELi26ELi416EEv26Group_norm_nhwc_bwd_params
        .type           _Z35group_norm_nhwc_bwd_one_pass_kernelI11Fp32IOBf16WLi64ELi26ELi416EEv26Group_norm_nhwc_bwd_params,@function
        .size           _Z35group_norm_nhwc_bwd_one_pass_kernelI11Fp32IOBf16WLi64ELi26ELi416EEv26Group_norm_nhwc_bwd_params,(.L_x_3252 - _Z35group_norm_nhwc_bwd_one_pass_kernelI11Fp32IOBf16WLi64ELi26ELi416EEv26Group_norm_nhwc_bwd_params)
        .other          _Z35group_norm_nhwc_bwd_one_pass_kernelI11Fp32IOBf16WLi64ELi26ELi416EEv26Group_norm_nhwc_bwd_params,@"STO_CUDA_ENTRY STV_DEFAULT"
_Z35group_norm_nhwc_bwd_one_pass_kernelI11Fp32IOBf16WLi64ELi26ELi416EEv26Group_norm_nhwc_bwd_params:
.text._Z35group_norm_nhwc_bwd_one_pass_kernelI11Fp32IOBf16WLi64ELi26ELi416EEv26Group_norm_nhwc_bwd_params:
        /* <DEDUP_REMOVED lines=45> */
[----:B------:R-:W-:Y:S01]  /*02d0*/  LEA R32, R3, UR4, 0x3 ;  /* 0x0000000403207c11 */ /* 0x000fe2000f8e18ff */
[----:B-1----:R-:W-:-:S10]  /*02e0*/  UMOV UR4, URZ ;  /* 0x0000003f00047c82 */ /* 0x002fd40008000000 */
.L_x_1596:
[----:B0-----:R-:W0:Y:S01]  /*02f0*/  LDC R7, c[0x0][0x2a0] ;  /* 0x0000a800ff077b82 */ /* 0x001e220000000800 */
[----:B------:R-:W-:Y:S01]  /*0300*/  IABS R4, UR7 ;  /* 0x0000000700047c13 */ /* 0x000fe20008000000 */
[----:B------:R-:W-:Y:S01]  /*0310*/  ULDC.64 UR8, c[0x0][0x248] ;  /* 0x0000920000087ab9 */ /* 0x000fe20000000a00 */
[----:B------:R-:W-:Y:S01]  /*0320*/  ULDC.64 UR20, c[0x0][0x290] ;  /* 0x0000a40000147ab9 */ /* 0x000fe20000000a00 */
[----:B------:R-:W-:Y:S02]  /*0330*/  UIMAD.WIDE UR8, UR7, 0x8, UR8 ;  /* 0x00000008070878a5 */ /* 0x000fe4000f8e0208 */
[----:B------:R-:W-:Y:S02]  /*0340*/  ISETP.LE.AND P2, PT, RZ, UR7, PT ;  /* 0x00000007ff007c0c */ /* 0x000fe4000bf43270 */
[----:B------:R-:W1:Y:S01]  /*0350*/  @P1 LDC.64 R16, c[0x0][0x288] ;  /* 0x0000a200ff101b82 */ /* 0x000e620000000a00 */
[----:B------:R-:W-:-:S07]  /*0360*/  SHF.R.S32.HI R21, RZ, 0x1f, R36 ;  /* 0x0000001fff157819 */ /* 0x000fce0000011424 */
[----:B------:R-:W2:Y:S01]  /*0370*/  @P1 LDC.64 R8, c[0x0][0x230] ;  /* 0x00008c00ff081b82 */ /* 0x000ea20000000a00 */
[----:B0-----:R-:W-:-:S07]  /*0380*/  IABS R6, R7 ;  /* 0x0000000700067213 */ /* 0x001fce0000000000 */
[----:B------:R-:W0:Y:S01]  /*0390*/  @P1 LDC.64 R12, c[0x0][0x228] ;  /* 0x00008a00ff0c1b82 */ /* 0x000e220000000a00 */
[----:B------:R-:W3:Y:S08]  /*03a0*/  I2F.RP R0, R6 ;  /* 0x0000000600007306 */ /* 0x000ef00000209400 */
[----:B---3--:R-:W3:Y:S02]  /*03b0*/  MUFU.RCP R0, R0 ;  /* 0x0000000000007308 */ /* 0x008ee40000001000 */
[----:B---3--:R-:W-:-:S02]  /*03c0*/  IADD3 R2, R0, 0xffffffe, RZ ;  /* 0x0ffffffe00027810 */ /* 0x008fc40007ffe0ff */
[----:B------:R-:W-:-:S04]  /*03d0*/  IADD3 R0, R36, 0x20, RZ ;  /* 0x0000002024007810 */ /* 0x000fc80007ffe0ff */
[----:B------:R3:W4:Y:S01]  /*03e0*/  F2I.FTZ.U32.TRUNC.NTZ R3, R2 ;  /* 0x0000000200037305 */ /* 0x000722000021f000 */
[----:B------:R-:W-:Y:S02]  /*03f0*/  ISETP.GE.U32.AND P0, PT, R0, UR20, PT ;  /* 0x0000001400007c0c */ /* 0x000fe4000bf06070 */
[----:B------:R-:W-:-:S04]  /*0400*/  SHF.R.S32.HI R19, RZ, 0x1f, R0 ;  /* 0x0000001fff137819 */ /* 0x000fc80000011400 */
[----:B------:R-:W-:Y:S01]  /*0410*/  ISETP.GE.AND.EX P0, PT, R19, UR21, PT, P0 ;  /* 0x0000001513007c0c */ /* 0x000fe2000bf06300 */
[----:B---3--:R-:W-:-:S03]  /*0420*/  HFMA2.MMA R2, -RZ, RZ, 0, 0 ;  /* 0x00000000ff027435 */ /* 0x008fc600000001ff */
[----:B------:R-:W-:Y:S02]  /*0430*/  ISETP.GT.U32.OR P0, PT, R38, 0x19f, P0 ;  /* 0x0000019f2600780c */ /* 0x000fe40000704470 */
[----:B----4-:R-:W-:-:S05]  /*0440*/  IADD3 R5, RZ, -R3, RZ ;  /* 0x80000003ff057210 */ /* 0x010fca0007ffe0ff */
[----:B------:R-:W-:-:S04]  /*0450*/  IMAD R5, R5, R6, RZ ;  /* 0x0000000605057224 */ /* 0x000fc800078e02ff */
[----:B------:R-:W-:Y:S01]  /*0460*/  IMAD.HI.U32 R3, R3, R5, R2 ;  /* 0x0000000503037227 */ /* 0x000fe200078e0002 */
[----:B------:R-:W-:Y:S01]  /*0470*/  MOV R5, R4 ;  /* 0x0000000400057202 */ /* 0x000fe20000000f00 */
[----:B------:R-:W3:Y:S04]  /*0480*/  @!P0 LDC.64 R14, c[0x0][0x288] ;  /* 0x0000a200ff0e8b82 */ /* 0x000ee80000000a00 */
[----:B------:R-:W-:-:S05]  /*0490*/  IMAD.HI.U32 R4, R3, R5, RZ ;  /* 0x0000000503047227 */ /* 0x000fca00078e00ff */
[----:B------:R-:W-:-:S05]  /*04a0*/  IADD3 R3, -R4, RZ, RZ ;  /* 0x000000ff04037210 */ /* 0x000fca0007ffe1ff */
[----:B------:R-:W-:Y:S01]  /*04b0*/  IMAD R3, R6, R3, R5 ;  /* 0x0000000306037224 */ /* 0x000fe200078e0205 */
[----:B------:R-:W-:-:S04]  /*04c0*/  LOP3.LUT R5, R7, UR7, RZ, 0x3c, !PT ;  /* 0x0000000707057c12 */ /* 0x000fc8000f8e3cff */
[----:B------:R-:W-:Y:S02]  /*04d0*/  ISETP.GT.U32.AND P5, PT, R6, R3, PT ;  /* 0x000000030600720c */ /* 0x000fe40003fa4070 */
[----:B------:R-:W-:-:S11]  /*04e0*/  ISETP.GE.AND P4, PT, R5, RZ, PT ;  /* 0x000000ff0500720c */ /* 0x000fd60003f86270 */
[-C--:B------:R-:W-:Y:S02]  /*04f0*/  @!P5 IADD3 R3, R3, -R6.reuse, RZ ;  /* 0x800000060303d210 */ /* 0x080fe40007ffe0ff */
[----:B------:R-:W-:Y:S02]  /*0500*/  @!P5 IADD3 R4, R4, 0x1, RZ ;  /* 0x000000010404d810 */ /* 0x000fe40007ffe0ff */
[-C--:B------:R-:W-:Y:S02]  /*0510*/  ISETP.GT.U32.AND P6, PT, R6, R3.reuse, PT ;  /* 0x000000030600720c */ /* 0x080fe40003fc4070 */
[CC--:B------:R-:W-:Y:S02]  /*0520*/  IADD3 R2, R3.reuse, -R6.reuse, RZ ;  /* 0x8000000603027210 */ /* 0x0c0fe40007ffe0ff */
[----:B------:R-:W-:Y:S02]  /*0530*/  ISETP.GE.U32.AND P3, PT, R3, R6, PT ;  /* 0x000000060300720c */ /* 0x000fe40003f66070 */
[----:B------:R-:W-:-:S02]  /*0540*/  SEL R31, R2, R3, !P6 ;  /* 0x00000003021f7207 */ /* 0x000fc40007000000 */
[----:B------:R-:W-:Y:S02]  /*0550*/  MOV R2, UR8 ;  /* 0x0000000800027c02 */ /* 0x000fe40008000f00 */
[----:B------:R-:W-:Y:S01]  /*0560*/  MOV R3, UR9 ;  /* 0x0000000900037c02 */ /* 0x000fe20008000f00 */
[----:B------:R-:W-:Y:S01]  /*0570*/  ULDC.64 UR8, c[0x0][0x298] ;  /* 0x0000a60000087ab9 */ /* 0x000fe20000000a00 */
[----:B------:R-:W-:Y:S02]  /*0580*/  ISETP.NE.AND P5, PT, R7, RZ, PT ;  /* 0x000000ff0700720c */ /* 0x000fe40003fa5270 */
[----:B------:R-:W-:Y:S02]  /*0590*/  LOP3.LUT R6, RZ, R7, RZ, 0x33, !PT ;  /* 0x00000007ff067212 */ /* 0x000fe400078e33ff */
[----:B------:R-:W4:Y:S01]  /*05a0*/  LDG.E.64 R2, desc[UR14][R2.64] ;  /* 0x0000000e02027981 */ /* 0x000f22000c1e1b00 */
[----:B------:R-:W-:Y:S02]  /*05b0*/  @!P2 IADD3 R31, -R31, RZ, RZ ;  /* 0x000000ff1f1fa210 */ /* 0x000fe40007ffe1ff */
[----:B------:R-:W-:-:S02]  /*05c0*/  @P3 IADD3 R4, R4, 0x1, RZ ;  /* 0x0000000104043810 */ /* 0x000fc40007ffe0ff */
[----:B------:R-:W-:Y:S02]  /*05d0*/  SEL R31, R6, R31, !P5 ;  /* 0x0000001f061f7207 */ /* 0x000fe40006800000 */
[----:B------:R-:W-:-:S03]  /*05e0*/  @!P4 IADD3 R4, -R4, RZ, RZ ;  /* 0x000000ff0404c210 */ /* 0x000fc60007ffe1ff */
[----:B------:R-:W-:Y:S01]  /*05f0*/  IMAD R11, R31, 0x1a, RZ ;  /* 0x0000001a1f0b7824 */ /* 0x000fe200078e02ff */
[----:B------:R-:W-:Y:S02]  /*0600*/  SEL R5, R6, R4, !P5 ;  /* 0x0000000406057207 */ /* 0x000fe40006800000 */
[----:B------:R-:W-:Y:S02]  /*0610*/  SHF.R.S32.HI R6, RZ, 0x1f, R40 ;  /* 0x0000001fff067819 */ /* 0x000fe40000011428 */
[----:B------:R-:W-:Y:S02]  /*0620*/  SHF.R.S32.HI R4, RZ, 0x1f, R5 ;  /* 0x0000001fff047819 */ /* 0x000fe40000011405 */
[----:B------:R-:W-:-:S03]  /*0630*/  IADD3 R42, P2, R40, R11, RZ ;  /* 0x0000000b282a7210 */ /* 0x000fc60007f5e0ff */
[----:B------:R-:W-:Y:S01]  /*0640*/  IMAD R4, R4, UR8, RZ ;  /* 0x0000000804047c24 */ /* 0x000fe2000f8e02ff */
[----:B------:R-:W-:Y:S01]  /*0650*/  LEA.HI.X.SX32 R43, R11, R6, 0x1, P2 ;  /* 0x000000060b2b7211 */ /* 0x000fe200010f0eff */
[----:B---3--:R-:W-:Y:S01]  /*0660*/  @!P0 IMAD R19, R19, R14, RZ ;  /* 0x0000000e13138224 */ /* 0x008fe200078e02ff */
[----:B------:R-:W3:Y:S01]  /*0670*/  @!P0 LDC.64 R6, c[0x0][0x228] ;  /* 0x00008a00ff068b82 */ /* 0x000ee20000000a00 */
[C---:B------:R-:W-:Y:S02]  /*0680*/  IMAD R45, R5.reuse, UR9, R4 ;  /* 0x00000009052d7c24 */ /* 0x040fe4000f8e0204 */
[----:B------:R-:W-:-:S05]  /*0690*/  IMAD.WIDE.U32 R42, R5, UR8, R42 ;  /* 0x00000008052a7c25 */ /* 0x000fca000f8e002a */
[----:B------:R-:W0:Y:S01]  /*06a0*/  @!P0 LDC.64 R4, c[0x0][0x230] ;  /* 0x00008c00ff048b82 */ /* 0x000e220000000a00 */
[----:B-1----:R-:W-:Y:S01]  /*06b0*/  @P1 IMAD R10, R21, R16, RZ ;  /* 0x00000010150a1224 */ /* 0x002fe200078e02ff */
[----:B------:R-:W-:Y:S02]  /*06c0*/  IADD3 R45, R43, R45, RZ ;  /* 0x0000002d2b2d7210 */ /* 0x000fe40007ffe0ff */
[-C--:B------:R-:W-:Y:S01]  /*06d0*/  @P1 MOV R44, R42.reuse ;  /* 0x0000002a002c1202 */ /* 0x080fe20000000f00 */
[----:B------:R-:W-:Y:S01]  /*06e0*/  @!P0 IMAD R23, R0, R15, R19 ;  /* 0x0000000f00178224 */ /* 0x000fe200078e0213 */
[----:B------:R-:W-:Y:S01]  /*06f0*/  @!P0 MOV R18, R42 ;  /* 0x0000002a00128202 */ /* 0x000fe20000000f00 */
[C---:B------:R-:W-:Y:S01]  /*0700*/  @P1 IMAD R21, R36.reuse, R17, R10 ;  /* 0x0000001124151224 */ /* 0x040fe200078e020a */
[----:B------:R-:W-:Y:S01]  /*0710*/  @!P0 MOV R19, R45 ;  /* 0x0000002d00138202 */ /* 0x000fe20000000f00 */
[----:B------:R-:W-:-:S04]  /*0720*/  @P1 IMAD.WIDE.U32 R16, R36, R16, R44 ;  /* 0x0000001024101225 */ /* 0x000fc800078e002c */
[----:B------:R-:W-:Y:S01]  /*0730*/  @!P0 IMAD.WIDE.U32 R14, R0, R14, R18 ;  /* 0x0000000e000e8225 */ /* 0x000fe200078e0012 */
[----:B------:R-:W-:Y:S02]  /*0740*/  @P1 IADD3 R19, R17, R21, RZ ;  /* 0x0000001511131210 */ /* 0x000fe40007ffe0ff */
[C---:B------:R-:W-:Y:S02]  /*0750*/  @P1 SHF.L.U32 R17, R16.reuse, 0x2, RZ ;  /* 0x0000000210111819 */ /* 0x040fe400000006ff */
[----:B------:R-:W-:Y:S02]  /*0760*/  @P1 SHF.L.U64.HI R0, R16, 0x2, R19 ;  /* 0x0000000210001819 */ /* 0x000fe40000010213 */
[----:B------:R-:W-:Y:S02]  /*0770*/  @!P0 IADD3 R15, R15, R23, RZ ;  /* 0x000000170f0f8210 */ /* 0x000fe40007ffe0ff */
[----:B------:R-:W-:Y:S02]  /*0780*/  @!P0 SHF.L.U32 R19, R14, 0x2, RZ ;  /* 0x000000020e138819 */ /* 0x000fe400000006ff */
[----:B--2---:R-:W-:-:S02]  /*0790*/  @P1 IADD3 R20, P2, R17, R8, RZ ;  /* 0x0000000811141210 */ /* 0x004fc40007f5e0ff */
[----:B------:R-:W-:Y:S02]  /*07a0*/  @!P0 SHF.L.U64.HI R14, R14, 0x2, R15 ;  /* 0x000000020e0e8819 */ /* 0x000fe4000001020f */
[----:B0-----:R-:W-:Y:S02]  /*07b0*/  @!P0 IADD3 R16, P4, R19, R4, RZ ;  /* 0x0000000413108210 */ /* 0x001fe40007f9e0ff */
[----:B------:R-:W-:Y:S02]  /*07c0*/  @P1 IADD3 R12, P3, R17, R12, RZ ;  /* 0x0000000c110c1210 */ /* 0x000fe40007f7e0ff */
[----:B------:R-:W-:Y:S02]  /*07d0*/  @P1 IADD3.X R21, R0, R9, RZ, P2, !PT ;  /* 0x0000000900151210 */ /* 0x000fe400017fe4ff */
[----:B------:R-:W-:Y:S02]  /*07e0*/  CS2R R8, SRZ ;  /* 0x0000000000087805 */ /* 0x000fe4000001ff00 */
[----:B------:R-:W-:-:S02]  /*07f0*/  @!P0 IADD3.X R17, R14, R5, RZ, P4, !PT ;  /* 0x000000050e118210 */ /* 0x000fc400027fe4ff */
[----:B------:R-:W-:Y:S02]  /*0800*/  CS2R R4, SRZ ;  /* 0x0000000000047805 */ /* 0x000fe4000001ff00 */
[----:B------:R-:W-:Y:S01]  /*0810*/  @P1 IADD3.X R13, R0, R13, RZ, P3, !PT ;  /* 0x0000000d000d1210 */ /* 0x000fe20001ffe4ff */
[----:B------:R0:W5:Y:S04]  /*0820*/  @P1 LDG.E.64 R8, desc[UR14][R20.64] ;  /* 0x0000000e14081981 */ /* 0x000168000c1e1b00 */
[----:B------:R0:W5:Y:S01]  /*0830*/  @P1 LDG.E.64 R4, desc[UR14][R12.64] ;  /* 0x0000000e0c041981 */ /* 0x000162000c1e1b00 */
[----:B---3--:R-:W-:-:S04]  /*0840*/  @!P0 IADD3 R18, P5, R19, R6, RZ ;  /* 0x0000000613128210 */ /* 0x008fc80007fbe0ff */
[----:B------:R-:W-:Y:S02]  /*0850*/  @!P0 IADD3.X R19, R14, R7, RZ, P5, !PT ;  /* 0x000000070e138210 */ /* 0x000fe40002ffe4ff */
[----:B------:R-:W-:Y:S02]  /*0860*/  CS2R R14, SRZ ;  /* 0x00000000000e7805 */ /* 0x000fe4000001ff00 */
[----:B------:R-:W-:-:S04]  /*0870*/  CS2R R6, SRZ ;  /* 0x0000000000067805 */ /* 0x000fc8000001ff00 */
[----:B------:R0:W5:Y:S04]  /*0880*/  @!P0 LDG.E.64 R14, desc[UR14][R16.64] ;  /* 0x0000000e100e8981 */ /* 0x000168000c1e1b00 */
[----:B------:R0:W5:Y:S01]  /*0890*/  @!P0 LDG.E.64 R6, desc[UR14][R18.64] ;  /* 0x0000000e12068981 */ /* 0x000162000c1e1b00 */
[----:B------:R-:W-:Y:S01]  /*08a0*/  UMOV UR13, 0x3f800000 ;  /* 0x3f800000000d7882 */ /* 0x000fe20000000000 */
[----:B------:R-:W-:Y:S01]  /*08b0*/  BSSY B0, `(.L_x_1570) ;  /* 0x000001f000007945 */ /* 0x000fe20003800000 */
[----:B------:R-:W-:Y:S01]  /*08c0*/  HFMA2.MMA R39, -RZ, RZ, 0, 0 ;  /* 0x00000000ff277435 */ /* 0x000fe200000001ff */
[----:B------:R-:W-:Y:S02]  /*08d0*/  MOV R37, RZ ;  /* 0x000000ff00257202 */ /* 0x000fe40000000f00 */
[----:B------:R-:W-:Y:S01]  /*08e0*/  CS2R R34, SRZ ;  /* 0x0000000000227805 */ /* 0x000fe2000001ff00 */
[----:B----4-:R-:W-:-:S05]  /*08f0*/  FFMA.FTZ R3, -R2, R2, R3 ;  /* 0x0000000202037223 */ /* 0x010fca0000010103 */
[----:B------:R-:W-:-:S13]  /*0900*/  FSETP.GTU.FTZ.AND P0, PT, R3, RZ, PT ;  /* 0x000000ff0300720b */ /* 0x000fda0003f1c000 */
[----:B------:R-:W-:Y:S01]  /*0910*/  VOTEU.ANY UP0, P0 ;  /* 0x00000000003f7886 */ /* 0x000fe20000000100 */
[----:B------:R-:W-:-:S04]  /*0920*/  PLOP3.LUT P0, PT, PT, PT, UP0, 0x80, 0x0 ;  /* 0x000000000000781c */ /* 0x000fc80003f0f008 */
[----:B------:R-:W-:-:S09]  /*0930*/  @UP0 ULDC UR8, c[0x0][0x250] ;  /* 0x0000940000080ab9 */ /* 0x000fd20000000800 */
[----:B------:R-:W-:-:S06]  /*0940*/  @P0 FADD.FTZ R0, R3, UR8 ;  /* 0x0000000803000e21 */ /* 0x000fcc0008010000 */
[----:B------:R-:W1:Y:S02]  /*0950*/  @P0 MUFU.RSQ R0, R0 ;  /* 0x0000000000000308 */ /* 0x000e640000001400 */
        /* <DEDUP_REMOVED lines=8> */
[----:B------:R-:W1:Y:S02]  /*09e0*/  @P0 LDC.64 R12, c[0x0][0x240] ;  /* 0x00009000ff0c0b82 */ /* 0x000e640000000a00 */
[----:B-1----:R-:W-:-:S04]  /*09f0*/  @P0 LEA R12, P2, R11, R12, 0x1 ;  /* 0x0000000c0b0c0211 */ /* 0x002fc800078408ff */
[C---:B------:R-:W-:Y:S01]  /*0a00*/  @P0 LEA.HI.X R13, R11.reuse, R13, R0, 0x1, P2 ;  /* 0x0000000d0b0d0211 */ /* 0x040fe200010f0c00 */
[----:B0-----:R-:W-:-:S04]  /*0a10*/  IMAD.WIDE R10, R11, 0x2, R16 ;  /* 0x000000020b0a7825 */ /* 0x001fc800078e0210 */
[----:B------:R-:W2:Y:S04]  /*0a20*/  @P0 LDG.E.U16 R3, desc[UR14][R12.64] ;  /* 0x0000000e0c030981 */ /* 0x000ea8000c1e1500 */
[----:B------:R-:W3:Y:S04]  /*0a30*/  @P0 LDG.E.U16 R0, desc[UR14][R12.64+0x2] ;  /* 0x0000020e0c000981 */ /* 0x000ee8000c1e1500 */
[----:B------:R-:W4:Y:S04]  /*0a40*/  LDG.E.U16 R39, desc[UR14][R10.64] ;  /* 0x0000000e0a277981 */ /* 0x000f28000c1e1500 */
[----:B------:R-:W4:Y:S01]  /*0a50*/  LDG.E.U16 R34, desc[UR14][R10.64+0x2] ;  /* 0x0000020e0a227981 */ /* 0x000f22000c1e1500 */
[----:B--2---:R-:W-:-:S02]  /*0a60*/  @P0 SHF.L.U32 R37, R3, 0x10, RZ ;  /* 0x0000001003250819 */ /* 0x004fc400000006ff */
[----:B---3--:R-:W-:Y:S02]  /*0a70*/  @P0 SHF.L.U32 R35, R0, 0x10, RZ ;  /* 0x0000001000230819 */ /* 0x008fe400000006ff */
[----:B----4-:R-:W-:Y:S02]  /*0a80*/  SHF.L.U32 R39, R39, 0x10, RZ ;  /* 0x0000001027277819 */ /* 0x010fe400000006ff */
[----:B------:R-:W-:-:S07]  /*0a90*/  SHF.L.U32 R34, R34, 0x10, RZ ;  /* 0x0000001022227819 */ /* 0x000fce00000006ff */
.L_x_1571:
[----:B------:R-:W-:Y:S05]  /*0aa0*/  BSYNC B0 ;  /* 0x0000000000007941 */ /* 0x000fea0003800000 */
.L_x_1570:
        /* <DEDUP_REMOVED lines=29> */
.L_x_1572:
[----:B------:R-:W-:Y:S01]  /*0c80*/  FMUL.FTZ R17, R8, R39 ;  /* 0x0000002708117220 */ /* 0x000fe20000410000 */
        /* <DEDUP_REMOVED lines=25> */
.L_x_1573:
        /* <DEDUP_REMOVED lines=44> */
[----:B-1----:R-:W-:Y:S01]  /*10e0*/  @!P0 FADD.FTZ R29, R29, R10 ;  /* 0x0000000a1d1d8221 */ /* 0x002fe20000010000 */
[----:B------:R-:W-:Y:S01]  /*10f0*/  ISETP.NE.AND P0, PT, R33, RZ, PT ;  /* 0x000000ff2100720c */ /* 0x000fe20003f05270 */
[----:B------:R-:W-:Y:S01]  /*1100*/  FADD.FTZ R10, RZ, R8 ;  /* 0x00000008ff0a7221 */ /* 0x000fe20000010000 */
[----:B------:R-:W-:-:S03]  /*1110*/  FFMA.FTZ R8, R2, R9, R13 ;  /* 0x0000000902087223 */ /* 0x000fc6000001000d */
[----:B------:R-:W-:Y:S01]  /*1120*/  FADD.FTZ R10, R10, R9 ;  /* 0x000000090a0a7221 */ /* 0x000fe20000010000 */
[----:B------:R-:W-:-:S05]  /*1130*/  FFMA.FTZ R9, R3, R12, R14 ;  /* 0x0000000c03097223 */ /* 0x000fca000001000e */
[----:B------:R0:W-:Y:S04]  /*1140*/  STS.128 [R41], R8 ;  /* 0x0000000829007388 */ /* 0x0001e80000000c00 */
[----:B------:R0:W-:Y:S01]  /*1150*/  @!P0 STS.64 [R32+0x10], R28 ;  /* 0x0000101c20008388 */ /* 0x0001e20000000a00 */
[----:B------:R-:W-:Y:S06]  /*1160*/  BAR.SYNC.DEFER_BLOCKING 0x0 ;  /* 0x0000000000007b1d */ /* 0x000fec0000010000 */
[----:B------:R-:W-:Y:S05]  /*1170*/  @P3 BRA `(.L_x_1575) ;  /* 0x0000000000843947 */ /* 0x000fea0003800000 */
[----:B------:R-:W-:Y:S02]  /*1180*/  UMOV UR8, 0x400 ;  /* 0x0000040000087882 */ /* 0x000fe40000000000 */
[----:B------:R-:W-:-:S09]  /*1190*/  ULEA UR8, UR9, UR8, 0x18 ;  /* 0x0000000809087291 */ /* 0x000fd2000f8ec03f */
[----:B------:R-:W1:Y:S04]  /*11a0*/  LDS.64 R20, [UR8+0x18] ;  /* 0x00001808ff147984 */ /* 0x000e680008000a00 */
[----:B------:R-:W2:Y:S04]  /*11b0*/  LDS.128 R16, [UR8+0x20] ;  /* 0x00002008ff107984 */ /* 0x000ea80008000c00 */
[----:B------:R-:W0:Y:S01]  /*11c0*/  LDS.128 R12, [UR8+0x30] ;  /* 0x00003008ff0c7984 */ /* 0x000e220008000c00 */
[----:B-1----:R-:W-:Y:S01]  /*11d0*/  FADD.FTZ R25, R28, R20 ;  /* 0x000000141c197221 */ /* 0x002fe20000010000 */
[----:B------:R-:W-:-:S02]  /*11e0*/  FADD.FTZ R24, R29, R21 ;  /* 0x000000151d187221 */ /* 0x000fc40000010000 */
[----:B------:R-:W1:Y:S01]  /*11f0*/  LDS.128 R20, [UR8+0x40] ;  /* 0x00004008ff147984 */ /* 0x000e620008000c00 */
[----:B--2---:R-:W-:Y:S01]  /*1200*/  FADD.FTZ R25, R25, R16 ;  /* 0x0000001019197221 */ /* 0x004fe20000010000 */
[----:B------:R-:W-:-:S03]  /*1210*/  FADD.FTZ R24, R24, R17 ;  /* 0x0000001118187221 */ /* 0x000fc60000010000 */
[----:B------:R-:W-:Y:S01]  /*1220*/  FADD.FTZ R25, R25, R18 ;  /* 0x0000001219197221 */ /* 0x000fe20000010000 */
[----:B------:R-:W-:Y:S02]  /*1230*/  FADD.FTZ R24, R24, R19 ;  /* 0x0000001318187221 */ /* 0x000fe40000010000 */
[----:B------:R-:W2:Y:S01]  /*1240*/  LDS.128 R16, [UR8+0x50] ;  /* 0x00005008ff107984 */ /* 0x000ea20008000c00 */
[----:B0-----:R-:W-:Y:S01]  /*1250*/  FADD.FTZ R29, R25, R12 ;  /* 0x0000000c191d7221 */ /* 0x001fe20000010000 */
[----:B------:R-:W-:Y:S02]  /*1260*/  FADD.FTZ R12, R24, R13 ;  /* 0x0000000d180c7221 */ /* 0x000fe40000010000 */
[----:B------:R-:W0:Y:S01]  /*1270*/  LDS.128 R24, [UR8+0x60] ;  /* 0x00006008ff187984 */ /* 0x000e220008000c00 */
[----:B------:R-:W-:Y:S01]  /*1280*/  FADD.FTZ R13, R29, R14 ;  /* 0x0000000e1d0d7221 */ /* 0x000fe20000010000 */
[----:B------:R-:W-:Y:S02]  /*1290*/  FADD.FTZ R12, R12, R15 ;  /* 0x0000000f0c0c7221 */ /* 0x000fe40000010000 */
[----:B------:R-:W3:Y:S01]  /*12a0*/  LDS.64 R28, [UR8+0x70] ;  /* 0x00007008ff1c7984 */ /* 0x000ee20008000a00 */
        /* <DEDUP_REMOVED lines=8> */
[----:B0-----:R-:W-:Y:S01]  /*1330*/  FADD.FTZ R13, R13, R24 ;  /* 0x000000180d0d7221 */ /* 0x001fe20000010000 */
[----:B------:R-:W-:-:S03]  /*1340*/  FADD.FTZ R12, R12, R25 ;  /* 0x000000190c0c7221 */ /* 0x000fc60000010000 */
[----:B------:R-:W-:Y:S01]  /*1350*/  FADD.FTZ R13, R13, R26 ;  /* 0x0000001a0d0d7221 */ /* 0x000fe20000010000 */
[----:B------:R-:W-:-:S03]  /*1360*/  FADD.FTZ R12, R12, R27 ;  /* 0x0000001b0c0c7221 */ /* 0x000fc60000010000 */
[----:B---3--:R-:W-:Y:S01]  /*1370*/  FADD.FTZ R28, R13, R28 ;  /* 0x0000001c0d1c7221 */ /* 0x008fe20000010000 */
[----:B------:R-:W-:-:S07]  /*1380*/  FADD.FTZ R29, R12, R29 ;  /* 0x0000001d0c1d7221 */ /* 0x000fce0000010000 */
.L_x_1575:
[----:B------:R-:W-:Y:S05]  /*1390*/  BSYNC B0 ;  /* 0x0000000000007941 */ /* 0x000fea0003800000 */
.L_x_1574:
        /* <DEDUP_REMOVED lines=158> */
.L_x_1577:
[----:B------:R-:W-:Y:S05]  /*1d80*/  BSYNC B0 ;  /* 0x0000000000007941 */ /* 0x000fea0003800000 */
.L_x_1576:
        /* <DEDUP_REMOVED lines=20> */
.L_x_1579:
[----:B------:R-:W-:Y:S05]  /*1ed0*/  BSYNC B0 ;  /* 0x0000000000007941 */ /* 0x000fea0003800000 */
.L_x_1578:
[----:B------:R-:W-:Y:S05]  /*1ee0*/  @!P0 BRA `(.L_x_1580) ;  /* 0x0000001000908947 */ /* 0x000fea0003800000 */
[----:B--2---:R-:W1:Y:S01]  /*1ef0*/  LDC R18, c[0x0][0x10] ;  /* 0x00000400ff127b82 */ /* 0x004e620000000800 */
[----:B------:R-:W2:Y:S01]  /*1f00*/  S2R R17, SR_CTAID.Y ;  /* 0x0000000000117919 */ /* 0x000ea20000002600 */
[----:B------:R-:W-:-:S06]  /*1f10*/  ULOP3.LUT UR8, UR4, 0x1, URZ, 0xc0, !UPT ;  /* 0x0000000104087892 */ /* 0x000fcc000f8ec03f */
[----:B0-----:R-:W0:Y:S08]  /*1f20*/  LDC.64 R8, c[0x0][0x258] ;  /* 0x00009600ff087b82 */ /* 0x001e300000000a00 */
[----:B------:R-:W3:Y:S01]  /*1f30*/  LDC.64 R22, c[0x0][0x260] ;  /* 0x00009800ff167b82 */ /* 0x000ee20000000a00 */
[----:B-1----:R-:W-:-:S04]  /*1f40*/  IMAD R10, R18, UR8, RZ ;  /* 0x00000008120a7c24 */ /* 0x002fc8000f8e02ff */
[C---:B------:R-:W-:Y:S01]  /*1f50*/  IMAD R12, R10.reuse, R16, RZ ;  /* 0x000000100a0c7224 */ /* 0x040fe200078e02ff */
[----:B--2---:R-:W-:-:S04]  /*1f60*/  IADD3 R11, R10, R17, RZ ;  /* 0x000000110a0b7210 */ /* 0x004fc80007ffe0ff */
[----:B------:R-:W-:Y:S01]  /*1f70*/  SHF.L.U32 R13, R12, 0x1, RZ ;  /* 0x000000010c0d7819 */ /* 0x000fe200000006ff */
[----:B0-----:R-:W-:-:S04]  /*1f80*/  IMAD.WIDE.U32 R8, R11, 0x4, R8 ;  /* 0x000000040b087825 */ /* 0x001fc800078e0008 */
        /* <DEDUP_REMOVED lines=23> */
.L_x_1582:
[----:B------:R-:W2:Y:S04]  /*2100*/  LDG.E.STRONG.GPU R10, desc[UR14][R8.64] ;  /* 0x0000000e080a7981 */ /* 0x000ea8000c1ef900 */
[----:B--2---:R-:W-:Y:S01]  /*2110*/  CCTL.IVALL ;  /* 0x00000000ff00798f */ /* 0x004fe20002000000 */
[----:B------:R-:W-:Y:S05]  /*2120*/  YIELD ;  /* 0x0000000000007946 */ /* 0x000fea0003800000 */
[----:B------:R-:W-:-:S13]  /*2130*/  ISETP.NE.AND P0, PT, R10, R13, PT ;  /* 0x0000000d0a00720c */ /* 0x000fda0003f05270 */
[----:B------:R-:W-:Y:S05]  /*2140*/  @P0 BRA `(.L_x_1582) ;  /* 0xfffffffc00ec0947 */ /* 0x000fea000383ffff */
.L_x_1581:
        /* <DEDUP_REMOVED lines=17> */
.L_x_1586:
        /* <DEDUP_REMOVED lines=115> */
.L_x_1585:
        /* <DEDUP_REMOVED lines=61> */
.L_x_1587:
[----:B------:R-:W-:-:S13]  /*2d60*/  ISETP.NE.OR P0, PT, R19, RZ, P0 ;  /* 0x000000ff1300720c */ /* 0x000fda0000705670 */
[----:B------:R-:W-:Y:S05]  /*2d70*/  @!P0 BRA `(.L_x_1583) ;  /* 0x00000000007c8947 */ /* 0x000fea0003800000 */
.L_x_1584:
        /* <DEDUP_REMOVED lines=31> */
.L_x_1583:
        /* <DEDUP_REMOVED lines=11> */
.L_x_1589:
[----:B------:R-:W-:Y:S05]  /*3020*/  BSYNC B0 ;  /* 0x0000000000007941 */ /* 0x000fea0003800000 */
.L_x_1588:
        /* <DEDUP_REMOVED lines=16> */
.L_x_1580:
        /* <DEDUP_REMOVED lines=29> */
.L_x_1590:
[----:B------:R-:W-:Y:S04]  /*3300*/  BSSY B0, `(.L_x_1591) ;  /* 0x0000014000007945 */ /* 0x000fe80003800000 */
[----:B------:R-:W-:Y:S05]  /*3310*/  @!P1 BRA `(.L_x_1592) ;  /* 0x0000000000489947 */ /* 0x000fea0003800000 */
[----:B------:R-:W-:Y:S01]  /*3320*/  SHF.R.S32.HI R15, RZ, 0x1f, R36 ;  /* 0x0000001fff0f7819 */ /* 0x000fe20000011424 */
[----:B------:R-:W-:Y:S01]  /*3330*/  ULDC.64 UR8, c[0x0][0x288] ;  /* 0x0000a20000087ab9 */ /* 0x000fe20000000a00 */
[----:B------:R-:W-:Y:S01]  /*3340*/  MOV R8, R42 ;  /* 0x0000002a00087202 */ /* 0x000fe20000000f00 */
[----:B------:R-:W-:Y:S01]  /*3350*/  FFMA.FTZ R30, R30, R11, R13 ;  /* 0x0000000b1e1e7223 */ /* 0x000fe2000001000d */
[----:B------:R-:W-:Y:S01]  /*3360*/  MOV R9, R45 ;  /* 0x0000002d00097202 */ /* 0x000fe20000000f00 */
[----:B------:R-:W-:Y:S02]  /*3370*/  IMAD R15, R15, UR8, RZ ;  /* 0x000000080f0f7c24 */ /* 0x000fe4000f8e02ff */
[----:B------:R-:W-:Y:S01]  /*3380*/  FFMA.FTZ R30, R39, R4, -R30 ;  /* 0x00000004271e7223 */ /* 0x000fe2000001081e */
[----:B------:R-:W-:-:S04]  /*3390*/  IMAD.WIDE.U32 R8, R36, UR8, R8 ;  /* 0x0000000824087c25 */ /* 0x000fc8000f8e0008 */
[----:B------:R-:W-:Y:S01]  /*33a0*/  FMUL.FTZ R30, R30, UR13 ;  /* 0x0000000d1e1e7c20 */ /* 0x000fe20008410000 */
[----:B------:R-:W-:Y:S02]  /*33b0*/  IMAD R17, R36, UR9, R15 ;  /* 0x0000000924117c24 */ /* 0x000fe4000f8e020f */
[----:B------:R-:W-:Y:S01]  /*33c0*/  FFMA.FTZ R15, R0, R11, R13 ;  /* 0x0000000b000f7223 */ /* 0x000fe2000001000d */
[----:B------:R-:W-:Y:S02]  /*33d0*/  ULDC.64 UR8, c[0x0][0x210] ;  /* 0x0000840000087ab9 */ /* 0x000fe40000000a00 */
[----:B------:R-:W-:Y:S01]  /*33e0*/  LEA R4, P0, R8, UR8, 0x2 ;  /* 0x0000000808047c11 */ /* 0x000fe2000f8010ff */
[----:B------:R-:W-:Y:S01]  /*33f0*/  FFMA.FTZ R15, R34, R5, -R15 ;  /* 0x00000005220f7223 */ /* 0x000fe2000001080f */
[----:B------:R-:W-:-:S03]  /*3400*/  IADD3 R17, R9, R17, RZ ;  /* 0x0000001109117210 */ /* 0x000fc60007ffe0ff */
[----:B------:R-:W-:Y:S01]  /*3410*/  FMUL.FTZ R31, R15, UR13 ;  /* 0x0000000d0f1f7c20 */ /* 0x000fe20008410000 */
[----:B------:R-:W-:-:S05]  /*3420*/  LEA.HI.X R5, R8, UR9, R17, 0x2, P0 ;  /* 0x0000000908057c11 */ /* 0x000fca00080f1411 */
[----:B------:R0:W-:Y:S02]  /*3430*/  STG.E.64 desc[UR14][R4.64], R30 ;  /* 0x0000001e04007986 */ /* 0x0001e4000c101b0e */
.L_x_1592:
[----:B------:R-:W-:Y:S05]  /*3440*/  BSYNC B0 ;  /* 0x0000000000007941 */ /* 0x000fea0003800000 */
.L_x_1591:
        /* <DEDUP_REMOVED lines=19> */
.L_x_1593:
        /* <DEDUP_REMOVED lines=23> */
.L_x_1595:
[----:B------:R-:W-:Y:S05]  /*36f0*/  BSYNC B0 ;  /* 0x0000000000007941 */ /* 0x000fea0003800000 */
.L_x_1594:
[----:B------:R-:W-:Y:S01]  /*3700*/  ULDC UR8, c[0x0][0x10] ;  /* 0x0000040000087ab9 */ /* 0x000fe20000000800 */
[----:B------:R-:W-:Y:S02]  /*3710*/  UIADD3 UR4, UR4, 0x1, URZ ;  /* 0x0000000104047890 */ /* 0x000fe4000fffe03f */
[----:B------:R-:W-:-:S04]  /*3720*/  UIADD3 UR7, UR8, UR7, URZ ;  /* 0x0000000708077290 */ /* 0x000fc8000fffe03f */
[----:B------:R-:W-:-:S06]  /*3730*/  UISETP.GE.AND UP0, UPT, UR7, UR5, UPT ;  /* 0x000000050700728c */ /* 0x000fcc000bf06270 */
[----:B------:R-:W-:-:S13]  /*3740*/  PLOP3.LUT P0, PT, PT, PT, UP0, 0x80, 0x0 ;  /* 0x000000000000781c */ /* 0x000fda0003f0f008 */
[----:B------:R-:W-:Y:S05]  /*3750*/  @!P0 BRA `(.L_x_1596) ;  /* 0xffffffc800e48947 */ /* 0x000fea000383ffff */
.L_x_1569:
[----:B------:R-:W1:Y:S01]  /*3760*/  LDC R4, c[0x0][0xc] ;  /* 0x00000300ff047b82 */ /* 0x000e620000000800 */
[----:B------:R-:W-:Y:S01]  /*3770*/  ISETP.NE.AND P1, PT, R38, RZ, PT ;  /* 0x000000ff2600720c */ /* 0x000fe20003f25270 */
[----:B------:R-:W-:Y:S06]  /*3780*/  BSSY B0, `(.L_x_1597) ;  /* 0x0000011000007945 */ /* 0x000fec0003800000 */
[----:B0-----:R-:W0:Y:S08]  /*3790*/  LDC R7, c[0x0][0x10] ;  /* 0x00000400ff077b82 */ /* 0x001e300000000800 */
[----:B------:R-:W2:Y:S01]  /*37a0*/  LDC.64 R2, c[0x0][0x258] ;  /* 0x00009600ff027b82 */ /* 0x000ea20000000a00 */
[----:B-1----:R-:W-:-:S02]  /*37b0*/  ISETP.NE.AND P0, PT, R4, 0x1, PT ;  /* 0x000000010400780c */ /* 0x002fc40003f05270 */
[----:B0-----:R-:W-:-:S04]  /*37c0*/  SHF.L.U32 R0, R7, 0x1, RZ ;  /* 0x0000000107007819 */ /* 0x001fc800000006ff */
        /* <DEDUP_REMOVED lines=12> */
.L_x_1598:
[----:B------:R-:W-:Y:S05]  /*3890*/  BSYNC B0 ;  /* 0x0000000000007941 */ /* 0x000fea0003800000 */
.L_x_1597:
        /* <DEDUP_REMOVED lines=11> */
.L_x_1600:
[----:B------:R-:W2:Y:S04]  /*3950*/  LDG.E.STRONG.GPU R5, desc[UR14][R2.64] ;  /* 0x0000000e02057981 */ /* 0x000ea8000c1ef900 */
[----:B--2---:R-:W-:Y:S01]  /*3960*/  CCTL.IVALL ;  /* 0x00000000ff00798f */ /* 0x004fe20002000000 */
[----:B------:R-:W-:Y:S05]  /*3970*/  YIELD ;  /* 0x0000000000007946 */ /* 0x000fea0003800000 */
[----:B------:R-:W-:-:S13]  /*3980*/  ISETP.NE.AND P0, PT, R5, R0, PT ;  /* 0x000000000500720c */ /* 0x000fda0003f05270 */
[----:B------:R-:W-:Y:S05]  /*3990*/  @P0 BRA `(.L_x_1600) ;  /* 0xfffffffc00ec0947 */ /* 0x000fea000383ffff */
.L_x_1599:
        /* <DEDUP_REMOVED lines=24> */
.L_x_1601:
        /* <DEDUP_REMOVED lines=25> */
.L_x_1602:
        /* <DEDUP_REMOVED lines=13> */
.L_x_3252:


//--------------------- .text._Z35group_norm_nhwc_bwd_one_pass_kernelI11Fp32IOBf16WLi128ELi26ELi416EEv26Group_norm_nhwc_bwd_params --------------------------
	.section	.text._Z35group_norm_nhwc_bwd_one_pass_kernelI11Fp32IOBf16WLi128ELi26ELi416EEv26Group_norm_nhwc_bwd_params,"ax",@progbits
	.align	128
        .global         _Z35group_norm_nhwc_bwd_one_pass_kernelI11Fp32IOBf16WLi128ELi26ELi416EEv26Group_norm_nhwc_bwd_params
        .type           _Z35group_norm_nhwc_bwd_one_pass_kernelI11Fp32IOBf16WLi128ELi26ELi416EEv26Group_norm_nhwc_bwd_params,@function
        .size           _Z35group_norm_nhwc_bwd_one_pass_kernelI11Fp32IOBf16WLi128ELi26ELi416EEv26Group_norm_nhwc_bwd_params,(.L_x_3253 - _Z35group_norm_nhwc_bwd_one_pass_kernelI11Fp32IOBf16WLi128ELi26ELi416EEv26Group_norm_nhwc_bwd_params)
        .other          _Z35group_norm_nhwc_bwd_one_pass_kernelI11Fp32IOBf16WLi128ELi26ELi416EEv26Group_norm_nhwc_bwd_params,@"STO_CUDA_ENTRY STV_DEFAULT"
_Z35group_norm_nhwc_bwd_one_pass_kernelI11Fp32IOBf16WLi128ELi26ELi416EEv26Group_norm_nhwc_bwd_params:
.text._Z35group_norm_nhwc_bwd_one_pass_kernelI11Fp32IOBf16WLi128ELi26ELi416EEv26Group_norm_nhwc_bwd_params:
        /* <DEDUP_REMOVED lines=62> */
.L_x_1638:
[----:B0---4-:R-:W0:Y:S01]  /*03e0*/  LDC R16, c[0x0][0x2a0] ;  /* 0x0000a800ff107b82 */ /* 0x011e220000000800 */
[----:B---3--:R-:W-:Y:S01]  /*03f0*/  IABS R15, R43 ;  /* 0x0000002b000f7213 */ /* 0x008fe20000000000 */
[----:B------:R-:W-:Y:S01]  /*0400*/  ULDC.64 UR12, c[0x0][0x298] ;  /* 0x0000a600000c7ab9 */ /* 0x000fe20000000a00 */
[----:B------:R-:W-:Y:S01]  /*0410*/  ISETP.GE.AND P0, PT, R43, RZ, PT ;  /* 0x000000ff2b00720c */ /* 0x000fe20003f06270 */
[----:B------:R-:W-:-:S04]  /*0420*/  ULDC.64 UR14, c[0x0][0x290] ;  /* 0x0000a400000e7ab9 */ /* 0x000fc80000000a00 */
[----:B-1----:R-:W1:Y:S08]  /*0430*/  LDC.64 R24, c[0x0][0x248] ;  /* 0x00009200ff187b82 */ /* 0x002e700000000a00 */
[----:B--2---:R-:W2:Y:S01]  /*0440*/  @P1 LDC.64 R20, c[0x0][0x228] ;  /* 0x00008a00ff141b82 */ /* 0x004ea20000000a00 */
[----:B0-----:R-:W-:-:S07]  /*0450*/  IABS R14, R16 ;  /* 0x00000010000e7213 */ /* 0x001fce0000000000 */
[----:B------:R-:W0:Y:S01]  /*0460*/  @P2 LDC.64 R22, c[0x0][0x288] ;  /* 0x0000a200ff162b82 */ /* 0x000e220000000a00 */
[----:B------:R-:W3:Y:S01]  /*0470*/  I2F.RP R12, R14 ;  /* 0x0000000e000c7306 */ /* 0x000ee20000209400 */
[----:B-1----:R-:W-:-:S06]  /*0480*/  IMAD.WIDE R26, R43, 0x8, R24 ;  /* 0x000000082b1a7825 */ /* 0x002fcc00078e0218 */
[----:B------:R-:W1:Y:S01]  /*0490*/  @P2 LDC.64 R18, c[0x0][0x228] ;  /* 0x00008a00ff122b82 */ /* 0x000e620000000a00 */
[----:B------:R-:W4:Y:S01]  /*04a0*/  LDG.E.64 R26, desc[UR8][R26.64] ;  /* 0x000000081a1a7981 */ /* 0x000f22000c1e1b00 */
[----:B---3--:R-:W3:Y:S02]  /*04b0*/  MUFU.RCP R12, R12 ;  /* 0x0000000c000c7308 */ /* 0x008ee40000001000 */
[----:B---3--:R-:W-:-:S04]  /*04c0*/  IADD3 R10, R12, 0xffffffe, RZ ;  /* 0x0ffffffe0c0a7810 */ /* 0x008fc80007ffe0ff */
[----:B------:R-:W3:Y:S02]  /*04d0*/  LDC R12, c[0x0][0x2ac] ;  /* 0x0000ab00ff0c7b82 */ /* 0x000ee40000000800 */
[----:B------:R2:W0:Y:S02]  /*04e0*/  F2I.FTZ.U32.TRUNC.NTZ R11, R10 ;  /* 0x0000000a000b7305 */ /* 0x000424000021f000 */
[----:B--2---:R-:W-:Y:S02]  /*04f0*/  MOV R10, RZ ;  /* 0x000000ff000a7202 */ /* 0x004fe40000000f00 */
[----:B0-----:R-:W-:-:S05]  /*0500*/  IADD3 R13, RZ, -R11, RZ ;  /* 0x8000000bff0d7210 */ /* 0x001fca0007ffe0ff */
        /* <DEDUP_REMOVED lines=19> */
[----:B------:R-:W-:Y:S01]  /*0640*/  SHF.R.U32.HI R11, RZ, 0x2, R11 ;  /* 0x00000002ff0b7819 */ /* 0x000fe2000001160b */
[----:B------:R-:W0:Y:S01]  /*0650*/  @P1 LDC.64 R16, c[0x0][0x288] ;  /* 0x0000a200ff101b82 */ /* 0x000e220000000a00 */
[----:B------:R-:W-:-:S02]  /*0660*/  SEL R65, R10, R65, !P4 ;  /* 0x000000410a417207 */ /* 0x000fc40006000000 */
[----:B------:R-:W-:Y:S01]  /*0670*/  @!P3 IADD3 R13, -R13, RZ, RZ ;  /* 0x000000ff0d0db210 */ /* 0x000fe20007ffe1ff */
[----:B---3--:R-:W-:Y:S02]  /*0680*/  IMAD R11, R12, UR10, R11 ;  /* 0x0000000a0c0b7c24 */ /* 0x008fe4000f8e020b */
[----:B------:R-:W-:Y:S01]  /*0690*/  IMAD R30, R65, 0x1a, RZ ;  /* 0x0000001a411e7824 */ /* 0x000fe200078e02ff */
[----:B------:R-:W-:Y:S02]  /*06a0*/  SEL R13, R10, R13, !P4 ;  /* 0x0000000d0a0d7207 */ /* 0x000fe40006000000 */
[----:B------:R-:W-:Y:S02]  /*06b0*/  IADD3 R10, R11, 0x40, RZ ;  /* 0x000000400b0a7810 */ /* 0x000fe40007ffe0ff */
[----:B------:R-:W-:Y:S02]  /*06c0*/  SHF.R.S32.HI R12, RZ, 0x1f, R13 ;  /* 0x0000001fff0c7819 */ /* 0x000fe4000001140d */
[----:B------:R-:W-:-:S02]  /*06d0*/  SHF.R.S32.HI R14, RZ, 0x1f, R30 ;  /* 0x0000001fff0e7819 */ /* 0x000fc4000001141e */
[C---:B------:R-:W-:Y:S01]  /*06e0*/  IADD3 R66, P3, R51.reuse, R30, RZ ;  /* 0x0000001e33427210 */ /* 0x040fe20007f7e0ff */
[----:B------:R-:W-:Y:S01]  /*06f0*/  IMAD R12, R12, UR12, RZ ;  /* 0x0000000c0c0c7c24 */ /* 0x000fe2000f8e02ff */
[----:B------:R-:W-:Y:S02]  /*0700*/  ISETP.GE.U32.AND P0, PT, R10, UR14, PT ;  /* 0x0000000e0a007c0c */ /* 0x000fe4000bf06070 */
[----:B------:R-:W-:Y:S01]  /*0710*/  LEA.HI.X.SX32 R67, R51, R14, 0x1, P3 ;  /* 0x0000000e33437211 */ /* 0x000fe200018f0eff */
[----:B------:R-:W-:Y:S01]  /*0720*/  IMAD R69, R13, UR13, R12 ;  /* 0x0000000d0d457c24 */ /* 0x000fe2000f8e020c */
[----:B------:R-:W-:Y:S02]  /*0730*/  SHF.R.S32.HI R10, RZ, 0x1f, R10 ;  /* 0x0000001fff0a7819 */ /* 0x000fe4000001140a */
[----:B------:R-:W-:Y:S01]  /*0740*/  IADD3 R11, R11, 0x60, RZ ;  /* 0x000000600b0b7810 */ /* 0x000fe20007ffe0ff */
[----:B------:R-:W-:Y:S01]  /*0750*/  IMAD.WIDE.U32 R66, R13, UR12, R66 ;  /* 0x0000000c0d427c25 */ /* 0x000fe2000f8e0042 */
[----:B------:R-:W-:Y:S01]  /*0760*/  ISETP.GE.AND.EX P0, PT, R10, UR15, PT, P0 ;  /* 0x0000000f0a007c0c */ /* 0x000fe2000bf06300 */
[----:B------:R-:W2:Y:S01]  /*0770*/  @P1 LDC.64 R12, c[0x0][0x230] ;  /* 0x00008c00ff0c1b82 */ /* 0x000ea20000000a00 */
[----:B------:R-:W-:Y:S01]  /*0780*/  ISETP.GE.U32.AND P3, PT, R11, UR14, PT ;  /* 0x0000000e0b007c0c */ /* 0x000fe2000bf66070 */
[----:B0-----:R-:W-:Y:S01]  /*0790*/  @P1 IMAD R10, R39, R16, RZ ;  /* 0x00000010270a1224 */ /* 0x001fe200078e02ff */
[----:B------:R-:W-:-:S02]  /*07a0*/  ISETP.LT.U32.AND P0, PT, R50, 0x1a0, !P0 ;  /* 0x000001a03200780c */ /* 0x000fc40004701070 */
[----:B------:R-:W-:Y:S01]  /*07b0*/  SHF.R.S32.HI R11, RZ, 0x1f, R11 ;  /* 0x0000001fff0b7819 */ /* 0x000fe2000001140b */
[----:B------:R-:W-:Y:S01]  /*07c0*/  @P1 IMAD R15, R49, R17, R10 ;  /* 0x00000011310f1224 */ /* 0x000fe200078e020a */
[----:B------:R-:W-:Y:S02]  /*07d0*/  IADD3 R69, R67, R69, RZ ;  /* 0x0000004543457210 */ /* 0x000fe40007ffe0ff */
[----:B------:R-:W-:Y:S02]  /*07e0*/  ISETP.GE.AND.EX P3, PT, R11, UR15, PT, P3 ;  /* 0x0000000f0b007c0c */ /* 0x000fe4000bf66330 */
[----:B------:R-:W-:Y:S02]  /*07f0*/  @P1 MOV R68, R66 ;  /* 0x0000004200441202 */ /* 0x000fe40000000f00 */
[----:B------:R-:W-:Y:S02]  /*0800*/  ISETP.LT.U32.AND P3, PT, R50, 0x1a0, !P3 ;  /* 0x000001a03200780c */ /* 0x000fe40005f61070 */
[----:B------:R-:W-:Y:S01]  /*0810*/  @P2 MOV R35, R69 ;  /* 0x0000004500232202 */ /* 0x000fe20000000f00 */
[----:B------:R-:W-:Y:S01]  /*0820*/  @P1 IMAD.WIDE.U32 R16, R49, R16, R68 ;  /* 0x0000001031101225 */ /* 0x000fe200078e0044 */
[----:B------:R-:W0:Y:S04]  /*0830*/  @P0 LDC.64 R10, c[0x0][0x288] ;  /* 0x0000a200ff0a0b82 */ /* 0x000e280000000a00 */
[----:B------:R-:W-:-:S02]  /*0840*/  @P1 IADD3 R17, R17, R15, RZ ;  /* 0x0000000f11111210 */ /* 0x000fc40007ffe0ff */
[C---:B------:R-:W-:Y:S02]  /*0850*/  @P1 SHF.L.U32 R29, R16.reuse, 0x2, RZ ;  /* 0x00000002101d1819 */ /* 0x040fe400000006ff */
[----:B------:R-:W-:Y:S01]  /*0860*/  @P1 SHF.L.U64.HI R34, R16, 0x2, R17 ;  /* 0x0000000210221819 */ /* 0x000fe20000010211 */
[----:B------:R-:W3:Y:S01]  /*0870*/  @P3 LDC.64 R14, c[0x0][0x288] ;  /* 0x0000a200ff0e3b82 */ /* 0x000ee20000000a00 */
[----:B--2---:R-:W-:Y:S01]  /*0880*/  @P1 IADD3 R32, P4, R29, R12, RZ ;  /* 0x0000000c1d201210 */ /* 0x004fe20007f9e0ff */
[----:B------:R-:W-:Y:S01]  /*0890*/  @P2 IMAD R12, R37, R22, RZ ;  /* 0x00000016250c2224 */ /* 0x000fe200078e02ff */
[----:B------:R-:W-:Y:S02]  /*08a0*/  @P1 IADD3 R28, P5, R29, R20, RZ ;  /* 0x000000141d1c1210 */ /* 0x000fe40007fbe0ff */
[C---:B------:R-:W-:Y:S01]  /*08b0*/  @P1 IADD3.X R33, R34.reuse, R13, RZ, P4, !PT ;  /* 0x0000000d22211210 */ /* 0x040fe200027fe4ff */
[----:B------:R-:W-:Y:S01]  /*08c0*/  @P2 IMAD R31, R47, R23, R12 ;  /* 0x000000172f1f2224 */ /* 0x000fe200078e020c */
[----:B------:R-:W-:Y:S01]  /*08d0*/  @P1 IADD3.X R29, R34, R21, RZ, P5, !PT ;  /* 0x00000015221d1210 */ /* 0x000fe20002ffe4ff */
[----:B------:R-:W2:Y:S01]  /*08e0*/  @P2 LDC.64 R16, c[0x0][0x230] ;  /* 0x00008c00ff102b82 */ /* 0x000ea20000000a00 */
[----:B------:R-:W-:-:S05]  /*08f0*/  @P2 MOV R34, R66 ;  /* 0x0000004200222202 */ /* 0x000fca0000000f00 */
[----:B------:R-:W-:Y:S02]  /*0900*/  @P2 IMAD.WIDE.U32 R34, R47, R22, R34 ;  /* 0x000000162f222225 */ /* 0x000fe400078e0022 */
[----:B------:R-:W2:Y:S03]  /*0910*/  @P0 LDC.64 R20, c[0x0][0x230] ;  /* 0x00008c00ff140b82 */ /* 0x000ea60000000a00 */
[----:B------:R-:W-:Y:S01]  /*0920*/  @P2 IADD3 R31, R35, R31, RZ ;  /* 0x0000001f231f2210 */ /* 0x000fe20007ffe0ff */
[----:B0-----:R-:W-:Y:S01]  /*0930*/  @P0 IMAD R35, R7, R10, RZ ;  /* 0x0000000a07230224 */ /* 0x001fe200078e02ff */
[C---:B------:R-:W-:Y:S02]  /*0940*/  @P2 SHF.L.U32 R55, R34.reuse, 0x2, RZ ;  /* 0x0000000222372819 */ /* 0x040fe400000006ff */
[----:B------:R-:W-:Y:S01]  /*0950*/  @P2 SHF.L.U64.HI R52, R34, 0x2, R31 ;  /* 0x0000000222342819 */ /* 0x000fe2000001021f */
[----:B------:R-:W0:Y:S01]  /*0960*/  @P3 LDC.64 R24, c[0x0][0x230] ;  /* 0x00008c00ff183b82 */ /* 0x000e220000000a00 */
[----:B------:R-:W-:Y:S01]  /*0970*/  @P0 IMAD R31, R46, R11, R35 ;  /* 0x0000000b2e1f0224 */ /* 0x000fe200078e0223 */
[----:B------:R-:W-:-:S02]  /*0980*/  @P0 MOV R34, R66 ;  /* 0x0000004200220202 */ /* 0x000fc40000000f00 */
[----:B------:R-:W-:-:S04]  /*0990*/  @P0 MOV R35, R69 ;  /* 0x0000004500230202 */ /* 0x000fc80000000f00 */
[----:B------:R-:W0:Y:S01]  /*09a0*/  @P3 LDC.64 R12, c[0x0][0x228] ;  /* 0x00008a00ff0c3b82 */ /* 0x000e220000000a00 */
[----:B------:R-:W-:Y:S01]  /*09b0*/  @P0 IMAD.WIDE.U32 R10, R46, R10, R34 ;  /* 0x0000000a2e0a0225 */ /* 0x000fe200078e0022 */
[----:B------:R-:W-:Y:S02]  /*09c0*/  @P3 MOV R34, R66 ;  /* 0x0000004200223202 */ /* 0x000fe40000000f00 */
[----:B------:R-:W-:Y:S01]  /*09d0*/  @P3 MOV R35, R69 ;  /* 0x0000004500233202 */ /* 0x000fe20000000f00 */
[-C--:B---3--:R-:W-:Y:S01]  /*09e0*/  @P3 IMAD R53, R9, R14.reuse, RZ ;  /* 0x0000000e09353224 */ /* 0x088fe200078e02ff */
[----:B------:R-:W-:Y:S02]  /*09f0*/  @P0 IADD3 R11, R11, R31, RZ ;  /* 0x0000001f0b0b0210 */ /* 0x000fe40007ffe0ff */
[----:B------:R-:W3:Y:S01]  /*0a00*/  @P0 LDC.64 R22, c[0x0][0x228] ;  /* 0x00008a00ff160b82 */ /* 0x000ee20000000a00 */
[C---:B------:R-:W-:Y:S02]  /*0a10*/  @P3 IMAD R59, R44.reuse, R15, R53 ;  /* 0x0000000f2c3b3224 */ /* 0x040fe400078e0235 */
[----:B------:R-:W-:Y:S01]  /*0a20*/  @P3 IMAD.WIDE.U32 R14, R44, R14, R34 ;  /* 0x0000000e2c0e3225 */ /* 0x000fe200078e0022 */
[----:B-1----:R-:W-:-:S02]  /*0a30*/  @P2 IADD3 R54, P5, R55, R18, RZ ;  /* 0x0000001237362210 */ /* 0x002fc40007fbe0ff */
[C---:B------:R-:W-:Y:S02]  /*0a40*/  @P0 SHF.L.U32 R53, R10.reuse, 0x2, RZ ;  /* 0x000000020a350819 */ /* 0x040fe400000006ff */
[----:B------:R-:W-:Y:S02]  /*0a50*/  @P0 SHF.L.U64.HI R10, R10, 0x2, R11 ;  /* 0x000000020a0a0819 */ /* 0x000fe4000001020b */
[----:B--2---:R-:W-:Y:S02]  /*0a60*/  @P2 IADD3 R56, P4, R55, R16, RZ ;  /* 0x0000001037382210 */ /* 0x004fe40007f9e0ff */
[----:B------:R-:W-:Y:S02]  /*0a70*/  @P3 IADD3 R11, R15, R59, RZ ;  /* 0x0000003b0f0b3210 */ /* 0x000fe40007ffe0ff */
[----:B------:R-:W-:Y:S02]  /*0a80*/  @P2 IADD3.X R55, R52, R19, RZ, P5, !PT ;  /* 0x0000001334372210 */ /* 0x000fe40002ffe4ff */
[----:B------:R-:W-:-:S02]  /*0a90*/  @P3 SHF.L.U32 R59, R14, 0x2, RZ ;  /* 0x000000020e3b3819 */ /* 0x000fc400000006ff */
[----:B------:R-:W-:Y:S02]  /*0aa0*/  @P0 IADD3 R60, P5, R53, R20, RZ ;  /* 0x00000014353c0210 */ /* 0x000fe40007fbe0ff */
[----:B------:R-:W-:Y:S02]  /*0ab0*/  @P2 IADD3.X R57, R52, R17, RZ, P4, !PT ;  /* 0x0000001134392210 */ /* 0x000fe400027fe4ff */
[----:B------:R-:W-:Y:S02]  /*0ac0*/  @P3 SHF.L.U64.HI R14, R14, 0x2, R11 ;  /* 0x000000020e0e3819 */ /* 0x000fe4000001020b */
[C---:B0-----:R-:W-:Y:S02]  /*0ad0*/  @P3 IADD3 R34, P4, R59.reuse, R24, RZ ;  /* 0x000000183b223210 */ /* 0x041fe40007f9e0ff */
[----:B------:R-:W-:Y:S02]  /*0ae0*/  @P0 IADD3.X R61, R10, R21, RZ, P5, !PT ;  /* 0x000000150a3d0210 */ /* 0x000fe40002ffe4ff */
[----:B------:R-:W-:-:S02]  /*0af0*/  @P3 IADD3 R58, P5, R59, R12, RZ ;  /* 0x0000000c3b3a3210 */ /* 0x000fc40007fbe0ff */
[----:B------:R-:W-:Y:S02]  /*0b00*/  CS2R R18, SRZ ;  /* 0x0000000000127805 */ /* 0x000fe4000001ff00 */
[C---:B------:R-:W-:Y:S02]  /*0b10*/  @P3 IADD3.X R35, R14.reuse, R25, RZ, P4, !PT ;  /* 0x000000190e233210 */ /* 0x040fe400027fe4ff */
[----:B------:R-:W-:Y:S02]  /*0b20*/  CS2R R24, SRZ ;  /* 0x0000000000187805 */ /* 0x000fe4000001ff00 */
[----:B------:R-:W-:Y:S02]  /*0b30*/  CS2R R16, SRZ ;  /* 0x0000000000107805 */ /* 0x000fe4000001ff00 */
[----:B------:R-:W-:Y:S01]  /*0b40*/  @P3 IADD3.X R59, R14, R13, RZ, P5, !PT ;  /* 0x0000000d0e3b3210 */ /* 0x000fe20002ffe4ff */
[----:B------:R-:W5:Y:S04]  /*0b50*/  @P1 LDG.E.64 R18, desc[UR8][R32.64] ;  /* 0x0000000820121981 */ /* 0x000f68000c1e1b00 */
[----:B------:R-:W5:Y:S04]  /*0b60*/  @P3 LDG.E.64 R24, desc[UR8][R34.64] ;  /* 0x0000000822183981 */ /* 0x000f68000c1e1b00 */
[----:B------:R-:W5:Y:S01]  /*0b70*/  @P3 LDG.E.64 R16, desc[UR8][R58.64] ;  /* 0x000000083a103981 */ /* 0x000f62000c1e1b00 */
[----:B---3--:R-:W-:-:S02]  /*0b80*/  @P0 IADD3 R52, P6, R53, R22, RZ ;  /* 0x0000001635340210 */ /* 0x008fc40007fde0ff */
[----:B------:R-:W-:Y:S02]  /*0b90*/  MOV R11, RZ ;  /* 0x000000ff000b7202 */ /* 0x000fe40000000f00 */
[----:B------:R-:W-:Y:S02]  /*0ba0*/  @P0 IADD3.X R53, R10, R23, RZ, P6, !PT ;  /* 0x000000170a350210 */ /* 0x000fe400037fe4ff */
[----:B------:R-:W-:Y:S02]  /*0bb0*/  MOV R10, RZ ;  /* 0x000000ff000a7202 */ /* 0x000fe40000000f00 */
[----:B------:R-:W-:Y:S02]  /*0bc0*/  CS2R R22, SRZ ;  /* 0x0000000000167805 */ /* 0x000fe4000001ff00 */
[----:B------:R-:W-:Y:S02]  /*0bd0*/  CS2R R14, SRZ ;  /* 0x00000000000e7805 */ /* 0x000fe4000001ff00 */
[----:B------:R4:W5:Y:S04]  /*0be0*/  @P1 LDG.E.64 R10, desc[UR8][R28.64] ;  /* 0x000000081c0a1981 */ /* 0x000968000c1e1b00 */
[----:B------:R-:W5:Y:S04]  /*0bf0*/  @P0 LDG.E.64 R22, desc[UR8][R60.64] ;  /* 0x000000083c160981 */ /* 0x000f68000c1e1b00 */
[----:B------:R-:W5:Y:S01]  /*0c00*/  @P0 LDG.E.64 R14, desc[UR8][R52.64] ;  /* 0x00000008340e0981 */ /* 0x000f62000c1e1b00 */
[----:B------:R-:W-:-:S06]  /*0c10*/  CS2R R12, SRZ ;  /* 0x00000000000c7805 */ /* 0x000fcc000001ff00 */
[----:B------:R0:W5:Y:S01]  /*0c20*/  @P2 LDG.E.64 R12, desc[UR8][R54.64] ;  /* 0x00000008360c2981 */ /* 0x000162000c1e1b00 */
[----:B----4-:R-:W-:-:S05]  /*0c30*/  FFMA.FTZ R28, -R26, R26, R27 ;  /* 0x0000001a1a1c7223 */ /* 0x010fca000001011b */
[----:B------:R-:W-:-:S13]  /*0c40*/  FSETP.GTU.FTZ.AND P0, PT, R28, RZ, PT ;  /* 0x000000ff1c00720b */ /* 0x000fda0003f1c000 */
[----:B------:R-:W1:Y:S01]  /*0c50*/  @P0 LDC R27, c[0x0][0x250] ;  /* 0x00009400ff1b0b82 */ /* 0x000e620000000800 */
[----:B0-----:R-:W-:Y:S02]  /*0c60*/  MOV R54, 0x3f800000 ;  /* 0x3f80000000367802 */ /* 0x001fe40000000f00 */
[----:B------:R-:W-:Y:S01]  /*0c70*/  CS2R R20, SRZ ;  /* 0x0000000000147805 */ /* 0x000fe2000001ff00 */
[----:B------:R-:W-:Y:S01]  /*0c80*/  BSSY B0, `(.L_x_1604) ;  /* 0x0000019000007945 */ /* 0x000fe20003800000 */
[----:B------:R-:W-:Y:S02]  /*0c90*/  CS2R R52, SRZ ;  /* 0x0000000000347805 */ /* 0x000fe4000001ff00 */
[----:B------:R-:W-:Y:S02]  /*0ca0*/  MOV R55, RZ ;  /* 0x000000ff00377202 */ /* 0x000fe40000000f00 */
[----:B------:R0:W5:Y:S01]  /*0cb0*/  @P2 LDG.E.64 R20, desc[UR8][R56.64] ;  /* 0x0000000838142981 */ /* 0x000162000c1e1b00 */
[----:B-1----:R-:W-:-:S04]  /*0cc0*/  @P0 FADD.FTZ R27, R28, R27 ;  /* 0x0000001b1c1b0221 */ /* 0x002fc80000010000 */
[----:B------:R1:W2:Y:S01]  /*0cd0*/  @P0 MUFU.RSQ R54, R27 ;  /* 0x0000001b00360308 */ /* 0x0002a20000001400 */
[----:B------:R-:W-:Y:S02]  /*0ce0*/  ISETP.GT.U32.AND P0, PT, R50, 0x19f, PT ;  /* 0x0000019f3200780c */ /* 0x000fe40003f04070 */
[----:B0-----:R-:W-:-:S11]  /*0cf0*/  MOV R56, RZ ;  /* 0x000000ff00387202 */ /* 0x001fd60000000f00 */
[----:B-1----:R-:W-:Y:S05]  /*0d00*/  @P0 BRA `(.L_x_1605) ;  /* 0x0000000000400947 */ /* 0x002fea0003800000 */
[----:B------:R-:W-:Y:S01]  /*0d10*/  ISETP.NE.AND P0, PT, RZ, UR7, PT ;  /* 0x00000007ff007c0c */ /* 0x000fe2000bf05270 */
[----:B------:R-:W0:Y:S01]  /*0d20*/  LDC.64 R32, c[0x0][0x238] ;  /* 0x00008e00ff207b82 */ /* 0x000e220000000a00 */
[----:B------:R-:W-:-:S04]  /*0d30*/  IADD3 R27, R51, R30, RZ ;  /* 0x0000001e331b7210 */ /* 0x000fc80007ffe0ff */
[----:B------:R-:W-:-:S07]  /*0d40*/  SHF.R.S32.HI R30, RZ, 0x1f, R27 ;  /* 0x0000001fff1e7819 */ /* 0x000fce000001141b */
[----:B------:R-:W1:Y:S01]  /*0d50*/  @P0 LDC.64 R28, c[0x0][0x240] ;  /* 0x00009000ff1c0b82 */ /* 0x000e620000000a00 */
[----:B0-----:R-:W-:-:S05]  /*0d60*/  IMAD.WIDE R32, R27, 0x2, R32 ;  /* 0x000000021b207825 */ /* 0x001fca00078e0220 */
[----:B------:R-:W3:Y:S04]  /*0d70*/  LDG.E.U16 R56, desc[UR8][R32.64] ;  /* 0x0000000820387981 */ /* 0x000ee8000c1e1500 */
[----:B------:R-:W4:Y:S01]  /*0d80*/  LDG.E.U16 R55, desc[UR8][R32.64+0x2] ;  /* 0x0000020820377981 */ /* 0x000f22000c1e1500 */
[----:B-1----:R-:W-:-:S04]  /*0d90*/  @P0 LEA R28, P3, R27, R28, 0x1 ;  /* 0x0000001c1b1c0211 */ /* 0x002fc800078608ff */
[----:B------:R-:W-:-:S05]  /*0da0*/  @P0 LEA.HI.X R29, R27, R29, R30, 0x1, P3 ;  /* 0x0000001d1b1d0211 */ /* 0x000fca00018f0c1e */
[----:B------:R-:W2:Y:S04]  /*0db0*/  @P0 LDG.E.U16 R30, desc[UR8][R28.64] ;  /* 0x000000081c1e0981 */ /* 0x000ea8000c1e1500 */
[----:B------:R-:W2:Y:S01]  /*0dc0*/  @P0 LDG.E.U16 R27, desc[UR8][R28.64+0x2] ;  /* 0x000002081c1b0981 */ /* 0x000ea2000c1e1500 */
[----:B---3--:R-:W-:Y:S02]  /*0dd0*/  SHF.L.U32 R56, R56, 0x10, RZ ;  /* 0x0000001038387819 */ /* 0x008fe400000006ff */
[----:B----4-:R-:W-:Y:S02]  /*0de0*/  SHF.L.U32 R55, R55, 0x10, RZ ;  /* 0x0000001037377819 */ /* 0x010fe400000006ff */
[----:B--2---:R-:W-:Y:S02]  /*0df0*/  @P0 SHF.L.U32 R53, R30, 0x10, RZ ;  /* 0x000000101e350819 */ /* 0x004fe400000006ff */
[----:B------:R-:W-:-:S07]  /*0e00*/  @P0 SHF.L.U32 R52, R27, 0x10, RZ ;  /* 0x000000101b340819 */ /* 0x000fce00000006ff */
.L_x_1605:
[----:B------:R-:W-:Y:S05]  /*0e10*/  BSYNC B0 ;  /* 0x0000000000007941 */ /* 0x000fea0003800000 */
.L_x_1604:
[----:B------:R-:W-:Y:S01]  /*0e20*/  ISETP.NE.AND P4, PT, RZ, UR7, PT ;  /* 0x00000007ff007c0c */ /* 0x000fe2000bf85270 */
[C---:B-----5:R-:W-:Y:S01]  /*0e30*/  FADD.FTZ R29, -R26.reuse, R18 ;  /* 0x000000121a1d7221 */ /* 0x060fe20000010100 */
[C---:B------:R-:W-:Y:S01]  /*0e40*/  FADD.FTZ R61, -R26.reuse, R19 ;  /* 0x000000131a3d7221 */ /* 0x040fe20000010100 */
[C---:B------:R-:W-:Y:S01]  /*0e50*/  FADD.FTZ R59, -R26.reuse, R21 ;  /* 0x000000151a3b7221 */ /* 0x040fe20000010100 */
[----:B------:R-:W-:Y:S01]  /*0e60*/  FADD.FTZ R27, -R26, R20 ;  /* 0x000000141a1b7221 */ /* 0x000fe20000010100 */
[----:B------:R-:W-:Y:S01]  /*0e70*/  MOV R19, R10 ;  /* 0x0000000a00137202 */ /* 0x000fe20000000f00 */
[-C--:B--2---:R-:W-:Y:S01]  /*0e80*/  FMUL.FTZ R62, R29, R54.reuse ;  /* 0x000000361d3e7220 */ /* 0x084fe20000410000 */
[----:B------:R-:W-:Y:S01]  /*0e90*/  MOV R18, R11 ;  /* 0x0000000b00127202 */ /* 0x000fe20000000f00 */
[----:B------:R-:W-:Y:S01]  /*0ea0*/  FMUL.FTZ R61, R61, R54 ;  /* 0x000000363d3d7220 */ /* 0x000fe20000410000 */
        /* <DEDUP_REMOVED lines=20> */
.L_x_1606:
[----:B------:R-:W-:Y:S01]  /*0ff0*/  FMUL.FTZ R29, R19, R56 ;  /* 0x00000038131d7220 */ /* 0x000fe20000410000 */
[-C--:B------:R-:W-:Y:S01]  /*1000*/  FMUL.FTZ R60, R27, R54.reuse ;  /* 0x000000361b3c7220 */ /* 0x080fe20000410000 */
[----:B------:R-:W-:Y:S01]  /*1010*/  MOV R20, R13 ;  /* 0x0000000d00147202 */ /* 0x000fe20000000f00 */
        /* <DEDUP_REMOVED lines=23> */
.L_x_1607:
[----:B------:R-:W-:Y:S01]  /*1190*/  FFMA.FTZ R31, R61, R28, R30 ;  /* 0x0000001c3d1f7223 */ /* 0x000fe2000001001e */
[----:B------:R-:W-:Y:S01]  /*11a0*/  FMUL.FTZ R29, R21, R56 ;  /* 0x00000038151d7220 */ /* 0x000fe20000410000 */
[----:B------:R-:W-:Y:S01]  /*11b0*/  FADD.FTZ R32, R28, R27 ;  /* 0x0000001b1c207221 */ /* 0x000fe20000010000 */
[----:B------:R-:W-:Y:S01]  /*11c0*/  FMUL.FTZ R30, R20, R55 ;  /* 0x00000037141e7220 */ /* 0x000fe20000410000 */
[----:B------:R-:W-:Y:S01]  /*11d0*/  FADD.FTZ R57, -R26, R23 ;  /* 0x000000171a397221 */ /* 0x000fe20000010100 */
[----:B------:R-:W-:Y:S01]  /*11e0*/  FFMA.FTZ R28, R60, R29, R31 ;  /* 0x0000001d3c1c7223 */ /* 0x000fe2000001001f */
[----:B------:R-:W-:Y:S01]  /*11f0*/  FADD.FTZ R29, R32, R29 ;  /* 0x0000001d201d7221 */ /* 0x000fe20000010000 */
[----:B------:R-:W-:Y:S01]  /*1200*/  MOV R23, R14 ;  /* 0x0000000e00177202 */ /* 0x000fe20000000f00 */
[----:B------:R-:W-:Y:S01]  /*1210*/  FMUL.FTZ R57, R57, R54 ;  /* 0x0000003639397220 */ /* 0x000fe20000410000 */
[----:B------:R-:W-:Y:S01]  /*1220*/  FFMA.FTZ R27, R59, R30, R28 ;  /* 0x0000001e3b1b7223 */ /* 0x000fe2000001001c */
[----:B------:R-:W-:Y:S01]  /*1230*/  FADD.FTZ R28, R30, R29 ;  /* 0x0000001d1e1c7221 */ /* 0x000fe20000010000 */
[----:B------:R-:W-:Y:S01]  /*1240*/  FADD.FTZ R29, -R26, R22 ;  /* 0x000000161a1d7221 */ /* 0x000fe20000010100 */
[----:B------:R-:W-:-:S03]  /*1250*/  MOV R22, R15 ;  /* 0x0000000f00167202 */ /* 0x000fc60000000f00 */
        /* <DEDUP_REMOVED lines=20> */
.L_x_1608:
[----:B------:R-:W-:Y:S01]  /*13a0*/  FMUL.FTZ R29, R23, R56 ;  /* 0x00000038171d7220 */ /* 0x000fe20000410000 */
[----:B------:R-:W-:-:S03]  /*13b0*/  FADD.FTZ R63, -R26, R25 ;  /* 0x000000191a3f7221 */ /* 0x000fc60000010100 */
[----:B------:R-:W-:Y:S01]  /*13c0*/  FFMA.FTZ R30, R58, R29, R27 ;  /* 0x0000001d3a1e7223 */ /* 0x000fe2000001001b */
[----:B------:R-:W-:Y:S01]  /*13d0*/  FADD.FTZ R28, R28, R29 ;  /* 0x0000001d1c1c7221 */ /* 0x000fe20000010000 */
[----:B------:R-:W-:Y:S01]  /*13e0*/  FMUL.FTZ R27, R22, R55 ;  /* 0x00000037161b7220 */ /* 0x000fe20000410000 */
[----:B------:R-:W-:Y:S01]  /*13f0*/  FADD.FTZ R29, -R26, R24 ;  /* 0x000000181a1d7221 */ /* 0x000fe20000010100 */
        /* <DEDUP_REMOVED lines=25> */
.L_x_1609:
[----:B------:R-:W-:Y:S01]  /*1590*/  FMUL.FTZ R29, R27, R56 ;  /* 0x000000381b1d7220 */ /* 0x000fe20000410000 */
[----:B------:R-:W-:Y:S01]  /*15a0*/  ISETP.GT.AND P0, PT, R8, 0x1e, PT ;  /* 0x0000001e0800780c */ /* 0x000fe20003f04270 */
[----:B------:R-:W-:Y:S01]  /*15b0*/  FFMA.FTZ R31, R62, R19, RZ ;  /* 0x000000133e1f7223 */ /* 0x000fe200000100ff */
[----:B------:R-:W-:Y:S01]  /*15c0*/  ISETP.NE.AND P5, PT, R8, RZ, PT ;  /* 0x000000ff0800720c */ /* 0x000fe20003fa5270 */
[----:B------:R-:W-:Y:S01]  /*15d0*/  FFMA.FTZ R28, R64, R29, R25 ;  /* 0x0000001d401c7223 */ /* 0x000fe20000010019 */
[----:B------:R-:W-:Y:S01]  /*15e0*/  FMUL.FTZ R25, R24, R55 ;  /* 0x0000003718197220 */ /* 0x000fe20000410000 */
[----:B------:R-:W-:Y:S01]  /*15f0*/  FADD.FTZ R30, R26, R29 ;  /* 0x0000001d1a1e7221 */ /* 0x000fe20000010000 */
[----:B------:R-:W-:Y:S01]  /*1600*/  ISETP.NE.AND P3, PT, R50, RZ, PT ;  /* 0x000000ff3200720c */ /* 0x000fe20003f65270 */
[----:B------:R-:W-:Y:S01]  /*1610*/  BSSY B0, `(.L_x_1610) ;  /* 0x0000054000007945 */ /* 0x000fe20003800000 */
[----:B------:R-:W-:Y:S01]  /*1620*/  FFMA.FTZ R26, R63, R25, R28 ;  /* 0x000000193f1a7223 */ /* 0x000fe2000001001c */
[----:B------:R-:W-:Y:S01]  /*1630*/  FADD.FTZ R25, R25, R30 ;  /* 0x0000001e19197221 */ /* 0x000fe20000010000 */
[----:B------:R-:W-:Y:S01]  /*1640*/  FADD.FTZ R30, RZ, R19 ;  /* 0x00000013ff1e7221 */ /* 0x000fe20000010000 */
[----:B------:R-:W-:Y:S01]  /*1650*/  FFMA.FTZ R19, R60, R21, R31 ;  /* 0x000000153c137223 */ /* 0x000fe2000001001f */
[----:B------:R-:W-:Y:S01]  /*1660*/  ISETP.GT.U32.AND P6, PT, R50, 0xc, PT ;  /* 0x0000000c3200780c */ /* 0x000fe20003fc4070 */
[----:B------:R-:W0:Y:S01]  /*1670*/  SHFL.DOWN PT, R29, R26, 0x1, 0x1f ;  /* 0x08201f001a1d7f89 */ /* 0x000e2200000e0000 */
[----:B------:R-:W-:Y:S01]  /*1680*/  FADD.FTZ R30, R30, R21 ;  /* 0x000000151e1e7221 */ /* 0x000fe20000010000 */
[----:B------:R-:W-:Y:S01]  /*1690*/  FADD.FTZ R21, RZ, R18 ;  /* 0x00000012ff157221 */ /* 0x000fe20000010000 */
[----:B------:R-:W-:Y:S01]  /*16a0*/  FFMA.FTZ R18, R61, R18, RZ ;  /* 0x000000123d127223 */ /* 0x000fe200000100ff */
[----:B------:R-:W1:Y:S01]  /*16b0*/  SHFL.DOWN PT, R28, R25, 0x1, 0x1f ;  /* 0x08201f00191c7f89 */ /* 0x000e6200000e0000 */
[----:B------:R-:W-:Y:S01]  /*16c0*/  FADD.FTZ R30, R30, R23 ;  /* 0x000000171e1e7221 */ /* 0x000fe20000010000 */
[----:B------:R-:W-:Y:S01]  /*16d0*/  FADD.FTZ R21, R21, R20 ;  /* 0x0000001415157221 */ /* 0x000fe20000010000 */
[----:B------:R-:W-:Y:S01]  /*16e0*/  FFMA.FTZ R18, R59, R20, R18 ;  /* 0x000000143b127223 */ /* 0x000fe20000010012 */
[----:B------:R-:W-:-:S02]  /*16f0*/  FFMA.FTZ R19, R58, R23, R19 ;  /* 0x000000173a137223 */ /* 0x000fc40000010013 */
[----:B------:R-:W-:Y:S01]  /*1700*/  FADD.FTZ R23, R21, R22 ;  /* 0x0000001615177221 */ /* 0x000fe20000010000 */
[----:B------:R-:W-:Y:S01]  /*1710*/  FFMA.FTZ R18, R57, R22, R18 ;  /* 0x0000001639127223 */ /* 0x000fe20000010012 */
[----:B------:R-:W-:Y:S01]  /*1720*/  FFMA.FTZ R20, R64, R27, R19 ;  /* 0x0000001b40147223 */ /* 0x000fe20000010013 */
[----:B------:R-:W-:Y:S01]  /*1730*/  FADD.FTZ R22, R30, R27 ;  /* 0x0000001b1e167221 */ /* 0x000fe20000010000 */
[----:B------:R-:W-:Y:S01]  /*1740*/  FADD.FTZ R23, R23, R24 ;  /* 0x0000001817177221 */ /* 0x000fe20000010000 */
[----:B------:R-:W-:-:S05]  /*1750*/  FFMA.FTZ R21, R63, R24, R18 ;  /* 0x000000183f157223 */ /* 0x000fca0000010012 */
        /* <DEDUP_REMOVED lines=23> */
[----:B------:R-:W-:Y:S02]  /*18d0*/  MOV R18, R26 ;  /* 0x0000001a00127202 */ /* 0x000fe40000000f00 */
[----:B------:R-:W-:Y:S02]  /*18e0*/  ISETP.GE.U32.AND P0, PT, R38, 0x2, PT ;  /* 0x000000022600780c */ /* 0x000fe40003f06070 */
[----:B------:R-:W-:-:S05]  /*18f0*/  MOV R19, R25 ;  /* 0x0000001900137202 */ /* 0x000fca0000000f00 */
        /* <DEDUP_REMOVED lines=37> */
.L_x_1611:
[----:B------:R-:W-:Y:S05]  /*1b50*/  BSYNC B0 ;  /* 0x0000000000007941 */ /* 0x000fea0003800000 */
.L_x_1610:
        /* <DEDUP_REMOVED lines=18> */
[----:B------:R-:W-:Y:S01]  /*1c80*/  FADD.FTZ R28, R28, R35 ;  /* 0x000000231c1c7221 */ /* 0x000fe20000010000 */
[----:B------:R-:W2:Y:S01]  /*1c90*/  LDS.128 R20, [R2+0x410] ;  /* 0x0004100002147984 */ /* 0x000ea20000000c00 */
[----:B-1----:R-:W-:Y:S01]  /*1ca0*/  FADD.FTZ R29, R29, R24 ;  /* 0x000000181d1d7221 */ /* 0x002fe20000010000 */
[----:B------:R-:W-:Y:S01]  /*1cb0*/  FADD.FTZ R30, R30, R25 ;  /* 0x000000191e1e7221 */ /* 0x000fe20000010000 */
[----:B------:R-:W-:Y:S01]  /*1cc0*/  FADD.FTZ R31, R31, R26 ;  /* 0x0000001a1f1f7221 */ /* 0x000fe20000010000 */
[----:B------:R-:W-:-:S02]  /*1cd0*/  FADD.FTZ R32, R28, R27 ;  /* 0x0000001b1c207221 */ /* 0x000fc40000010000 */
[----:B------:R-:W-:Y:S01]  /*1ce0*/  LDS.128 R24, [R2+0x5b0] ;  /* 0x0005b00002187984 */ /* 0x000fe20000000c00 */
[----:B--2---:R-:W-:Y:S01]  /*1cf0*/  FADD.FTZ R33, R29, R20 ;  /* 0x000000141d217221 */ /* 0x004fe20000010000 */
[----:B------:R-:W-:Y:S01]  /*1d00*/  FADD.FTZ R20, R30, R21 ;  /* 0x000000151e147221 */ /* 0x000fe20000010000 */
[----:B------:R-:W-:Y:S01]  /*1d10*/  FADD.FTZ R21, R31, R22 ;  /* 0x000000161f157221 */ /* 0x000fe20000010000 */
[----:B------:R-:W-:Y:S01]  /*1d20*/  FADD.FTZ R32, R32, R23 ;  /* 0x0000001720207221 */ /* 0x000fe20000010000 */
[----:B------:R-:W1:Y:S02]  /*1d30*/  LDS.128 R28, [R2+0x4e0] ;  /* 0x0004e000021c7984 */ /* 0x000e640000000c00 */
[----:B-1----:R-:W-:Y:S01]  /*1d40*/  FADD.FTZ R33, R33, R28 ;  /* 0x0000001c21217221 */ /* 0x002fe20000010000 */
[----:B------:R-:W-:Y:S01]  /*1d50*/  FADD.FTZ R20, R20, R29 ;  /* 0x0000001d14147221 */ /* 0x000fe20000010000 */
[----:B------:R-:W-:Y:S01]  /*1d60*/  FADD.FTZ R21, R21, R30 ;  /* 0x0000001e15157221 */ /* 0x000fe20000010000 */
[----:B------:R-:W-:Y:S01]  /*1d70*/  FADD.FTZ R32, R32, R31 ;  /* 0x0000001f20207221 */ /* 0x000fe20000010000 */
[----:B------:R-:W-:Y:S01]  /*1d80*/  FADD.FTZ R33, R33, R24 ;  /* 0x0000001821217221 */ /* 0x000fe20000010000 */
        /* <DEDUP_REMOVED lines=112> */
[----:B------:R-:W-:Y:S01]  /*2490*/  LDS.128 R28, [R2+0x1930] ;  /* 0x00193000021c7984 */ /* 0x000fe20000000c00 */
[----:B------:R-:W-:-:S03]  /*24a0*/  FADD.FTZ R32, R32, R23 ;  /* 0x0000001720207221 */ /* 0x000fc60000010000 */
[----:B------:R-:W1:Y:S02]  /*24b0*/  LDS.128 R24, [R2+0x1860] ;  /* 0x0018600002187984 */ /* 0x000e640000000c00 */
[----:B-1----:R-:W-:Y:S01]  /*24c0*/  FADD.FTZ R22, R20, R25 ;  /* 0x0000001914167221 */ /* 0x002fe20000010000 */
[----:B------:R-:W-:Y:S01]  /*24d0*/  FADD.FTZ R23, R21, R26 ;  /* 0x0000001a15177221 */ /* 0x000fe20000010000 */
[----:B------:R-:W-:Y:S01]  /*24e0*/  FADD.FTZ R33, R33, R24 ;  /* 0x0000001821217221 */ /* 0x000fe20000010000 */
[----:B------:R-:W-:Y:S01]  /*24f0*/  FADD.FTZ R32, R32, R27 ;  /* 0x0000001b20207221 */ /* 0x000fe20000010000 */
[----:B------:R-:W-:Y:S01]  /*2500*/  FADD.FTZ R21, R22, R29 ;  /* 0x0000001d16157221 */ /* 0x000fe20000010000 */
[----:B------:R-:W-:Y:S01]  /*2510*/  FADD.FTZ R22, R23, R30 ;  /* 0x0000001e17167221 */ /* 0x000fe20000010000 */
[----:B------:R-:W-:Y:S01]  /*2520*/  FADD.FTZ R20, R33, R28 ;  /* 0x0000001c21147221 */ /* 0x000fe20000010000 */
[----:B------:R-:W-:-:S07]  /*2530*/  FADD.FTZ R23, R32, R31 ;  /* 0x0000001f20177221 */ /* 0x000fce0000010000 */
.L_x_1613:
[----:B------:R-:W-:Y:S05]  /*2540*/  BSYNC B0 ;  /* 0x0000000000007941 */ /* 0x000fea0003800000 */
.L_x_1612:
        /* <DEDUP_REMOVED lines=16> */
.L_x_1615:
[----:B------:R-:W-:Y:S05]  /*2650*/  BSYNC B0 ;  /* 0x0000000000007941 */ /* 0x000fea0003800000 */
.L_x_1614:
[----:B------:R-:W-:Y:S05]  /*2660*/  @!P0 BRA `(.L_x_1616) ;  /* 0x00000010007c8947 */ /* 0x000fea0003800000 */
[----:B-1----:R-:W1:Y:S01]  /*2670*/  LDC.64 R20, c[0x0][0x258] ;  /* 0x00009600ff147b82 */ /* 0x002e620000000a00 */
[----:B------:R-:W-:Y:S02]  /*2680*/  LOP3.LUT R23, R40, 0x1, RZ, 0xc0, !PT ;  /* 0x0000000128177812 */ /* 0x000fe400078ec0ff */
[----:B------:R-:W-:-:S03]  /*2690*/  SHF.L.U32 R22, R38, 0x1, RZ ;  /* 0x0000000126167819 */ /* 0x000fc600000006ff */
[----:B------:R-:W-:Y:S02]  /*26a0*/  IMAD R23, R23, R36, RZ ;  /* 0x0000002417177224 */ /* 0x000fe400078e02ff */
[----:B------:R-:W2:Y:S03]  /*26b0*/  LDC.64 R28, c[0x0][0x260] ;  /* 0x00009800ff1c7b82 */ /* 0x000ea60000000a00 */
[----:B------:R-:W-:Y:S01]  /*26c0*/  IADD3 R25, R23, R41, RZ ;  /* 0x0000002917197210 */ /* 0x000fe20007ffe0ff */
[----:B------:R-:W-:-:S04]  /*26d0*/  IMAD R23, R22, R23, RZ ;  /* 0x0000001716177224 */ /* 0x000fc800078e02ff */
        /* <DEDUP_REMOVED lines=22> */
.L_x_1618:
[----:B--2---:R-:W2:Y:S04]  /*2840*/  LDG.E.STRONG.GPU R22, desc[UR8][R20.64] ;  /* 0x0000000814167981 */ /* 0x004ea8000c1ef900 */
[----:B--2---:R-:W-:Y:S01]  /*2850*/  CCTL.IVALL ;  /* 0x00000000ff00798f */ /* 0x004fe20002000000 */
[----:B------:R-:W-:Y:S05]  /*2860*/  YIELD ;  /* 0x0000000000007946 */ /* 0x000fea0003800000 */
[----:B------:R-:W-:-:S13]  /*2870*/  ISETP.NE.AND P0, PT, R22, R27, PT ;  /* 0x0000001b1600720c */ /* 0x000fda0003f05270 */
[----:B------:R-:W-:Y:S05]  /*2880*/  @P0 BRA `(.L_x_1618) ;  /* 0xfffffffc00ec0947 */ /* 0x000fea000383ffff */
.L_x_1617:
        /* <DEDUP_REMOVED lines=16> */
.L_x_1622:
        /* <DEDUP_REMOVED lines=115> */
.L_x_1621:
        /* <DEDUP_REMOVED lines=61> */
.L_x_1623:
[----:B------:R-:W-:-:S13]  /*3490*/  ISETP.NE.OR P0, PT, R26, RZ, P0 ;  /* 0x000000ff1a00720c */ /* 0x000fda0000705670 */
[----:B------:R-:W-:Y:S05]  /*34a0*/  @!P0 BRA `(.L_x_1619) ;  /* 0x00000000007c8947 */ /* 0x000fea0003800000 */
.L_x_1620:
        /* <DEDUP_REMOVED lines=31> */
.L_x_1619:
        /* <DEDUP_REMOVED lines=11> */
.L_x_1625:
[----:B------:R-:W-:Y:S05]  /*3750*/  BSYNC B0 ;  /* 0x0000000000007941 */ /* 0x000fea0003800000 */
.L_x_1624:
        /* <DEDUP_REMOVED lines=16> */
.L_x_1616:
[----:B------:R-:W3:Y:S01]  /*3860*/  S2UR UR6, SR_CgaCtaId ;  /* 0x00000000000679c3 */ /* 0x000ee20000008800 */
[----:B------:R-:W-:Y:S01]  /*3870*/  UMOV UR5, 0x400 ;  /* 0x0000040000057882 */ /* 0x000fe20000000000 */
[----:B-12---:R-:W-:Y:S01]  /*3880*/  IMAD.WIDE.U32 R22, R50, 0x4ec4ec4f, RZ ;  /* 0x4ec4ec4f32167825 */ /* 0x006fe200078e00ff */
[----:B------:R-:W-:-:S04]  /*3890*/  ULDC.64 UR12, c[0x0][0x290] ;  /* 0x0000a400000c7ab9 */ /* 0x000fc80000000a00 */
[----:B------:R-:W-:Y:S01]  /*38a0*/  SHF.R.U32.HI R22, RZ, 0x2, R23 ;  /* 0x00000002ff167819 */ /* 0x000fe20000011617 */
[----:B------:R-:W1:Y:S01]  /*38b0*/  LDC R25, c[0x0][0x2ac] ;  /* 0x0000ab00ff197b82 */ /* 0x000e620000000800 */
[----:B---3--:R-:W-:-:S03]  /*38c0*/  ULEA UR5, UR6, UR5, 0x18 ;  /* 0x0000000506057291 */ /* 0x008fc6000f8ec03f */
[----:B-1----:R-:W-:-:S06]  /*38d0*/  IMAD R22, R25, UR10, R22 ;  /* 0x0000000a19167c24 */ /* 0x002fcc000f8e0216 */
        /* <DEDUP_REMOVED lines=12> */
[----:B------:R-:W1:Y:S01]  /*39a0*/  LDS.64 R20, [UR5+0x80] ;  /* 0x00008005ff147984 */ /* 0x000e620008000a00 */
[----:B------:R-:W-:-:S02]  /*39b0*/  ULDC UR5, c[0x0][0x2bc] ;  /* 0x0000af0000057ab9 */ /* 0x000fc40000000800 */
        /* <DEDUP_REMOVED lines=21> */
.L_x_1626:
        /* <DEDUP_REMOVED lines=19> */
.L_x_1628:
[----:B------:R-:W-:Y:S05]  /*3c40*/  BSYNC B0 ;  /* 0x0000000000007941 */ /* 0x000fea0003800000 */
.L_x_1627:
[----:B------:R-:W-:Y:S05]  /*3c50*/  @!P4 BRA `(.L_x_1629) ;  /* 0x000000000048c947 */ /* 0x000fea0003800000 */
[----:B-1----:R-:W-:Y:S01]  /*3c60*/  FFMA.FTZ R10, R60, R56, R53 ;  /* 0x000000383c0a7223 */ /* 0x002fe20000010035 */
        /* <DEDUP_REMOVED lines=17> */
.L_x_1629:
[----:B------:R-:W-:Y:S04]  /*3d80*/  BSSY B0, `(.L_x_1630) ;  /* 0x0000013000007945 */ /* 0x000fe80003800000 */
[----:B------:R-:W-:Y:S05]  /*3d90*/  @!P2 BRA `(.L_x_1631) ;  /* 0x000000000044a947 */ /* 0x000fea0003800000 */
[----:B------:R-:W-:Y:S01]  /*3da0*/  ULDC.64 UR12, c[0x0][0x288] ;  /* 0x0000a200000c7ab9 */ /* 0x000fe20000000a00 */
[----:B0-----:R-:W-:Y:S01]  /*3db0*/  MOV R18, R66 ;  /* 0x0000004200127202 */ /* 0x001fe20000000f00 */
[----:B-1----:R-:W-:Y:S01]  /*3dc0*/  IMAD R10, R37, UR12, RZ ;  /* 0x0000000c250a7c24 */ /* 0x002fe2000f8e02ff */
[----:B------:R-:W-:Y:S01]  /*3dd0*/  MOV R19, R69 ;  /* 0x0000004500137202 */ /* 0x000fe20000000f00 */
[-CC-:B------:R-:W-:Y:S02]  /*3de0*/  FFMA.FTZ R11, R60, R22.reuse, R23.reuse ;  /* 0x000000163c0b7223 */ /* 0x180fe40000010017 */
[----:B------:R-:W-:Y:S02]  /*3df0*/  IMAD R21, R47, UR13, R10 ;  /* 0x0000000d2f157c24 */ /* 0x000fe4000f8e020a */
[----:B------:R-:W-:Y:S01]  /*3e00*/  FFMA.FTZ R10, R59, R22, R23 ;  /* 0x000000163b0a7223 */ /* 0x000fe20000010017 */
        /* <DEDUP_REMOVED lines=10> */
.L_x_1631:
[----:B------:R-:W-:Y:S05]  /*3eb0*/  BSYNC B0 ;  /* 0x0000000000007941 */ /* 0x000fea0003800000 */
.L_x_1630:
[----:B------:R-:W-:Y:S05]  /*3ec0*/  @!P4 BRA `(.L_x_1632) ;  /* 0x000000000048c947 */ /* 0x000fea0003800000 */
[----:B-12---:R-:W-:Y:S01]  /*3ed0*/  FFMA.FTZ R10, R58, R56, R53 ;  /* 0x000000383a0a7223 */ /* 0x006fe20000010035 */
        /* <DEDUP_REMOVED lines=17> */
.L_x_1632:
[----:B------:R-:W-:Y:S04]  /*3ff0*/  BSSY B0, `(.L_x_1633) ;  /* 0x0000013000007945 */ /* 0x000fe80003800000 */
[----:B------:R-:W-:Y:S05]  /*4000*/  @!P0 BRA `(.L_x_1634) ;  /* 0x0000000000448947 */ /* 0x000fea0003800000 */
[----:B------:R-:W-:Y:S01]  /*4010*/  ULDC.64 UR12, c[0x0][0x288] ;  /* 0x0000a200000c7ab9 */ /* 0x000fe20000000a00 */
[----:B--2---:R-:W-:Y:S01]  /*4020*/  MOV R12, R66 ;  /* 0x00000042000c7202 */ /* 0x004fe20000000f00 */
[----:B0-----:R-:W-:Y:S01]  /*4030*/  IMAD R19, R7, UR12, RZ ;  /* 0x0000000c07137c24 */ /* 0x001fe2000f8e02ff */
[----:B------:R-:W-:Y:S01]  /*4040*/  MOV R13, R69 ;  /* 0x00000045000d7202 */ /* 0x000fe20000000f00 */
[-CC-:B-1----:R-:W-:Y:S01]  /*4050*/  FFMA.FTZ R11, R58, R22.reuse, R23.reuse ;  /* 0x000000163a0b7223 */ /* 0x182fe20000010017 */
        /* <DEDUP_REMOVED lines=12> */
.L_x_1634:
[----:B------:R-:W-:Y:S05]  /*4120*/  BSYNC B0 ;  /* 0x0000000000007941 */ /* 0x000fea0003800000 */
.L_x_1633:
[----:B------:R-:W-:Y:S05]  /*4130*/  @!P4 BRA `(.L_x_1635) ;  /* 0x000000000048c947 */ /* 0x000fea0003800000 */
[----:B------:R-:W-:Y:S01]  /*4140*/  FFMA.FTZ R53, R64, R56, R53 ;  /* 0x0000003840357223 */ /* 0x000fe20000010035 */
[----:B------:R-:W-:-:S03]  /*4150*/  FFMA.FTZ R52, R63, R55, R52 ;  /* 0x000000373f347223 */ /* 0x000fc60000010034 */
[----:B-123--:R-:W-:Y:S01]  /*4160*/  FMUL.FTZ R10, R53, -1.4426950216293334961 ;  /* 0xbfb8aa3b350a7820 */ /* 0x00efe20000410000 */
[----:B------:R-:W-:-:S05]  /*4170*/  FMUL.FTZ R12, R52, -1.4426950216293334961 ;  /* 0xbfb8aa3b340c7820 */ /* 0x000fca0000410000 */
[----:B------:R-:W1:Y:S08]  /*4180*/  MUFU.EX2 R10, R10 ;  /* 0x0000000a000a7308 */ /* 0x000e700000000800 */
[----:B------:R-:W2:Y:S01]  /*4190*/  MUFU.EX2 R12, R12 ;  /* 0x0000000c000c7308 */ /* 0x000ea20000000800 */
[----:B-1----:R-:W-:-:S07]  /*41a0*/  FADD.FTZ R11, R10, 1 ;  /* 0x3f8000000a0b7421 */ /* 0x002fce0000010000 */
[----:B------:R-:W0:Y:S01]  /*41b0*/  MUFU.RCP R11, R11 ;  /* 0x0000000b000b7308 */ /* 0x000e220000001000 */
[----:B--2---:R-:W-:-:S07]  /*41c0*/  FADD.FTZ R13, R12, 1 ;  /* 0x3f8000000c0d7421 */ /* 0x004fce0000010000 */
        /* <DEDUP_REMOVED lines=9> */
.L_x_1635:
[----:B------:R-:W-:Y:S04]  /*4260*/  BSSY B0, `(.L_x_1636) ;  /* 0x0000012000007945 */ /* 0x000fe80003800000 */
[----:B------:R-:W-:Y:S05]  /*4270*/  @!P3 BRA `(.L_x_1637) ;  /* 0x000000000040b947 */ /* 0x000fea0003800000 */
[----:B------:R-:W-:Y:S01]  /*4280*/  ULDC.64 UR12, c[0x0][0x288] ;  /* 0x0000a200000c7ab9 */ /* 0x000fe20000000a00 */
[----:B------:R-:W-:Y:S01]  /*4290*/  MOV R67, R69 ;  /* 0x0000004500437202 */ /* 0x000fe20000000f00 */
[----:B--2---:R-:W-:Y:S02]  /*42a0*/  IMAD R13, R9, UR12, RZ ;  /* 0x0000000c090d7c24 */ /* 0x004fe4000f8e02ff */
[-CC-:B-1-3--:R-:W-:Y:S01]  /*42b0*/  FFMA.FTZ R11, R64, R22.reuse, R23.reuse ;  /* 0x00000016400b7223 */ /* 0x18afe20000010017 */
[----:B------:R-:W-:Y:S01]  /*42c0*/  FFMA.FTZ R22, R63, R22, R23 ;  /* 0x000000163f167223 */ /* 0x000fe20000010017 */
[----:B------:R-:W-:-:S04]  /*42d0*/  IMAD.WIDE.U32 R66, R44, UR12, R66 ;  /* 0x0000000c2c427c25 */ /* 0x000fc8000f8e0042 */
[----:B------:R-:W-:Y:S01]  /*42e0*/  FFMA.FTZ R11, R56, R16, -R11 ;  /* 0x00000010380b7223 */ /* 0x000fe2000001080b */
[----:B------:R-:W-:Y:S01]  /*42f0*/  FFMA.FTZ R17, R55, R17, -R22 ;  /* 0x0000001137117223 */ /* 0x000fe20000010816 */
[----:B------:R-:W-:Y:S01]  /*4300*/  IMAD R13, R44, UR13, R13 ;  /* 0x0000000d2c0d7c24 */ /* 0x000fe2000f8e020d */
[----:B------:R-:W-:Y:S01]  /*4310*/  ULDC.64 UR12, c[0x0][0x210] ;  /* 0x00008400000c7ab9 */ /* 0x000fe20000000a00 */
[-C--:B------:R-:W-:Y:S01]  /*4320*/  FMUL.FTZ R16, R11, R54.reuse ;  /* 0x000000360b107220 */ /* 0x080fe20000410000 */
[----:B------:R-:W-:Y:S01]  /*4330*/  LEA R10, P0, R66, UR12, 0x2 ;  /* 0x0000000c420a7c11 */ /* 0x000fe2000f8010ff */
[----:B------:R-:W-:Y:S01]  /*4340*/  FMUL.FTZ R17, R17, R54 ;  /* 0x0000003611117220 */ /* 0x000fe20000410000 */
[----:B------:R-:W-:-:S04]  /*4350*/  IADD3 R13, R67, R13, RZ ;  /* 0x0000000d430d7210 */ /* 0x000fc80007ffe0ff */
[----:B------:R-:W-:-:S05]  /*4360*/  LEA.HI.X R11, R66, UR13, R13, 0x2, P0 ;  /* 0x0000000d420b7c11 */ /* 0x000fca00080f140d */
[----:B------:R4:W-:Y:S02]  /*4370*/  STG.E.64 desc[UR8][R10.64], R16 ;  /* 0x000000100a007986 */ /* 0x0009e4000c101b08 */
.L_x_1637:
[----:B------:R-:W-:Y:S05]  /*4380*/  BSYNC B0 ;  /* 0x0000000000007941 */ /* 0x000fea0003800000 */
.L_x_1636:
[----:B------:R-:W-:Y:S02]  /*4390*/  IADD3 R43, R36, R43, RZ ;  /* 0x0000002b242b7210 */ /* 0x000fe40007ffe0ff */
[----:B------:R-:W-:Y:S02]  /*43a0*/  IADD3 R40, R40, 0x1, RZ ;  /* 0x0000000128287810 */ /* 0x000fe40007ffe0ff */
[----:B------:R-:W-:-:S13]  /*43b0*/  ISETP.GE.AND P0, PT, R43, UR4, PT ;  /* 0x000000042b007c0c */ /* 0x000fda000bf06270 */
[----:B------:R-:W-:Y:S05]  /*43c0*/  @!P0 BRA `(.L_x_1638) ;  /* 0xffffffc000048947 */ /* 0x000fea000383ffff */
.L_x_1603:
[----:B------:R-:W0:Y:S01]  /*43d0*/  LDC R6, c[0x0][0xc] ;  /* 0x00000300ff067b82 */ /* 0x000e220000000800 */
[----:B------:R-:W-:Y:S01]  /*43e0*/  ISETP.NE.AND P2, PT, R50, RZ, PT ;  /* 0x000000ff3200720c */ /* 0x000fe20003f45270 */
[----:B------:R-:W-:Y:S06]  /*43f0*/  BSSY B0, `(.L_x_1639) ;  /* 0x0000015000007945 */ /* 0x000fec0003800000 */
[----:B------:R-:W5:Y:S08]  /*4400*/  LDC R7, c[0x0][0x10] ;  /* 0x00000400ff077b82 */ /* 0x000f700000000800 */
[----:B------:R-:W1:Y:S01]  /*4410*/  LDC.64 R2, c[0x0][0x258] ;  /* 0x00009600ff027b82 */ /* 0x000e620000000a00 */
[----:B0-----:R-:W-:-:S02]  /*4420*/  IADD3 R0, R6, -0x1, RZ ;  /* 0xffffffff06007810 */ /* 0x001fc40007ffe0ff */
[----:B------:R-:W-:Y:S02]  /*4430*/  ISETP.NE.AND P1, PT, R6, 0x1, PT ;  /* 0x000000010600780c */ /* 0x000fe40003f25270 */
[----:B------:R-:W-:Y:S02]  /*4440*/  ISETP.NE.AND P0, PT, R0, UR10, PT ;  /* 0x0000000a00007c0c */ /* 0x000fe4000bf05270 */
[C---:B-----5:R-:W-:Y:S02]  /*4450*/  SHF.L.U32 R0, R7.reuse, 0x1, RZ ;  /* 0x0000000107007819 */ /* 0x060fe400000006ff */
[----:B------:R-:W-:Y:S02]  /*4460*/  IADD3 R4, R7, -0x1, RZ ;  /* 0xffffffff07047810 */ /* 0x000fe40007ffe0ff */
[----:B------:R-:W-:Y:S02]  /*4470*/  SEL R5, R0, RZ, P1 ;  /* 0x000000ff00057207 */ /* 0x000fe40000800000 */
[----:B------:R-:W-:-:S03]  /*4480*/  ISETP.NE.OR P0, PT, R41, R4, P0 ;  /* 0x000000042900720c */ /* 0x000fc60000705670 */
[----:B-1----:R-:W-:Y:S01]  /*4490*/  IMAD.WIDE.U32 R2, R5, 0x4, R2 ;  /* 0x0000000405027825 */ /* 0x002fe200078e0002 */
        /* <DEDUP_REMOVED lines=10> */
.L_x_1640:
[----:B------:R-:W-:Y:S05]  /*4540*/  BSYNC B0 ;  /* 0x0000000000007941 */ /* 0x000fea0003800000 */
.L_x_1639:
[----:B------:R-:W-:Y:S05]  /*4550*/  @P0 EXIT ;  /* 0x000000000000094d */ /* 0x000fea0003800000 */
[----:B------:R-:W-:Y:S05]  /*4560*/  @P2 BRA `(.L_x_1641) ;  /* 0x0000000000202947 */ /* 0x000fea0003800000 */
[----:B------:R-:W-:-:S05]  /*4570*/  IMAD R0, R6, R7, RZ ;  /* 0x0000000706007224 */ /* 0x000fca00078e02ff */
[----:B------:R-:W-:-:S13]  /*4580*/  ISETP.NE.AND P0, PT, R0, -0x1, PT ;  /* 0xffffffff0000780c */ /* 0x000fda0003f05270 */
[----:B------:R-:W-:Y:S05]  /*4590*/  @!P0 BRA `(.L_x_1641) ;  /* 0x0000000000148947 */ /* 0x000fea0003800000 */
.L_x_1642:
[----:B0-----:R-:W5:Y:S04]  /*45a0*/  LDG.E.STRONG.GPU R5, desc[UR8][R2.64] ;  /* 0x0000000802057981 */ /* 0x001f68000c1ef900 */
[----:B-----5:R-:W-:Y:S01]  /*45b0*/  CCTL.IVALL ;  /* 0x00000000ff00798f */ /* 0x020fe20002000000 */
[----:B------:R-:W-:Y:S05]  /*45c0*/  YIELD ;  /* 0x0000000000007946 */ /* 0x000fea0003800000 */
[----:B------:R-:W-:-:S13]  /*45d0*/  ISETP.NE.AND P0, PT, R5, R0, PT ;  /* 0x000000000500720c */ /* 0x000fda0003f05270 */
[----:B------:R-:W-:Y:S05]  /*45e0*/  @P0 BRA `(.L_x_1642) ;  /* 0xfffffffc00ec0947 */ /* 0x000fea000383ffff */
.L_x_1641:
        /* <DEDUP_REMOVED lines=19> */
[----:B----4-:R-:W1:Y:S03]  /*4720*/  LDC.64 R16, c[0x0][0x220] ;  /* 0x00008800ff107b82 */ /* 0x010e660000000a00 */
[----:B------:R-:W-:-:S04]  /*4730*/  IADD3.X R5, RZ, R5, RZ, P0, !PT ;  /* 0x00000005ff057210 */ /* 0x000fc800007fe4ff */
[--C-:B------:R-:W-:Y:S02]  /*4740*/  SHF.R.S64 R29, R2, 0x1, R5.reuse ;  /* 0x00000001021d7819 */ /* 0x100fe40000001005 */
[----:B------:R-:W-:-:S04]  /*4750*/  SHF.R.S32.HI R2, RZ, 0x1, R5 ;  /* 0x00000001ff027819 */ /* 0x000fc80000011405 */
[----:B------:R-:W-:-:S07]  /*4760*/  SHF.L.U64.HI R31, R29, 0x2, R2 ;  /* 0x000000021d1f7819 */ /* 0x000fce0000010202 */
.L_x_1643:
[----:B------:R-:W-:-:S04]  /*4770*/  LEA R6, P0, R50, UR4, 0x2 ;  /* 0x0000000432067c11 */ /* 0x000fc8000f8010ff */
[----:B------:R-:W-:Y:S02]  /*4780*/  LEA.HI.X R7, R50, UR5, R0, 0x2, P0 ;  /* 0x0000000532077c11 */ /* 0x000fe400080f1400 */
[-C--:B------:R-:W-:Y:S02]  /*4790*/  LEA R8, P0, R25, R6.reuse, 0x2 ;  /* 0x0000000619087211 */ /* 0x080fe400078010ff */
[-C--:B--2---:R-:W-:Y:S01]  /*47a0*/  LEA R12, P2, R29, R6.reuse, 0x2 ;  /* 0x000000061d0c7211 */ /* 0x084fe200078410ff */
        /* <DEDUP_REMOVED lines=19> */
[----:B---3--:R-:W-:Y:S05]  /*48e0*/  @P0 BRA `(.L_x_1643) ;  /* 0xfffffffc00a00947 */ /* 0x008fea000383ffff */
[----:B------:R-:W-:Y:S05]  /*48f0*/  EXIT ;  /* 0x000000000000794d */ /* 0x000fea0003800000 */
.L_x_1644:
        /* <DEDUP_REMOVED lines=16> */
.L_x_3253:


//--------------------- .text._Z35group_norm_nhwc_bwd_one_pass_kernelI11Fp32IOBf16WLi256ELi26ELi416EEv26Group_norm_nhwc_bwd_params --------------------------
	.section	.text._Z35group_norm_nhwc_bwd_one_pass_kernelI11Fp32IOBf16WLi256ELi26ELi416EEv26Group_norm_nhwc_bwd_params,"ax",@progbits
	.align	128
        .global         _Z35group_norm_nhwc_bwd_one_pass_kernelI11Fp32IOBf16WLi256ELi26ELi416EEv26Group_norm_nhwc_bwd_params
        .type           _Z35group_norm_nhwc_bwd_one_pass_kernelI11Fp32IOBf16WLi256ELi26ELi416EEv26Group_norm_nhwc_bwd_params,@function
        .size           _Z35group_norm_nhwc_bwd_one_pass_kernelI11Fp32IOBf16WLi256ELi26ELi416EEv26Group_norm_nhwc_bwd_params,(.L_x_3254 - _Z35group_norm_nhwc_bwd_one_pass_kernelI11Fp32IOBf16WLi256ELi26ELi416EEv26Group_norm_nhwc_bwd_params)
        .other          _Z35group_norm_nhwc_bwd_one_pass_kernelI11Fp32IOBf16WLi256ELi26ELi416EEv26Group_norm_nhwc_bwd_params,@"STO_CUDA_ENTRY STV_DEFAULT"
_Z35group_norm_nhwc_bwd_one_pass_kernelI11Fp32IOBf16WLi256ELi26ELi416EEv26Group_norm_nhwc_bwd_params:
.text._Z35group_norm_nhwc_bwd_one_pass_kernelI11Fp32IOBf16WLi256ELi26ELi416EEv26Group_norm_nhwc_bwd_params:
        /* <DEDUP_REMOVED lines=62> */
.L_x_1696:
[----:B0-----:R-:W0:Y:S01]  /*03e0*/  LDC R6, c[0x0][0x2a0] ;  /* 0x0000a800ff067b82 */ /* 0x001e220000000800 */
[----:B------:R-:W-:Y:S01]  /*03f0*/  ISETP.LE.AND P5, PT, RZ, UR6, PT ;  /* 0x00000006ff007c0c */ /* 0x000fe2000bfa3270 */
[----:B------:R-:W-:Y:S01]  /*0400*/  ULDC.64 UR12, c[0x0][0x298] ;  /* 0x0000a600000c7ab9 */ /* 0x000fe20000000a00 */
[----:B----4-:R-:W-:Y:S02]  /*0410*/  SHF.R.S32.HI R12, RZ, 0x1f, R41 ;  /* 0x0000001fff0c7819 */ /* 0x010fe40000011429 */
[----:B------:R-:W-:Y:S02]  /*0420*/  IADD3 R20, R41, 0x20, RZ ;  /* 0x0000002029147810 */ /* 0x000fe40007ffe0ff */
[----:B------:R-:W-:Y:S01]  /*0430*/  SHF.R.S32.HI R30, RZ, 0x1f, R60 ;  /* 0x0000001fff1e7819 */ /* 0x000fe2000001143c */
[----:B-1----:R-:W1:Y:S01]  /*0440*/  @P0 LDC.64 R8, c[0x0][0x288] ;  /* 0x0000a200ff080b82 */ /* 0x002e620000000a00 */
[----:B------:R-:W-:Y:S02]  /*0450*/  SHF.R.S32.HI R66, RZ, 0x1f, R62 ;  /* 0x0000001fff427819 */ /* 0x000fe4000001143e */
[----:B------:R-:W-:-:S02]  /*0460*/  SHF.R.S32.HI R31, RZ, 0x1f, R68 ;  /* 0x0000001fff1f7819 */ /* 0x000fc40000011444 */
[----:B------:R-:W-:-:S03]  /*0470*/  SHF.R.S32.HI R65, RZ, 0x1f, R61 ;  /* 0x0000001fff417819 */ /* 0x000fc6000001143d */
[----:B--2---:R-:W2:Y:S01]  /*0480*/  @P0 LDC.64 R34, c[0x0][0x230] ;  /* 0x00008c00ff220b82 */ /* 0x004ea20000000a00 */
[----:B0-----:R-:W-:-:S07]  /*0490*/  IABS R5, R6 ;  /* 0x0000000600057213 */ /* 0x001fce0000000000 */
[----:B---3--:R-:W0:Y:S01]  /*04a0*/  @P0 LDC.64 R16, c[0x0][0x228] ;  /* 0x00008a00ff100b82 */ /* 0x008e220000000a00 */
[----:B------:R-:W3:Y:S07]  /*04b0*/  I2F.RP R0, R5 ;  /* 0x0000000500007306 */ /* 0x000eee0000209400 */
[----:B------:R-:W4:Y:S08]  /*04c0*/  @P1 LDC.64 R10, c[0x0][0x288] ;  /* 0x0000a200ff0a1b82 */ /* 0x000f300000000a00 */
[----:B------:R-:W0:Y:S01]  /*04d0*/  @P1 LDC.64 R14, c[0x0][0x230] ;  /* 0x00008c00ff0e1b82 */ /* 0x000e220000000a00 */
[----:B---3--:R-:W3:Y:S07]  /*04e0*/  MUFU.RCP R0, R0 ;  /* 0x0000000000007308 */ /* 0x008eee0000001000 */
[----:B------:R-:W0:Y:S08]  /*04f0*/  @P1 LDC.64 R18, c[0x0][0x228] ;  /* 0x00008a00ff121b82 */ /* 0x000e300000000a00 */
[----:B------:R-:W0:Y:S01]  /*0500*/  @P3 LDC.64 R28, c[0x0][0x288] ;  /* 0x0000a200ff1c3b82 */ /* 0x000e220000000a00 */
[----:B---3--:R-:W-:-:S04]  /*0510*/  IADD3 R2, R0, 0xffffffe, RZ ;  /* 0x0ffffffe00027810 */ /* 0x008fc80007ffe0ff */
[----:B------:R3:W1:Y:S03]  /*0520*/  F2I.FTZ.U32.TRUNC.NTZ R3, R2 ;  /* 0x0000000200037305 */ /* 0x000666000021f000 */
[----:B------:R-:W0:Y:S01]  /*0530*/  @P2 LDC.64 R26, c[0x0][0x230] ;  /* 0x00008c00ff1a2b82 */ /* 0x000e220000000a00 */
[----:B---3--:R-:W-:-:S07]  /*0540*/  HFMA2.MMA R2, -RZ, RZ, 0, 0 ;  /* 0x00000000ff027435 */ /* 0x008fce00000001ff */
[----:B------:R-:W3:Y:S01]  /*0550*/  @P2 LDC.64 R32, c[0x0][0x228] ;  /* 0x00008a00ff202b82 */ /* 0x000ee20000000a00 */
[----:B-1----:R-:W-:-:S07]  /*0560*/  IADD3 R4, RZ, -R3, RZ ;  /* 0x80000003ff047210 */ /* 0x002fce0007ffe0ff */
[----:B------:R-:W1:Y:S01]  /*0570*/  @P3 LDC.64 R22, c[0x0][0x228] ;  /* 0x00008a00ff163b82 */ /* 0x000e620000000a00 */
        /* <DEDUP_REMOVED lines=18> */
[----:B------:R-:W-:-:S02]  /*06a0*/  @!P5 IADD3 R0, -R0, RZ, RZ ;  /* 0x000000ff0000d210 */ /* 0x000fc40007ffe1ff */
[----:B------:R-:W-:Y:S02]  /*06b0*/  MOV R2, R3 ;  /* 0x0000000300027202 */ /* 0x000fe40000000f00 */
[----:B------:R-:W-:Y:S02]  /*06c0*/  SEL R58, R5, R0, !P6 ;  /* 0x00000000053a7207 */ /* 0x000fe40007000000 */
[----:B------:R-:W-:-:S03]  /*06d0*/  @!P4 IADD3 R2, -R2, RZ, RZ ;  /* 0x000000ff0202c210 */ /* 0x000fc60007ffe1ff */
[----:B------:R-:W-:Y:S01]  /*06e0*/  IMAD R3, R58, 0x1a, RZ ;  /* 0x0000001a3a037824 */ /* 0x000fe200078e02ff */
[----:B------:R-:W-:Y:S02]  /*06f0*/  SEL R7, R5, R2, !P6 ;  /* 0x0000000205077207 */ /* 0x000fe40007000000 */
[----:B------:R-:W-:Y:S02]  /*0700*/  SHF.R.S32.HI R2, RZ, 0x1f, R59 ;  /* 0x0000001fff027819 */ /* 0x000fe4000001143b */
[----:B------:R-:W-:Y:S02]  /*0710*/  IADD3 R4, P4, R59, R3, RZ ;  /* 0x000000033b047210 */ /* 0x000fe40007f9e0ff */
[----:B------:R-:W-:Y:S02]  /*0720*/  SHF.R.S32.HI R0, RZ, 0x1f, R7 ;  /* 0x0000001fff007819 */ /* 0x000fe40000011407 */
[----:B------:R-:W-:-:S03]  /*0730*/  LEA.HI.X.SX32 R5, R3, R2, 0x1, P4 ;  /* 0x0000000203057211 */ /* 0x000fc600020f0eff */
[----:B------:R-:W-:Y:S02]  /*0740*/  IMAD R0, R0, UR12, RZ ;  /* 0x0000000c00007c24 */ /* 0x000fe4000f8e02ff */
[----:B------:R-:W-:-:S04]  /*0750*/  IMAD.WIDE.U32 R4, R7, UR12, R4 ;  /* 0x0000000c07047c25 */ /* 0x000fc8000f8e0004 */
[----:B------:R-:W-:Y:S01]  /*0760*/  IMAD R13, R7, UR13, R0 ;  /* 0x0000000d070d7c24 */ /* 0x000fe2000f8e0200 */
[----:B------:R-:W-:Y:S01]  /*0770*/  @P0 MOV R6, R4 ;  /* 0x0000000400060202 */ /* 0x000fe20000000f00 */
[-C--:B------:R-:W-:Y:S01]  /*0780*/  @P0 IMAD R0, R12, R8.reuse, RZ ;  /* 0x000000080c000224 */ /* 0x080fe200078e02ff */
[----:B------:R-:W-:Y:S01]  /*0790*/  IADD3 R12, R41, 0x20, RZ ;  /* 0x00000020290c7810 */ /* 0x000fe20007ffe0ff */
[----:B------:R-:W-:Y:S01]  /*07a0*/  ULDC.64 UR12, c[0x0][0x290] ;  /* 0x0000a400000c7ab9 */ /* 0x000fe20000000a00 */
[----:B------:R-:W-:Y:S01]  /*07b0*/  IADD3 R7, R5, R13, RZ ;  /* 0x0000000d05077210 */ /* 0x000fe20007ffe0ff */
[C---:B------:R-:W-:Y:S01]  /*07c0*/  @P0 IMAD R13, R41.reuse, R9, R0 ;  /* 0x00000009290d0224 */ /* 0x040fe200078e0200 */
[----:B------:R-:W-:Y:S02]  /*07d0*/  SHF.R.S32.HI R12, RZ, 0x1f, R12 ;  /* 0x0000001fff0c7819 */ /* 0x000fe4000001140c */
[----:B------:R-:W-:Y:S01]  /*07e0*/  ISETP.GE.U32.AND P5, PT, R60, UR12, PT ;  /* 0x0000000c3c007c0c */ /* 0x000fe2000bfa6070 */
[----:B------:R-:W-:-:S03]  /*07f0*/  @P0 IMAD.WIDE.U32 R8, R41, R8, R6 ;  /* 0x0000000829080225 */ /* 0x000fc600078e0006 */
[----:B------:R-:W-:Y:S01]  /*0800*/  ISETP.GE.AND.EX P5, PT, R30, UR13, PT, P5 ;  /* 0x0000000d1e007c0c */ /* 0x000fe2000bfa6350 */
[----:B----4-:R-:W-:Y:S01]  /*0810*/  @P1 IMAD R2, R12, R10, RZ ;  /* 0x0000000a0c021224 */ /* 0x010fe200078e02ff */
[----:B------:R-:W-:Y:S02]  /*0820*/  @P0 IADD3 R13, R9, R13, RZ ;  /* 0x0000000d090d0210 */ /* 0x000fe40007ffe0ff */
[----:B------:R-:W-:Y:S01]  /*0830*/  @P0 SHF.L.U32 R9, R8, 0x2, RZ ;  /* 0x0000000208090819 */ /* 0x000fe200000006ff */
[----:B------:R-:W-:Y:S01]  /*0840*/  @P1 IMAD R21, R20, R11, R2 ;  /* 0x0000000b14151224 */ /* 0x000fe200078e0202 */
[----:B------:R-:W-:Y:S02]  /*0850*/  @P0 SHF.L.U64.HI R0, R8, 0x2, R13 ;  /* 0x0000000208000819 */ /* 0x000fe4000001020d */
[C---:B--2---:R-:W-:Y:S02]  /*0860*/  @P0 IADD3 R34, P4, R9.reuse, R34, RZ ;  /* 0x0000002209220210 */ /* 0x044fe40007f9e0ff */
[----:B0-----:R-:W-:-:S02]  /*0870*/  @P0 IADD3 R16, P6, R9, R16, RZ ;  /* 0x0000001009100210 */ /* 0x001fc40007fde0ff */
[----:B------:R-:W0:Y:S01]  /*0880*/  @P2 LDC.64 R8, c[0x0][0x288] ;  /* 0x0000a200ff082b82 */ /* 0x000e220000000a00 */
[----:B------:R-:W-:Y:S02]  /*0890*/  @P1 MOV R12, R4 ;  /* 0x00000004000c1202 */ /* 0x000fe40000000f00 */
[----:B------:R-:W-:Y:S02]  /*08a0*/  @P1 MOV R13, R7 ;  /* 0x00000007000d1202 */ /* 0x000fe40000000f00 */
[----:B------:R-:W-:Y:S02]  /*08b0*/  ISETP.LT.U32.AND P5, PT, R40, 0x1a0, !P5 ;  /* 0x000001a02800780c */ /* 0x000fe40006fa1070 */
[----:B------:R-:W-:Y:S01]  /*08c0*/  @P0 IADD3.X R35, R0, R35, RZ, P4, !PT ;  /* 0x0000002300230210 */ /* 0x000fe200027fe4ff */
[----:B------:R-:W-:Y:S01]  /*08d0*/  @P1 IMAD.WIDE.U32 R10, R20, R10, R12 ;  /* 0x0000000a140a1225 */ /* 0x000fe200078e000c */
[----:B------:R-:W-:Y:S02]  /*08e0*/  @P0 IADD3.X R17, R0, R17, RZ, P6, !PT ;  /* 0x0000001100110210 */ /* 0x000fe400037fe4ff */
[----:B------:R-:W-:-:S02]  /*08f0*/  SHF.R.S32.HI R20, RZ, 0x1f, R69 ;  /* 0x0000001fff147819 */ /* 0x000fc40000011445 */
[----:B------:R-:W-:Y:S02]  /*0900*/  @P1 IADD3 R13, R11, R21, RZ ;  /* 0x000000150b0d1210 */ /* 0x000fe40007ffe0ff */
[C---:B------:R-:W-:Y:S02]  /*0910*/  @P1 SHF.L.U32 R11, R10.reuse, 0x2, RZ ;  /* 0x000000020a0b1819 */ /* 0x040fe400000006ff */
[----:B------:R-:W-:Y:S01]  /*0920*/  @P1 SHF.L.U64.HI R0, R10, 0x2, R13 ;  /* 0x000000020a001819 */ /* 0x000fe2000001020d */
[----:B------:R-:W2:Y:S01]  /*0930*/  @P5 LDC.64 R24, c[0x0][0x288] ;  /* 0x0000a200ff185b82 */ /* 0x000ea20000000a00 */
[C---:B------:R-:W-:Y:S02]  /*0940*/  @P1 IADD3 R14, P6, R11.reuse, R14, RZ ;  /* 0x0000000e0b0e1210 */ /* 0x040fe40007fde0ff */
[----:B------:R-:W-:Y:S02]  /*0950*/  ISETP.GE.U32.AND P4, PT, R62, UR12, PT ;  /* 0x0000000c3e007c0c */ /* 0x000fe4000bf86070 */
[----:B------:R-:W-:Y:S01]  /*0960*/  @P1 IADD3.X R15, R0, R15, RZ, P6, !PT ;  /* 0x0000000f000f1210 */ /* 0x000fe200037fe4ff */
[----:B0-----:R-:W-:Y:S01]  /*0970*/  @P2 IMAD R2, R20, R8, RZ ;  /* 0x0000000814022224 */ /* 0x001fe200078e02ff */
[----:B------:R-:W-:Y:S01]  /*0980*/  @P1 IADD3 R18, P6, R11, R18, RZ ;  /* 0x000000120b121210 */ /* 0x000fe20007fde0ff */
[----:B------:R-:W0:Y:S01]  /*0990*/  @P3 LDC.64 R20, c[0x0][0x230] ;  /* 0x00008c00ff143b82 */ /* 0x000e220000000a00 */
[----:B------:R-:W-:Y:S01]  /*09a0*/  ISETP.GE.AND.EX P4, PT, R66, UR13, PT, P4 ;  /* 0x0000000d42007c0c */ /* 0x000fe2000bf86340 */
[----:B------:R-:W-:Y:S01]  /*09b0*/  @P2 IMAD R13, R69, R9, R2 ;  /* 0x00000009450d2224 */ /* 0x000fe200078e0202 */
[----:B------:R-:W-:Y:S01]  /*09c0*/  @P2 MOV R10, R4 ;  /* 0x00000004000a2202 */ /* 0x000fe20000000f00 */
[----:B------:R-:W-:Y:S01]  /*09d0*/  @P3 IMAD R2, R31, R28, RZ ;  /* 0x0000001c1f023224 */ /* 0x000fe200078e02ff */
[----:B------:R-:W-:-:S02]  /*09e0*/  @P2 MOV R11, R7 ;  /* 0x00000007000b2202 */ /* 0x000fc40000000f00 */
[----:B------:R-:W-:Y:S01]  /*09f0*/  ISETP.GT.U32.OR P4, PT, R40, 0x19f, P4 ;  /* 0x0000019f2800780c */ /* 0x000fe20002784470 */
[----:B------:R-:W-:Y:S01]  /*0a00*/  @P3 IMAD R31, R68, R29, R2 ;  /* 0x0000001d441f3224 */ /* 0x000fe200078e0202 */
[----:B------:R-:W-:Y:S01]  /*0a10*/  @P1 IADD3.X R19, R0, R19, RZ, P6, !PT ;  /* 0x0000001300131210 */ /* 0x000fe200037fe4ff */
[----:B------:R-:W-:Y:S01]  /*0a20*/  @P2 IMAD.WIDE.U32 R8, R69, R8, R10 ;  /* 0x0000000845082225 */ /* 0x000fe200078e000a */
[----:B------:R-:W-:Y:S02]  /*0a30*/  @P3 MOV R10, R4 ;  /* 0x00000004000a3202 */ /* 0x000fe40000000f00 */
[----:B------:R-:W-:Y:S02]  /*0a40*/  @P3 MOV R11, R7 ;  /* 0x00000007000b3202 */ /* 0x000fe40000000f00 */
[----:B------:R-:W-:Y:S01]  /*0a50*/  @P2 IADD3 R9, R9, R13, RZ ;  /* 0x0000000d09092210 */ /* 0x000fe20007ffe0ff */
[----:B--2---:R-:W-:Y:S01]  /*0a60*/  @P5 IMAD R2, R30, R24, RZ ;  /* 0x000000181e025224 */ /* 0x004fe200078e02ff */
[----:B------:R-:W-:Y:S01]  /*0a70*/  @P2 SHF.L.U32 R13, R8, 0x2, RZ ;  /* 0x00000002080d2819 */ /* 0x000fe200000006ff */
[----:B------:R-:W-:Y:S01]  /*0a80*/  @P3 IMAD.WIDE.U32 R28, R68, R28, R10 ;  /* 0x0000001c441c3225 */ /* 0x000fe200078e000a */
[----:B------:R-:W-:Y:S01]  /*0a90*/  @P2 SHF.L.U64.HI R0, R8, 0x2, R9 ;  /* 0x0000000208002819 */ /* 0x000fe20000010209 */
[----:B------:R-:W2:Y:S01]  /*0aa0*/  @P5 LDC.64 R10, c[0x0][0x230] ;  /* 0x00008c00ff0a5b82 */ /* 0x000ea20000000a00 */
[----:B------:R-:W-:Y:S01]  /*0ab0*/  @P2 IADD3 R26, P6, R13, R26, RZ ;  /* 0x0000001a0d1a2210 */ /* 0x000fe20007fde0ff */
[----:B------:R-:W-:Y:S01]  /*0ac0*/  @P5 IMAD R25, R60, R25, R2 ;  /* 0x000000193c195224 */ /* 0x000fe200078e0202 */
[----:B------:R-:W-:-:S02]  /*0ad0*/  @P3 IADD3 R29, R29, R31, RZ ;  /* 0x0000001f1d1d3210 */ /* 0x000fc40007ffe0ff */
[----:B------:R-:W-:Y:S02]  /*0ae0*/  @P2 IADD3.X R27, R0, R27, RZ, P6, !PT ;  /* 0x0000001b001b2210 */ /* 0x000fe400037fe4ff */
[----:B---3--:R-:W-:Y:S01]  /*0af0*/  @P2 IADD3 R32, P6, R13, R32, RZ ;  /* 0x000000200d202210 */ /* 0x008fe20007fde0ff */
[----:B------:R-:W3:Y:S01]  /*0b00*/  @!P4 LDC.64 R8, c[0x0][0x288] ;  /* 0x0000a200ff08cb82 */ /* 0x000ee20000000a00 */
[----:B------:R-:W-:Y:S02]  /*0b10*/  @P3 SHF.L.U32 R31, R28, 0x2, RZ ;  /* 0x000000021c1f3819 */ /* 0x000fe400000006ff */
[----:B------:R-:W-:Y:S02]  /*0b20*/  @P2 IADD3.X R33, R0, R33, RZ, P6, !PT ;  /* 0x0000002100212210 */ /* 0x000fe400037fe4ff */
[----:B------:R-:W-:Y:S02]  /*0b30*/  @P3 SHF.L.U64.HI R0, R28, 0x2, R29 ;  /* 0x000000021c003819 */ /* 0x000fe4000001021d */
[----:B------:R-:W-:Y:S01]  /*0b40*/  @P5 MOV R28, R4 ;  /* 0x00000004001c5202 */ /* 0x000fe20000000f00 */
[----:B------:R-:W4:Y:S01]  /*0b50*/  @P5 LDC.64 R12, c[0x0][0x228] ;  /* 0x00008a00ff0c5b82 */ /* 0x000f220000000a00 */
[----:B------:R-:W-:-:S02]  /*0b60*/  @P5 MOV R29, R7 ;  /* 0x00000007001d5202 */ /* 0x000fc40000000f00 */
[----:B0-----:R-:W-:Y:S01]  /*0b70*/  @P3 IADD3 R20, P6, R31, R20, RZ ;  /* 0x000000141f143210 */ /* 0x001fe20007fde0ff */
[----:B------:R-:W-:-:S03]  /*0b80*/  @P5 IMAD.WIDE.U32 R28, R60, R24, R28 ;  /* 0x000000183c1c5225 */ /* 0x000fc600078e001c */
[----:B------:R-:W-:Y:S01]  /*0b90*/  @P3 IADD3.X R21, R0, R21, RZ, P6, !PT ;  /* 0x0000001500153210 */ /* 0x000fe200037fe4ff */
[----:B------:R-:W0:Y:S01]  /*0ba0*/  @!P4 LDC.64 R36, c[0x0][0x230] ;  /* 0x00008c00ff24cb82 */ /* 0x000e220000000a00 */
[----:B-1----:R-:W-:Y:S02]  /*0bb0*/  @P3 IADD3 R22, P6, R31, R22, RZ ;  /* 0x000000161f163210 */ /* 0x002fe40007fde0ff */
[----:B------:R-:W-:Y:S02]  /*0bc0*/  @P5 IADD3 R25, R29, R25, RZ ;  /* 0x000000191d195210 */ /* 0x000fe40007ffe0ff */
[C---:B------:R-:W-:Y:S02]  /*0bd0*/  @P5 SHF.L.U32 R29, R28.reuse, 0x2, RZ ;  /* 0x000000021c1d5819 */ /* 0x040fe400000006ff */
[----:B------:R-:W-:Y:S01]  /*0be0*/  @P5 SHF.L.U64.HI R28, R28, 0x2, R25 ;  /* 0x000000021c1c5819 */ /* 0x000fe20000010219 */
[----:B---3--:R-:W-:Y:S01]  /*0bf0*/  @!P4 IMAD R2, R66, R8, RZ ;  /* 0x000000084202c224 */ /* 0x008fe200078e02ff */
[----:B------:R-:W-:Y:S01]  /*0c00*/  @!P4 MOV R24, R4 ;  /* 0x000000040018c202 */ /* 0x000fe20000000f00 */
[----:B------:R-:W1:Y:S01]  /*0c10*/  @!P4 LDC.64 R42, c[0x0][0x228] ;  /* 0x00008a00ff2acb82 */ /* 0x000e620000000a00 */
[----:B------:R-:W-:Y:S01]  /*0c20*/  @!P4 MOV R25, R7 ;  /* 0x000000070019c202 */ /* 0x000fe20000000f00 */
[----:B------:R-:W-:Y:S01]  /*0c30*/  @!P4 IMAD R31, R62, R9, R2 ;  /* 0x000000093e1fc224 */ /* 0x000fe200078e0202 */
[----:B------:R-:W-:-:S02]  /*0c40*/  @P3 IADD3.X R23, R0, R23, RZ, P6, !PT ;  /* 0x0000001700173210 */ /* 0x000fc400037fe4ff */
[----:B--2---:R-:W-:Y:S01]  /*0c50*/  @P5 IADD3 R10, P6, R29, R10, RZ ;  /* 0x0000000a1d0a5210 */ /* 0x004fe20007fde0ff */
[----:B------:R-:W-:-:S03]  /*0c60*/  @!P4 IMAD.WIDE.U32 R8, R62, R8, R24 ;  /* 0x000000083e08c225 */ /* 0x000fc600078e0018 */
[C---:B------:R-:W-:Y:S02]  /*0c70*/  @P5 IADD3.X R11, R28.reuse, R11, RZ, P6, !PT ;  /* 0x0000000b1c0b5210 */ /* 0x040fe400037fe4ff */
[----:B----4-:R-:W-:Y:S02]  /*0c80*/  @P5 IADD3 R12, P6, R29, R12, RZ ;  /* 0x0000000c1d0c5210 */ /* 0x010fe40007fde0ff */
[----:B------:R-:W-:Y:S02]  /*0c90*/  @!P4 IADD3 R9, R9, R31, RZ ;  /* 0x0000001f0909c210 */ /* 0x000fe40007ffe0ff */
[----:B------:R-:W-:Y:S02]  /*0ca0*/  CS2R R30, SRZ ;  /* 0x00000000001e7805 */ /* 0x000fe4000001ff00 */
[----:B------:R-:W-:Y:S02]  /*0cb0*/  @P5 IADD3.X R13, R28, R13, RZ, P6, !PT ;  /* 0x0000000d1c0d5210 */ /* 0x000fe400037fe4ff */
[----:B------:R-:W-:-:S02]  /*0cc0*/  @!P4 SHF.L.U32 R25, R8, 0x2, RZ ;  /* 0x000000020819c819 */ /* 0x000fc400000006ff */
[----:B------:R-:W-:Y:S02]  /*0cd0*/  @!P4 SHF.L.U64.HI R0, R8, 0x2, R9 ;  /* 0x000000020800c819 */ /* 0x000fe40000010209 */
[----:B------:R-:W-:Y:S02]  /*0ce0*/  CS2R R8, SRZ ;  /* 0x0000000000087805 */ /* 0x000fe4000001ff00 */
[----:B------:R-:W-:Y:S01]  /*0cf0*/  ISETP.GE.U32.AND P6, PT, R61, UR12, PT ;  /* 0x0000000c3d007c0c */ /* 0x000fe2000bfc6070 */
[----:B------:R2:W5:Y:S03]  /*0d00*/  @P5 LDG.E.64 R30, desc[UR14][R10.64] ;  /* 0x0000000e0a1e5981 */ /* 0x000566000c1e1b00 */
[----:B------:R-:W-:Y:S01]  /*0d10*/  ISETP.GE.AND.EX P6, PT, R65, UR13, PT, P6 ;  /* 0x0000000d41007c0c */ /* 0x000fe2000bfc6360 */
[----:B------:R3:W5:Y:S03]  /*0d20*/  @P5 LDG.E.64 R8, desc[UR14][R12.64] ;  /* 0x0000000e0c085981 */ /* 0x000766000c1e1b00 */
[----:B------:R-:W-:-:S02]  /*0d30*/  ISETP.GT.U32.OR P5, PT, R40, 0x19f, P6 ;  /* 0x0000019f2800780c */ /* 0x000fc400037a4470 */
[----:B0-----:R-:W-:-:S04]  /*0d40*/  @!P4 IADD3 R36, P6, R25, R36, RZ ;  /* 0x000000241924c210 */ /* 0x001fc80007fde0ff */
[C---:B------:R-:W-:Y:S02]  /*0d50*/  @!P4 IADD3.X R37, R0.reuse, R37, RZ, P6, !PT ;  /* 0x000000250025c210 */ /* 0x040fe400037fe4ff */
[----:B-1----:R-:W-:Y:S02]  /*0d60*/  @!P4 IADD3 R42, P6, R25, R42, RZ ;  /* 0x0000002a192ac210 */ /* 0x002fe40007fde0ff */
[----:B------:R-:W-:Y:S02]  /*0d70*/  SHF.R.S32.HI R64, RZ, 0x1f, R63 ;  /* 0x0000001fff407819 */ /* 0x000fe4000001143f */
[----:B------:R-:W-:Y:S01]  /*0d80*/  @!P4 IADD3.X R43, R0, R43, RZ, P6, !PT ;  /* 0x0000002b002bc210 */ /* 0x000fe200037fe4ff */
[----:B--2---:R-:W0:Y:S01]  /*0d90*/  @!P5 LDC.64 R10, c[0x0][0x288] ;  /* 0x0000a200ff0adb82 */ /* 0x004e220000000a00 */
[----:B------:R-:W-:-:S04]  /*0da0*/  ISETP.GE.U32.AND P6, PT, R63, UR12, PT ;  /* 0x0000000c3f007c0c */ /* 0x000fc8000bfc6070 */
[----:B------:R-:W-:Y:S01]  /*0db0*/  ISETP.GE.AND.EX P6, PT, R64, UR13, PT, P6 ;  /* 0x0000000d40007c0c */ /* 0x000fe2000bfc6360 */
[----:B------:R-:W-:Y:S02]  /*0dc0*/  ULDC.64 UR12, c[0x0][0x248] ;  /* 0x00009200000c7ab9 */ /* 0x000fe40000000a00 */
[----:B------:R-:W-:Y:S01]  /*0dd0*/  UIMAD.WIDE UR12, UR6, 0x8, UR12 ;  /* 0x00000008060c78a5 */ /* 0x000fe2000f8e020c */
[----:B------:R-:W1:Y:S05]  /*0de0*/  @!P5 LDC.64 R24, c[0x0][0x230] ;  /* 0x00008c00ff18db82 */ /* 0x000e6a0000000a00 */
[----:B------:R-:W-:Y:S02]  /*0df0*/  MOV R38, UR12 ;  /* 0x0000000c00267c02 */ /* 0x000fe40008000f00 */
[----:B------:R-:W-:Y:S01]  /*0e00*/  MOV R39, UR13 ;  /* 0x0000000d00277c02 */ /* 0x000fe20008000f00 */
[----:B------:R-:W2:Y:S05]  /*0e10*/  @!P5 LDC.64 R44, c[0x0][0x228] ;  /* 0x00008a00ff2cdb82 */ /* 0x000eaa0000000a00 */
[----:B------:R-:W4:Y:S01]  /*0e20*/  LDG.E.64 R38, desc[UR14][R38.64] ;  /* 0x0000000e26267981 */ /* 0x000f22000c1e1b00 */
[----:B------:R-:W-:Y:S01]  /*0e30*/  ISETP.GT.U32.OR P6, PT, R40, 0x19f, P6 ;  /* 0x0000019f2800780c */ /* 0x000fe200037c4470 */
[----:B0-----:R-:W-:Y:S01]  /*0e40*/  @!P5 IMAD R0, R65, R10, RZ ;  /* 0x0000000a4100d224 */ /* 0x001fe200078e02ff */
[----:B------:R-:W-:-:S02]  /*0e50*/  @!P5 MOV R28, R4 ;  /* 0x00000004001cd202 */ /* 0x000fc40000000f00 */
[----:B------:R-:W-:-:S09]  /*0e60*/  @!P5 MOV R29, R7 ;  /* 0x00000007001dd202 */ /* 0x000fd20000000f00 */
[----:B---3--:R-:W0:Y:S01]  /*0e70*/  @!P6 LDC.64 R12, c[0x0][0x288] ;  /* 0x0000a200ff0ceb82 */ /* 0x008e220000000a00 */
[C---:B------:R-:W-:Y:S02]  /*0e80*/  @!P5 IMAD R47, R61.reuse, R11, R0 ;  /* 0x0000000b3d2fd224 */ /* 0x040fe400078e0200 */
[----:B------:R-:W-:Y:S01]  /*0e90*/  @!P5 IMAD.WIDE.U32 R10, R61, R10, R28 ;  /* 0x0000000a3d0ad225 */ /* 0x000fe200078e001c */
[----:B------:R-:W-:-:S04]  /*0ea0*/  CS2R R28, SRZ ;  /* 0x00000000001c7805 */ /* 0x000fc8000001ff00 */
[----:B------:R-:W-:Y:S01]  /*0eb0*/  @!P5 IADD3 R11, R11, R47, RZ ;  /* 0x0000002f0b0bd210 */ /* 0x000fe20007ffe0ff */
[----:B------:R-:W3:Y:S01]  /*0ec0*/  @!P6 LDC.64 R48, c[0x0][0x228] ;  /* 0x00008a00ff30eb82 */ /* 0x000ee20000000a00 */
[C---:B------:R-:W-:Y:S01]  /*0ed0*/  @!P5 SHF.L.U32 R2, R10.reuse, 0x2, RZ ;  /* 0x000000020a02d819 */ /* 0x040fe200000006ff */
[----:B------:R1:W5:Y:S01]  /*0ee0*/  @!P4 LDG.E.64 R28, desc[UR14][R36.64] ;  /* 0x0000000e241cc981 */ /* 0x000362000c1e1b00 */
[----:B------:R-:W-:Y:S02]  /*0ef0*/  @!P5 SHF.L.U64.HI R0, R10, 0x2, R11 ;  /* 0x000000020a00d819 */ /* 0x000fe4000001020b */
[----:B------:R-:W-:-:S03]  /*0f00*/  CS2R R10, SRZ ;  /* 0x00000000000a7805 */ /* 0x000fc6000001ff00 */
[----:B------:R-:W3:Y:S03]  /*0f10*/  @!P6 LDC.64 R46, c[0x0][0x230] ;  /* 0x00008c00ff2eeb82 */ /* 0x000ee60000000a00 */
[----:B------:R2:W5:Y:S01]  /*0f20*/  @!P4 LDG.E.64 R10, desc[UR14][R42.64] ;  /* 0x0000000e2a0ac981 */ /* 0x000562000c1e1b00 */
[----:B-1----:R-:W-:Y:S02]  /*0f30*/  @!P6 MOV R36, R4 ;  /* 0x000000040024e202 */ /* 0x002fe40000000f00 */
[----:B------:R-:W-:Y:S01]  /*0f40*/  @!P6 MOV R37, R7 ;  /* 0x000000070025e202 */ /* 0x000fe20000000f00 */
[----:B0-----:R-:W-:Y:S01]  /*0f50*/  @!P6 IMAD R50, R64, R12, RZ ;  /* 0x0000000c4032e224 */ /* 0x001fe200078e02ff */
[----:B------:R-:W-:-:S03]  /*0f60*/  @!P5 IADD3 R24, P4, R2, R24, RZ ;  /* 0x000000180218d210 */ /* 0x000fc60007f9e0ff */
[C---:B------:R-:W-:Y:S02]  /*0f70*/  @!P6 IMAD R13, R63.reuse, R13, R50 ;  /* 0x0000000d3f0de224 */ /* 0x040fe400078e0232 */
[----:B------:R-:W-:Y:S01]  /*0f80*/  @!P6 IMAD.WIDE.U32 R36, R63, R12, R36 ;  /* 0x0000000c3f24e225 */ /* 0x000fe200078e0024 */
[----:B------:R-:W-:Y:S02]  /*0f90*/  @!P5 IADD3.X R25, R0, R25, RZ, P4, !PT ;  /* 0x000000190019d210 */ /* 0x000fe400027fe4ff */
[----:B--2---:R-:W-:Y:S02]  /*0fa0*/  @!P5 IADD3 R44, P4, R2, R44, RZ ;  /* 0x0000002c022cd210 */ /* 0x004fe40007f9e0ff */
[----:B------:R-:W-:Y:S02]  /*0fb0*/  @!P6 IADD3 R51, R37, R13, RZ ;  /* 0x0000000d2533e210 */ /* 0x000fe40007ffe0ff */
[----:B------:R-:W-:Y:S02]  /*0fc0*/  @!P5 IADD3.X R45, R0, R45, RZ, P4, !PT ;  /* 0x0000002d002dd210 */ /* 0x000fe400027fe4ff */
[----:B------:R-:W-:-:S02]  /*0fd0*/  CS2R R42, SRZ ;  /* 0x00000000002a7805 */ /* 0x000fc4000001ff00 */
[C---:B------:R-:W-:Y:S02]  /*0fe0*/  @!P6 SHF.L.U32 R13, R36.reuse, 0x2, RZ ;  /* 0x00000002240de819 */ /* 0x040fe400000006ff */
[----:B------:R-:W-:Y:S02]  /*0ff0*/  @!P6 SHF.L.U64.HI R0, R36, 0x2, R51 ;  /* 0x000000022400e819 */ /* 0x000fe40000010233 */
[----:B------:R-:W-:Y:S01]  /*1000*/  CS2R R36, SRZ ;  /* 0x0000000000247805 */ /* 0x000fe2000001ff00 */
[----:B------:R0:W5:Y:S05]  /*1010*/  @P0 LDG.E.64 R42, desc[UR14][R34.64] ;  /* 0x0000000e222a0981 */ /* 0x00016a000c1e1b00 */
[----:B------:R1:W5:Y:S01]  /*1020*/  @P1 LDG.E.64 R36, desc[UR14][R14.64] ;  /* 0x0000000e0e241981 */ /* 0x000362000c1e1b00 */
[----:B0-----:R-:W-:-:S02]  /*1030*/  CS2R R34, SRZ ;  /* 0x0000000000227805 */ /* 0x001fc4000001ff00 */
[----:B-1----:R-:W-:Y:S02]  /*1040*/  CS2R R14, SRZ ;  /* 0x00000000000e7805 */ /* 0x002fe4000001ff00 */
[----:B---3--:R-:W-:Y:S02]  /*1050*/  @!P6 IADD3 R46, P4, R13, R46, RZ ;  /* 0x0000002e0d2ee210 */ /* 0x008fe40007f9e0ff */
[----:B------:R0:W5:Y:S04]  /*1060*/  @P2 LDG.E.64 R34, desc[UR14][R26.64] ;  /* 0x0000000e1a222981 */ /* 0x000168000c1e1b00 */
[----:B------:R1:W5:Y:S01]  /*1070*/  @P1 LDG.E.64 R14, desc[UR14][R18.64] ;  /* 0x0000000e120e1981 */ /* 0x000362000c1e1b00 */
[----:B------:R-:W-:Y:S02]  /*1080*/  @!P6 IADD3.X R47, R0, R47, RZ, P4, !PT ;  /* 0x0000002f002fe210 */ /* 0x000fe400027fe4ff */
[----:B0-----:R-:W-:-:S02]  /*1090*/  CS2R R26, SRZ ;  /* 0x00000000001a7805 */ /* 0x001fc4000001ff00 */
[----:B-1----:R-:W-:Y:S02]  /*10a0*/  CS2R R18, SRZ ;  /* 0x0000000000127805 */ /* 0x002fe4000001ff00 */
[----:B------:R-:W-:Y:S02]  /*10b0*/  @!P6 IADD3 R48, P4, R13, R48, RZ ;  /* 0x000000300d30e210 */ /* 0x000fe40007f9e0ff */
[----:B------:R0:W5:Y:S04]  /*10c0*/  @!P5 LDG.E.64 R26, desc[UR14][R24.64] ;  /* 0x0000000e181ad981 */ /* 0x000168000c1e1b00 */
[----:B------:R1:W5:Y:S01]  /*10d0*/  @P3 LDG.E.64 R18, desc[UR14][R22.64] ;  /* 0x0000000e16123981 */ /* 0x000362000c1e1b00 */
[----:B------:R-:W-:Y:S02]  /*10e0*/  @!P6 IADD3.X R49, R0, R49, RZ, P4, !PT ;  /* 0x000000310031e210 */ /* 0x000fe400027fe4ff */
[----:B0-----:R-:W-:-:S02]  /*10f0*/  CS2R R24, SRZ ;  /* 0x0000000000187805 */ /* 0x001fc4000001ff00 */
[----:B-1----:R-:W-:-:S04]  /*1100*/  CS2R R22, SRZ ;  /* 0x0000000000167805 */ /* 0x002fc8000001ff00 */
[----:B------:R-:W5:Y:S04]  /*1110*/  @!P6 LDG.E.64 R24, desc[UR14][R46.64] ;  /* 0x0000000e2e18e981 */ /* 0x000f68000c1e1b00 */
[----:B------:R-:W5:Y:S01]  /*1120*/  @!P6 LDG.E.64 R22, desc[UR14][R48.64] ;  /* 0x0000000e3016e981 */ /* 0x000f62000c1e1b00 */
[----:B------:R-:W-:-:S06]  /*1130*/  CS2R R12, SRZ ;  /* 0x00000000000c7805 */ /* 0x000fcc000001ff00 */
[----:B------:R0:W5:Y:S02]  /*1140*/  @P0 LDG.E.64 R12, desc[UR14][R16.64] ;  /* 0x0000000e100c0981 */ /* 0x000164000c1e1b00 */
[----:B0-----:R-:W-:-:S06]  /*1150*/  CS2R R16, SRZ ;  /* 0x0000000000107805 */ /* 0x001fcc000001ff00 */
[----:B------:R0:W5:Y:S02]  /*1160*/  @P2 LDG.E.64 R16, desc[UR14][R32.64] ;  /* 0x0000000e20102981 */ /* 0x000164000c1e1b00 */
[----:B0-----:R-:W-:-:S06]  /*1170*/  CS2R R32, SRZ ;  /* 0x0000000000207805 */ /* 0x001fcc000001ff00 */
[----:B------:R0:W5:Y:S02]  /*1180*/  @P3 LDG.E.64 R32, desc[UR14][R20.64] ;  /* 0x0000000e14203981 */ /* 0x000164000c1e1b00 */
[----:B0-----:R-:W-:-:S06]  /*1190*/  CS2R R20, SRZ ;  /* 0x0000000000147805 */ /* 0x001fcc000001ff00 */
[----:B------:R0:W5:Y:S01]  /*11a0*/  @!P5 LDG.E.64 R20, desc[UR14][R44.64] ;  /* 0x0000000e2c14d981 */ /* 0x000162000c1e1b00 */
[----:B------:R-:W-:Y:S01]  /*11b0*/  ISETP.GT.U32.AND P5, PT, R40, 0x19f, PT ;  /* 0x0000019f2800780c */ /* 0x000fe20003fa4070 */
[----:B------:R-:W-:Y:S01]  /*11c0*/  UMOV UR13, 0x3f800000 ;  /* 0x3f800000000d7882 */ /* 0x000fe20000000000 */
[----:B------:R-:W-:Y:S01]  /*11d0*/  BSSY B0, `(.L_x_1646) ;  /* 0x0000021000007945 */ /* 0x000fe20003800000 */
[----:B------:R-:W-:Y:S02]  /*11e0*/  MOV R2, RZ ;  /* 0x000000ff00027202 */ /* 0x000fe40000000f00 */
[----:B----4-:R-:W-:-:S13]  /*11f0*/  R2UR UR12, R38 ;  /* 0x00000000260c72ca */ /* 0x010fda00000e0000 */
        /* <DEDUP_REMOVED lines=8> */
[----:B------:R-:W-:Y:S01]  /*1280*/  HFMA2.MMA R0, -RZ, RZ, 0, 0 ;  /* 0x00000000ff007435 */ /* 0x000fe200000001ff */
[----:B-1----:R-:W-:Y:S02]  /*1290*/  @P4 R2UR UR11, R50 ;  /* 0x00000000320b42ca */ /* 0x002fe400000e0000 */
[----:B------:R-:W-:Y:S02]  /*12a0*/  CS2R R38, SRZ ;  /* 0x0000000000267805 */ /* 0x000fe4000001ff00 */
[----:B------:R-:W-:-:S09]  /*12b0*/  ISETP.NE.AND P4, PT, RZ, UR17, PT ;  /* 0x00000011ff007c0c */ /* 0x000fd2000bf85270 */
[----:B------:R-:W-:Y:S01]  /*12c0*/  @UP0 UMOV UR13, UR11 ;  /* 0x0000000b000d0c82 */ /* 0x000fe20008000000 */
        /* <DEDUP_REMOVED lines=17> */
.L_x_1647:
[----:B------:R-:W-:Y:S05]  /*13e0*/  BSYNC B0 ;  /* 0x0000000000007941 */ /* 0x000fea0003800000 */
.L_x_1646:
[----:B-----5:R-:W-:Y:S01]  /*13f0*/  FADD.FTZ R55, R42, -UR12 ;  /* 0x8000000c2a377e21 */ /* 0x020fe20008010000 */
[----:B------:R-:W-:Y:S01]  /*1400*/  FADD.FTZ R43, R43, -UR12 ;  /* 0x8000000c2b2b7e21 */ /* 0x000fe20008010000 */
[----:B------:R-:W-:Y:S02]  /*1410*/  MOV R3, R12 ;  /* 0x0000000c00037202 */ /* 0x000fe40000000f00 */
[----:B------:R-:W-:Y:S01]  /*1420*/  MOV R42, R13 ;  /* 0x0000000d002a7202 */ /* 0x000fe20000000f00 */
        /* <DEDUP_REMOVED lines=18> */
[----:B------:R-:W-:-:S04]  /*1550*/  FFMA.FTZ R42, R42, R49, 1 ;  /* 0x3f8000002a2a7423 */ /* 0x000fc80000010031 */
[----:B------:R-:W-:Y:S01]  /*1560*/  FMUL.FTZ R3, R43, R42 ;  /* 0x0000002a2b037220 */ /* 0x000fe20000410000 */
[----:B------:R-:W-:-:S07]  /*1570*/  FMUL.FTZ R42, R45, R48 ;  /* 0x000000302d2a7220 */ /* 0x000fce0000410000 */
.L_x_1648:
[----:B------:R-:W-:Y:S01]  /*1580*/  FMUL.FTZ R44, R3, R0 ;  /* 0x00000000032c7220 */ /* 0x000fe20000410000 */
[----:B------:R-:W-:Y:S01]  /*1590*/  FMUL.FTZ R45, R42, R2 ;  /* 0x000000022a2d7220 */ /* 0x000fe20000410000 */
[----:B------:R-:W-:Y:S01]  /*15a0*/  FADD.FTZ R36, R36, -UR12 ;  /* 0x8000000c24247e21 */ /* 0x000fe20008010000 */
[----:B------:R-:W-:Y:S01]  /*15b0*/  FADD.FTZ R52, R37, -UR12 ;  /* 0x8000000c25347e21 */ /* 0x000fe20008010000 */
[----:B------:R-:W-:Y:S01]  /*15c0*/  FFMA.FTZ R43, R55, R44, RZ ;  /* 0x0000002c372b7223 */ /* 0x000fe200000100ff */
[----:B------:R-:W-:Y:S01]  /*15d0*/  FADD.FTZ R44, RZ, R44 ;  /* 0x0000002cff2c7221 */ /* 0x000fe20000010000 */
[----:B------:R-:W-:Y:S01]  /*15e0*/  MOV R48, R14 ;  /* 0x0000000e00307202 */ /* 0x000fe20000000f00 */
[----:B------:R-:W-:Y:S01]  /*15f0*/  FMUL.FTZ R53, R36, UR13 ;  /* 0x0000000d24357c20 */ /* 0x000fe20008410000 */
[----:B------:R-:W-:Y:S01]  /*1600*/  FFMA.FTZ R43, R54, R45, R43 ;  /* 0x0000002d362b7223 */ /* 0x000fe2000001002b */
[----:B------:R-:W-:Y:S01]  /*1610*/  FADD.FTZ R44, R45, R44 ;  /* 0x0000002c2d2c7221 */ /* 0x000fe20000010000 */
[----:B------:R-:W-:Y:S01]  /*1620*/  MOV R47, R15 ;  /* 0x0000000f002f7202 */ /* 0x000fe20000000f00 */
[----:B------:R-:W-:Y:S01]  /*1630*/  FFMA.FTZ R37, R55, R3, RZ ;  /* 0x0000000337257223 */ /* 0x000fe200000100ff */
        /* <DEDUP_REMOVED lines=20> */
.L_x_1649:
[----:B------:R-:W-:Y:S01]  /*1780*/  FMUL.FTZ R45, R48, R0 ;  /* 0x00000000302d7220 */ /* 0x000fe20000410000 */
[----:B------:R-:W-:Y:S01]  /*1790*/  FADD.FTZ R36, RZ, R3 ;  /* 0x00000003ff247221 */ /* 0x000fe20000010000 */
[C---:B------:R-:W-:Y:S01]  /*17a0*/  FFMA.FTZ R3, R53.reuse, R48, R37 ;  /* 0x0000003035037223 */ /* 0x040fe20000010025 */
[----:B------:R-:W-:Y:S01]  /*17b0*/  FFMA.FTZ R37, R54, R42, RZ ;  /* 0x0000002a36257223 */ /* 0x000fe200000100ff */
[----:B------:R-:W-:Y:S01]  /*17c0*/  FFMA.FTZ R43, R53, R45, R43 ;  /* 0x0000002d352b7223 */ /* 0x000fe2000001002b */
[----:B------:R-:W-:Y:S01]  /*17d0*/  FADD.FTZ R44, R44, R45 ;  /* 0x0000002d2c2c7221 */ /* 0x000fe20000010000 */
[----:B------:R-:W-:Y:S01]  /*17e0*/  FADD.FTZ R42, RZ, R42 ;  /* 0x0000002aff2a7221 */ /* 0x000fe20000010000 */
[----:B------:R-:W-:Y:S01]  /*17f0*/  FMUL.FTZ R45, R47, R2 ;  /* 0x000000022f2d7220 */ /* 0x000fe20000410000 */
[----:B------:R-:W-:Y:S01]  /*1800*/  FADD.FTZ R51, R34, -UR12 ;  /* 0x8000000c22337e21 */ /* 0x000fe20008010000 */
[----:B------:R-:W-:Y:S01]  /*1810*/  FADD.FTZ R50, R35, -UR12 ;  /* 0x8000000c23327e21 */ /* 0x000fe20008010000 */
[----:B------:R-:W-:Y:S01]  /*1820*/  FADD.FTZ R36, R36, R48 ;  /* 0x0000003024247221 */ /* 0x000fe20000010000 */
[----:B------:R-:W-:Y:S01]  /*1830*/  FFMA.FTZ R37, R52, R47, R37 ;  /* 0x0000002f34257223 */ /* 0x000fe20000010025 */
[----:B------:R-:W-:Y:S01]  /*1840*/  FADD.FTZ R42, R42, R47 ;  /* 0x0000002f2a2a7221 */ /* 0x000fe20000010000 */
[----:B------:R-:W-:Y:S01]  /*1850*/  FFMA.FTZ R43, R52, R45, R43 ;  /* 0x0000002d342b7223 */ /* 0x000fe2000001002b */
[----:B------:R-:W-:Y:S01]  /*1860*/  FADD.FTZ R44, R45, R44 ;  /* 0x0000002c2d2c7221 */ /* 0x000fe20000010000 */
        /* <DEDUP_REMOVED lines=23> */
.L_x_1650:
[----:B------:R-:W-:Y:S01]  /*19e0*/  FMUL.FTZ R45, R34, R0 ;  /* 0x00000000222d7220 */ /* 0x000fe20000410000 */
[----:B------:R-:W-:Y:S01]  /*19f0*/  FADD.FTZ R36, R36, R34 ;  /* 0x0000002224247221 */ /* 0x000fe20000010000 */
[----:B------:R-:W-:Y:S01]  /*1a00*/  FFMA.FTZ R3, R51, R34, R3 ;  /* 0x0000002233037223 */ /* 0x000fe20000010003 */
[----:B------:R-:W-:Y:S01]  /*1a10*/  FMUL.FTZ R34, R35, R2 ;  /* 0x0000000223227220 */ /* 0x000fe20000410000 */
[----:B------:R-:W-:Y:S01]  /*1a20*/  FFMA.FTZ R43, R51, R45, R43 ;  /* 0x0000002d332b7223 */ /* 0x000fe2000001002b */
[----:B------:R-:W-:Y:S01]  /*1a30*/  FADD.FTZ R44, R44, R45 ;  /* 0x0000002d2c2c7221 */ /* 0x000fe20000010000 */
[----:B------:R-:W-:Y:S01]  /*1a40*/  FADD.FTZ R49, R32, -UR12 ;  /* 0x8000000c20317e21 */ /* 0x000fe20008010000 */
[----:B------:R-:W-:Y:S01]  /*1a50*/  FADD.FTZ R48, R33, -UR12 ;  /* 0x8000000c21307e21 */ /* 0x000fe20008010000 */
[----:B------:R-:W-:Y:S01]  /*1a60*/  FADD.FTZ R42, R42, R35 ;  /* 0x000000232a2a7221 */ /* 0x000fe20000010000 */
[C---:B------:R-:W-:Y:S01]  /*1a70*/  FFMA.FTZ R37, R50.reuse, R35, R37 ;  /* 0x0000002332257223 */ /* 0x040fe20000010025 */
        /* <DEDUP_REMOVED lines=25> */
.L_x_1651:
        /* <DEDUP_REMOVED lines=8> */
[----:B------:R-:W-:Y:S01]  /*1c90*/  FFMA.FTZ R43, R48, R32, R43 ;  /* 0x00000020302b7223 */ /* 0x000fe2000001002b */
[----:B------:R-:W-:Y:S01]  /*1ca0*/  FADD.FTZ R44, R32, R44 ;  /* 0x0000002c202c7221 */ /* 0x000fe20000010000 */
[----:B------:R-:W-:Y:S01]  /*1cb0*/  FADD.FTZ R42, R42, R33 ;  /* 0x000000212a2a7221 */ /* 0x000fe20000010000 */
[----:B------:R-:W-:Y:S01]  /*1cc0*/  FFMA.FTZ R37, R48, R33, R37 ;  /* 0x0000002130257223 */ /* 0x000fe20000010025 */
        /* <DEDUP_REMOVED lines=23> */
.L_x_1652:
        /* <DEDUP_REMOVED lines=35> */
.L_x_1653:
[----:B------:R-:W-:Y:S01]  /*2070*/  FMUL.FTZ R35, R28, R0 ;  /* 0x000000001c237220 */ /* 0x000fe20000410000 */
[----:B------:R-:W-:Y:S01]  /*2080*/  FADD.FTZ R29, R36, R28 ;  /* 0x0000001c241d7221 */ /* 0x000fe20000010000 */
[----:B------:R-:W-:Y:S01]  /*2090*/  FFMA.FTZ R28, R45, R28, R34 ;  /* 0x0000001c2d1c7223 */ /* 0x000fe20000010022 */
[----:B------:R-:W-:Y:S01]  /*20a0*/  FMUL.FTZ R34, R31, R2 ;  /* 0x000000021f227220 */ /* 0x000fe20000410000 */
[----:B------:R-:W-:Y:S01]  /*20b0*/  FFMA.FTZ R32, R45, R35, R32 ;  /* 0x000000232d207223 */ /* 0x000fe20000010020 */
[----:B------:R-:W-:Y:S01]  /*20c0*/  FADD.FTZ R26, R26, -UR12 ;  /* 0x8000000c1a1a7e21 */ /* 0x000fe20008010000 */
[----:B------:R-:W-:Y:S01]  /*20d0*/  FADD.FTZ R33, R33, R35 ;  /* 0x0000002321217221 */ /* 0x000fe20000010000 */
[----:B------:R-:W-:Y:S01]  /*20e0*/  FADD.FTZ R42, R27, -UR12 ;  /* 0x8000000c1b2a7e21 */ /* 0x000fe20008010000 */
[----:B------:R-:W-:Y:S01]  /*20f0*/  FFMA.FTZ R27, R44, R34, R32 ;  /* 0x000000222c1b7223 */ /* 0x000fe20000010020 */
[----:B------:R-:W-:Y:S01]  /*2100*/  FMUL.FTZ R43, R26, UR13 ;  /* 0x0000000d1a2b7c20 */ /* 0x000fe20008410000 */
[----:B------:R-:W-:Y:S01]  /*2110*/  FADD.FTZ R33, R34, R33 ;  /* 0x0000002122217221 */ /* 0x000fe20000010000 */
[----:B------:R-:W-:Y:S01]  /*2120*/  MOV R32, R20 ;  /* 0x0000001400207202 */ /* 0x000fe20000000f00 */
[----:B------:R-:W-:Y:S01]  /*2130*/  FMUL.FTZ R42, R42, UR13 ;  /* 0x0000000d2a2a7c20 */ /* 0x000fe20008410000 */
        /* <DEDUP_REMOVED lines=20> */
.L_x_1654:
[----:B------:R-:W-:Y:S01]  /*2280*/  FMUL.FTZ R34, R32, R0 ;  /* 0x0000000020227220 */ /* 0x000fe20000410000 */
[----:B------:R-:W-:Y:S01]  /*2290*/  FMUL.FTZ R35, R26, R2 ;  /* 0x000000021a237220 */ /* 0x000fe20000410000 */
[----:B------:R-:W-:Y:S01]  /*22a0*/  FADD.FTZ R25, R25, -UR12 ;  /* 0x8000000c19197e21 */ /* 0x000fe20008010000 */
[----:B------:R-:W-:Y:S01]  /*22b0*/  FADD.FTZ R24, R24, -UR12 ;  /* 0x8000000c18187e21 */ /* 0x000fe20008010000 */
[----:B------:R-:W-:Y:S01]  /*22c0*/  FFMA.FTZ R27, R43, R34, R27 ;  /* 0x000000222b1b7223 */ /* 0x000fe2000001001b */
[----:B------:R-:W-:Y:S01]  /*22d0*/  FADD.FTZ R34, R33, R34 ;  /* 0x0000002221227221 */ /* 0x000fe20000010000 */
[----:B------:R-:W-:Y:S01]  /*22e0*/  FMUL.FTZ R56, R25, UR13 ;  /* 0x0000000d19387c20 */ /* 0x000fe20008410000 */
[----:B------:R-:W-:Y:S01]  /*22f0*/  FMUL.FTZ R57, R24, UR13 ;  /* 0x0000000d18397c20 */ /* 0x000fe20008410000 */
[----:B------:R-:W-:Y:S01]  /*2300*/  FFMA.FTZ R33, R42, R35, R27 ;  /* 0x000000232a217223 */ /* 0x000fe2000001001b */
[----:B------:R-:W-:Y:S01]  /*2310*/  FADD.FTZ R34, R35, R34 ;  /* 0x0000002223227221 */ /* 0x000fe20000010000 */
[----:B------:R-:W-:-:S02]  /*2320*/  MOV R25, R22 ;  /* 0x0000001600197202 */ /* 0x000fc40000000f00 */
        /* <DEDUP_REMOVED lines=20> */
.L_x_1655:
        /* <DEDUP_REMOVED lines=17> */
[----:B------:R-:W-:Y:S01]  /*2580*/  FADD.FTZ R26, R29, R25 ;  /* 0x000000191d1a7221 */ /* 0x000fe20000010000 */
[----:B------:R-:W3:Y:S01]  /*2590*/  SHFL.DOWN PT, R33, R37, 0x1, 0x1f ;  /* 0x08201f0025217f89 */ /* 0x000ee200000e0000 */
[----:B------:R-:W-:Y:S01]  /*25a0*/  BSSY B0, `(.L_x_1656) ;  /* 0x0000044000007945 */ /* 0x000fe20003800000 */
[----:B-1----:R-:W-:Y:S01]  /*25b0*/  ULEA UR11, UR18, UR11, 0x18 ;  /* 0x0000000b120b7291 */ /* 0x002fe2000f8ec03f */
[----:B0-----:R-:W-:-:S02]  /*25c0*/  ISETP.GT.AND P5, PT, R35, 0x1e, PT ;  /* 0x0000001e2300780c */ /* 0x001fc40003fa4270 */
[----:B------:R-:W-:-:S11]  /*25d0*/  ISETP.NE.AND P6, PT, R35, RZ, PT ;  /* 0x000000ff2300720c */ /* 0x000fd60003fc5270 */
        /* <DEDUP_REMOVED lines=22> */
[----:B------:R-:W-:Y:S01]  /*2740*/  FFMA.FTZ R25, R56, R27, R3 ;  /* 0x0000001b38197223 */ /* 0x000fe20000010003 */
[----:B------:R-:W-:Y:S01]  /*2750*/  FADD.FTZ R27, R30, R27 ;  /* 0x0000001b1e1b7221 */ /* 0x000fe20000010000 */
[----:B-1----:R-:W-:Y:S01]  /*2760*/  @!P5 FADD.FTZ R37, R37, R33 ;  /* 0x000000212525d221 */ /* 0x002fe20000010000 */
[----:B------:R-:W-:-:S02]  /*2770*/  ISETP.NE.AND P5, PT, R40, RZ, PT ;  /* 0x000000ff2800720c */ /* 0x000fc40003fa5270 */
[----:B------:R-:W-:-:S05]  /*2780*/  LEA R3, R40, UR11, 0x4 ;  /* 0x0000000b28037c11 */ /* 0x000fca000f8e20ff */
[----:B------:R0:W-:Y:S04]  /*2790*/  STS.128 [R3], R24 ;  /* 0x0000001803007388 */ /* 0x0001e80000000c00 */
        /* <DEDUP_REMOVED lines=36> */
.L_x_1657:
[----:B------:R-:W-:Y:S05]  /*29e0*/  BSYNC B0 ;  /* 0x0000000000007941 */ /* 0x000fea0003800000 */
.L_x_1656:
        /* <DEDUP_REMOVED lines=158> */
.L_x_1659:
[----:B------:R-:W-:Y:S05]  /*33d0*/  BSYNC B0 ;  /* 0x0000000000007941 */ /* 0x000fea0003800000 */
.L_x_1658:
        /* <DEDUP_REMOVED lines=19> */
.L_x_1661:
[----:B------:R-:W-:Y:S05]  /*3510*/  BSYNC B0 ;  /* 0x0000000000007941 */ /* 0x000fea0003800000 */
.L_x_1660:
        /* <DEDUP_REMOVED lines=35> */
.L_x_1664:
[----:B------:R-:W2:Y:S04]  /*3750*/  LDG.E.STRONG.GPU R31, desc[UR14][R26.64] ;  /* 0x0000000e1a1f7981 */ /* 0x000ea8000c1ef900 */
[----:B--2---:R-:W-:Y:S01]  /*3760*/  CCTL.IVALL ;  /* 0x00000000ff00798f */ /* 0x004fe20002000000 */
[----:B------:R-:W-:Y:S05]  /*3770*/  YIELD ;  /* 0x0000000000007946 */ /* 0x000fea0003800000 */
[----:B------:R-:W-:-:S13]  /*3780*/  ISETP.NE.AND P6, PT, R31, R30, PT ;  /* 0x0000001e1f00720c */ /* 0x000fda0003fc5270 */
[----:B------:R-:W-:Y:S05]  /*3790*/  @P6 BRA `(.L_x_1664) ;  /* 0xfffffffc00ec6947 */ /* 0x000fea000383ffff */
.L_x_1663:
        /* <DEDUP_REMOVED lines=8> */
[----:B------:R-:W-:-:S04]  /*3820*/  LOP3.LUT R26, R3, 0x3, RZ, 0xc0, !PT ;  /* 0x00000003031a7812 */ /* 0x000fc800078ec0ff */
[----:B------:R-:W-:-:S04]  /*3830*/  IADD3 R26, -R26, R3, RZ ;  /* 0x000000031a1a7210 */ /* 0x000fc80007ffe1ff */
[C---:B------:R-:W-:Y:S02]  /*3840*/  ISETP.GT.AND P6, PT, R26.reuse, RZ, PT ;  /* 0x000000ff1a00720c */ /* 0x040fe40003fc4270 */
[----:B------:R-:W-:Y:S02]  /*3850*/  R2UR UR11, R26 ;  /* 0x000000001a0b72ca */ /* 0x000fe400000e0000 */
[----:B------:R-:W-:-:S09]  /*3860*/  MOV R26, RZ ;  /* 0x000000ff001a7202 */ /* 0x000fd20000000f00 */
[----:B------:R-:W-:Y:S05]  /*3870*/  @!P6 BRA `(.L_x_1666) ;  /* 0x0000000800e8e947 */ /* 0x000fea0003800000 */
[----:B------:R-:W-:-:S06]  /*3880*/  UISETP.GT.AND UP0, UPT, UR11, 0xc, UPT ;  /* 0x0000000c0b00788c */ /* 0x000fcc000bf04270 */
[----:B------:R-:W-:Y:S01]  /*3890*/  PLOP3.LUT P6, PT, PT, PT, UP0, 0x40, 0x0 ;  /* 0x000000000000781c */ /* 0x000fe20003fce808 */
[----:B------:R-:W-:-:S12]  /*38a0*/  UPLOP3.LUT UP0, UPT, UPT, UPT, UPT, 0x80, 0x0 ;  /* 0x000000000000789c */ /* 0x000fd80003f0f070 */
[----:B------:R-:W-:Y:S05]  /*38b0*/  @P6 BRA `(.L_x_1667) ;  /* 0x0000000400d46947 */ /* 0x000fea0003800000 */
[----:B------:R-:W-:-:S11]  /*38c0*/  UPLOP3.LUT UP0, UPT, UPT, UPT, UPT, 0x40, 0x0 ;  /* 0x000000000000789c */ /* 0x000fd60003f0e870 */
.L_x_1668:
        /* <DEDUP_REMOVED lines=116> */
.L_x_1667:
        /* <DEDUP_REMOVED lines=62> */
.L_x_1669:
[----:B------:R-:W-:-:S06]  /*43f0*/  UISETP.NE.OR UP0, UPT, UR11, URZ, UP0 ;  /* 0x0000003f0b00728c */ /* 0x000fcc0008705670 */
[----:B------:R-:W-:-:S13]  /*4400*/  PLOP3.LUT P6, PT, PT, PT, UP0, 0x80, 0x0 ;  /* 0x000000000000781c */ /* 0x000fda0003fcf008 */
[----:B------:R-:W-:Y:S05]  /*4410*/  @!P6 BRA `(.L_x_1665) ;  /* 0x00000000007ce947 */ /* 0x000fea0003800000 */
.L_x_1666:
        /* <DEDUP_REMOVED lines=31> */
.L_x_1665:
        /* <DEDUP_REMOVED lines=13> */
.L_x_1671:
[----:B------:R-:W-:Y:S05]  /*46e0*/  BSYNC B0 ;  /* 0x0000000000007941 */ /* 0x000fea0003800000 */
.L_x_1670:
        /* <DEDUP_REMOVED lines=17> */
.L_x_1662:
[----:B------:R-:W0:Y:S01]  /*4800*/  S2UR UR12, SR_CgaCtaId ;  /* 0x00000000000c79c3 */ /* 0x000e220000008800 */
[----:B------:R-:W-:Y:S01]  /*4810*/  UMOV UR11, 0x400 ;  /* 0x00000400000b7882 */ /* 0x000fe20000000000 */
[----:B------:R-:W-:Y:S01]  /*4820*/  ULDC.64 UR20, c[0x0][0x290] ;  /* 0x0000a40000147ab9 */ /* 0x000fe20000000a00 */
[----:B0-----:R-:W-:-:S09]  /*4830*/  ULEA UR11, UR12, UR11, 0x18 ;  /* 0x0000000b0c0b7291 */ /* 0x001fd2000f8ec03f */
[----:B------:R-:W-:Y:S01]  /*4840*/  @!P5 STS.64 [UR11+0x80], R36 ;  /* 0x00008024ff00d988 */ /* 0x000fe20008000a0b */
[----:B------:R-:W-:Y:S01]  /*4850*/  BAR.SYNC.DEFER_BLOCKING 0x0 ;  /* 0x0000000000007b1d */ /* 0x000fe20000010000 */
[----:B------:R-:W-:-:S05]  /*4860*/  ISETP.GE.U32.AND P5, PT, R60, UR20, PT ;  /* 0x000000143c007c0c */ /* 0x000fca000bfa6070 */
[----:B--2---:R-:W0:Y:S01]  /*4870*/  LDS.64 R24, [UR11+0x80] ;  /* 0x0000800bff187984 */ /* 0x004e220008000a00 */
        /* <DEDUP_REMOVED lines=22> */
.L_x_1672:
        /* <DEDUP_REMOVED lines=8> */
[----:B------:R-:W-:Y:S02]  /*4a60*/  MOV R24, R4 ;  /* 0x0000000400187202 */ /* 0x000fe40000000f00 */
[----:B------:R-:W-:Y:S01]  /*4a70*/  FFMA.FTZ R27, R2, R13, -R27 ;  /* 0x0000000d021b7223 */ /* 0x000fe2000001081b */
[C---:B------:R-:W-:Y:S02]  /*4a80*/  IMAD R29, R41.reuse, UR19, R26 ;  /* 0x00000013291d7c24 */ /* 0x040fe4000f8e021a */
[----:B------:R-:W-:Y:S01]  /*4a90*/  FFMA.FTZ R26, R0, R12, -R55 ;  /* 0x0000000c001a7223 */ /* 0x000fe20000010837 */
        /* <DEDUP_REMOVED lines=8> */
.L_x_1674:
[----:B------:R-:W-:Y:S05]  /*4b20*/  BSYNC B0 ;  /* 0x0000000000007941 */ /* 0x000fea0003800000 */
.L_x_1673:
        /* <DEDUP_REMOVED lines=19> */
.L_x_1675:
[----:B------:R-:W-:Y:S04]  /*4c60*/  BSSY B0, `(.L_x_1676) ;  /* 0x0000016000007945 */ /* 0x000fe80003800000 */
[----:B------:R-:W-:Y:S05]  /*4c70*/  @!P1 BRA `(.L_x_1677) ;  /* 0x0000000000509947 */ /* 0x000fea0003800000 */
[C---:B0-----:R-:W-:Y:S01]  /*4c80*/  IADD3 R12, R41.reuse, 0x20, RZ ;  /* 0x00000020290c7810 */ /* 0x041fe20007ffe0ff */
[----:B------:R-:W-:Y:S01]  /*4c90*/  ULDC.64 UR18, c[0x0][0x288] ;  /* 0x0000a20000127ab9 */ /* 0x000fe20000000a00 */
[----:B------:R-:W-:Y:S01]  /*4ca0*/  IADD3 R25, R41, 0x20, RZ ;  /* 0x0000002029197810 */ /* 0x000fe20007ffe0ff */
[----:B------:R-:W-:Y:S01]  /*4cb0*/  FFMA.FTZ R53, R53, R3, R28 ;  /* 0x0000000335357223 */ /* 0x000fe2000001001c */
[----:B------:R-:W-:Y:S02]  /*4cc0*/  SHF.R.S32.HI R12, RZ, 0x1f, R12 ;  /* 0x0000001fff0c7819 */ /* 0x000fe4000001140c */
[----:B------:R-:W-:-:S03]  /*4cd0*/  MOV R13, R7 ;  /* 0x00000007000d7202 */ /* 0x000fc60000000f00 */
[----:B------:R-:W-:Y:S01]  /*4ce0*/  IMAD R24, R12, UR18, RZ ;  /* 0x000000120c187c24 */ /* 0x000fe2000f8e02ff */
[----:B------:R-:W-:-:S03]  /*4cf0*/  MOV R12, R4 ;  /* 0x00000004000c7202 */ /* 0x000fc60000000f00 */
[C---:B------:R-:W-:Y:S02]  /*4d00*/  IMAD R27, R25.reuse, UR19, R24 ;  /* 0x00000013191b7c24 */ /* 0x040fe4000f8e0218 */
[----:B------:R-:W-:Y:S01]  /*4d10*/  FFMA.FTZ R24, R0, R14, -R53 ;  /* 0x0000000e00187223 */ /* 0x000fe20000010835 */
[----:B------:R-:W-:-:S04]  /*4d20*/  IMAD.WIDE.U32 R12, R25, UR18, R12 ;  /* 0x00000012190c7c25 */ /* 0x000fc8000f8e000c */
[----:B------:R-:W-:Y:S01]  /*4d30*/  FFMA.FTZ R25, R52, R3, R28 ;  /* 0x0000000334197223 */ /* 0x000fe2000001001c */
[----:B------:R-:W-:Y:S01]  /*4d40*/  ULDC.64 UR18, c[0x0][0x210] ;  /* 0x0000840000127ab9 */ /* 0x000fe20000000a00 */
[----:B------:R-:W-:Y:S01]  /*4d50*/  FMUL.FTZ R24, R24, UR13 ;  /* 0x0000000d18187c20 */ /* 0x000fe20008410000 */
[----:B------:R-:W-:Y:S01]  /*4d60*/  LEA R14, P6, R12, UR18, 0x2 ;  /* 0x000000120c0e7c11 */ /* 0x000fe2000f8c10ff */
[----:B------:R-:W-:Y:S01]  /*4d70*/  FFMA.FTZ R25, R2, R15, -R25 ;  /* 0x0000000f02197223 */ /* 0x000fe20000010819 */
[----:B------:R-:W-:-:S03]  /*4d80*/  IADD3 R27, R13, R27, RZ ;  /* 0x0000001b0d1b7210 */ /* 0x000fc60007ffe0ff */
[----:B------:R-:W-:Y:S01]  /*4d90*/  FMUL.FTZ R25, R25, UR13 ;  /* 0x0000000d19197c20 */ /* 0x000fe20008410000 */
[----:B------:R-:W-:-:S05]  /*4da0*/  LEA.HI.X R15, R12, UR19, R27, 0x2, P6 ;  /* 0x000000130c0f7c11 */ /* 0x000fca000b0f141b */
[----:B------:R1:W-:Y:S02]  /*4db0*/  STG.E.64 desc[UR14][R14.64], R24 ;  /* 0x000000180e007986 */ /* 0x0003e4000c101b0e */
.L_x_1677:
[----:B------:R-:W-:Y:S05]  /*4dc0*/  BSYNC B0 ;  /* 0x0000000000007941 */ /* 0x000fea0003800000 */
.L_x_1676:
        /* <DEDUP_REMOVED lines=19> */
.L_x_1678:
[----:B------:R-:W-:Y:S04]  /*4f00*/  BSSY B0, `(.L_x_1679) ;  /* 0x0000014000007945 */ /* 0x000fe80003800000 */
[----:B------:R-:W-:Y:S05]  /*4f10*/  @!P2 BRA `(.L_x_1680) ;  /* 0x000000000048a947 */ /* 0x000fea0003800000 */
[----:B0-----:R-:W-:Y:S01]  /*4f20*/  SHF.R.S32.HI R12, RZ, 0x1f, R69 ;  /* 0x0000001fff0c7819 */ /* 0x001fe20000011445 */
[----:B------:R-:W-:Y:S01]  /*4f30*/  ULDC.64 UR18, c[0x0][0x288] ;  /* 0x0000a20000127ab9 */ /* 0x000fe20000000a00 */
[----:B------:R-:W-:Y:S01]  /*4f40*/  MOV R13, R7 ;  /* 0x00000007000d7202 */ /* 0x000fe20000000f00 */
[-CC-:B------:R-:W-:Y:S01]  /*4f50*/  FFMA.FTZ R51, R51, R3.reuse, R28.reuse ;  /* 0x0000000333337223 */ /* 0x180fe2000001001c */
[----:B-1----:R-:W-:Y:S01]  /*4f60*/  FFMA.FTZ R15, R50, R3, R28 ;  /* 0x00000003320f7223 */ /* 0x002fe2000001001c */
[----:B------:R-:W-:Y:S01]  /*4f70*/  IMAD R14, R12, UR18, RZ ;  /* 0x000000120c0e7c24 */ /* 0x000fe2000f8e02ff */
        /* <DEDUP_REMOVED lines=12> */
.L_x_1680:
[----:B------:R-:W-:Y:S05]  /*5040*/  BSYNC B0 ;  /* 0x0000000000007941 */ /* 0x000fea0003800000 */
.L_x_1679:
        /* <DEDUP_REMOVED lines=19> */
.L_x_1681:
[----:B------:R-:W-:Y:S04]  /*5180*/  BSSY B0, `(.L_x_1682) ;  /* 0x0000014000007945 */ /* 0x000fe80003800000 */
[----:B------:R-:W-:Y:S05]  /*5190*/  @!P3 BRA `(.L_x_1683) ;  /* 0x000000000048b947 */ /* 0x000fea0003800000 */
[----:B0-----:R-:W-:Y:S01]  /*51a0*/  SHF.R.S32.HI R12, RZ, 0x1f, R68 ;  /* 0x0000001fff0c7819 */ /* 0x001fe20000011444 */
[----:B------:R-:W-:Y:S01]  /*51b0*/  ULDC.64 UR18, c[0x0][0x288] ;  /* 0x0000a20000127ab9 */ /* 0x000fe20000000a00 */
[----:B------:R-:W-:Y:S01]  /*51c0*/  MOV R13, R7 ;  /* 0x00000007000d7202 */ /* 0x000fe20000000f00 */
[-CC-:B------:R-:W-:Y:S02]  /*51d0*/  FFMA.FTZ R49, R49, R3.reuse, R28.reuse ;  /* 0x0000000331317223 */ /* 0x180fe4000001001c */
[----:B-12---:R-:W-:Y:S01]  /*51e0*/  IMAD R15, R12, UR18, RZ ;  /* 0x000000120c0f7c24 */ /* 0x006fe2000f8e02ff */
[----:B------:R-:W-:Y:S01]  /*51f0*/  MOV R12, R4 ;  /* 0x00000004000c7202 */ /* 0x000fe20000000f00 */
[----:B------:R-:W-:Y:S02]  /*5200*/  FFMA.FTZ R16, R0, R18, -R49 ;  /* 0x0000001200107223 */ /* 0x000fe40000010831 */
[----:B------:R-:W-:Y:S02]  /*5210*/  IMAD R17, R68, UR19, R15 ;  /* 0x0000001344117c24 */ /* 0x000fe4000f8e020f */
[----:B------:R-:W-:Y:S01]  /*5220*/  FFMA.FTZ R15, R48, R3, R28 ;  /* 0x00000003300f7223 */ /* 0x000fe2000001001c */
        /* <DEDUP_REMOVED lines=9> */
.L_x_1683:
[----:B------:R-:W-:Y:S05]  /*52c0*/  BSYNC B0 ;  /* 0x0000000000007941 */ /* 0x000fea0003800000 */
.L_x_1682:
        /* <DEDUP_REMOVED lines=24> */
.L_x_1684:
[----:B------:R-:W-:Y:S04]  /*5450*/  BSSY B0, `(.L_x_1685) ;  /* 0x0000013000007945 */ /* 0x000fe80003800000 */
[----:B------:R-:W-:Y:S05]  /*5460*/  @!P5 BRA `(.L_x_1686) ;  /* 0x000000000044d947 */ /* 0x000fea0003800000 */
[----:B------:R-:W-:Y:S01]  /*5470*/  ULDC.64 UR18, c[0x0][0x288] ;  /* 0x0000a20000127ab9 */ /* 0x000fe20000000a00 */
[----:B0-----:R-:W-:Y:S01]  /*5480*/  MOV R12, R4 ;  /* 0x00000004000c7202 */ /* 0x001fe20000000f00 */
[----:B--23--:R-:W-:Y:S01]  /*5490*/  IMAD R15, R25, UR18, RZ ;  /* 0x00000012190f7c24 */ /* 0x00cfe2000f8e02ff */
[----:B------:R-:W-:Y:S01]  /*54a0*/  MOV R13, R7 ;  /* 0x00000007000d7202 */ /* 0x000fe20000000f00 */
[-CC-:B------:R-:W-:Y:S02]  /*54b0*/  FFMA.FTZ R47, R47, R3.reuse, R28.reuse ;  /* 0x000000032f2f7223 */ /* 0x180fe4000001001c */
[----:B------:R-:W-:Y:S02]  /*54c0*/  IMAD R17, R60, UR19, R15 ;  /* 0x000000133c117c24 */ /* 0x000fe4000f8e020f */
[----:B------:R-:W-:Y:S01]  /*54d0*/  FFMA.FTZ R15, R46, R3, R28 ;  /* 0x000000032e0f7223 */ /* 0x000fe2000001001c */
[----:B------:R-:W-:Y:S01]  /*54e0*/  IMAD.WIDE.U32 R12, R60, UR18, R12 ;  /* 0x000000123c0c7c25 */ /* 0x000fe2000f8e000c */
[----:B------:R-:W-:-:S03]  /*54f0*/  ULDC.64 UR18, c[0x0][0x210] ;  /* 0x0000840000127ab9 */ /* 0x000fc60000000a00 */
[----:B------:R-:W-:Y:S01]  /*5500*/  FFMA.FTZ R14, R0, R8, -R47 ;  /* 0x00000008000e7223 */ /* 0x000fe2000001082f */
[----:B------:R-:W-:Y:S01]  /*5510*/  FFMA.FTZ R15, R2, R9, -R15 ;  /* 0x00000009020f7223 */ /* 0x000fe2000001080f */
[----:B------:R-:W-:Y:S02]  /*5520*/  LEA R8, P5, R12, UR18, 0x2 ;  /* 0x000000120c087c11 */ /* 0x000fe4000f8a10ff */
[----:B------:R-:W-:Y:S01]  /*5530*/  FMUL.FTZ R14, R14, UR13 ;  /* 0x0000000d0e0e7c20 */ /* 0x000fe20008410000 */
[----:B------:R-:W-:Y:S01]  /*5540*/  IADD3 R17, R13, R17, RZ ;  /* 0x000000110d117210 */ /* 0x000fe20007ffe0ff */
[----:B------:R-:W-:-:S03]  /*5550*/  FMUL.FTZ R15, R15, UR13 ;  /* 0x0000000d0f0f7c20 */ /* 0x000fc60008410000 */
[----:B------:R-:W-:-:S05]  /*5560*/  LEA.HI.X R9, R12, UR19, R17, 0x2, P5 ;  /* 0x000000130c097c11 */ /* 0x000fca000a8f1411 */
[----:B------:R1:W-:Y:S02]  /*5570*/  STG.E.64 desc[UR14][R8.64], R14 ;  /* 0x0000000e08007986 */ /* 0x0003e4000c101b0e */
.L_x_1686:
[----:B------:R-:W-:Y:S05]  /*5580*/  BSYNC B0 ;  /* 0x0000000000007941 */ /* 0x000fea0003800000 */
.L_x_1685:
        /* <DEDUP_REMOVED lines=21> */
.L_x_1687:
[----:B------:R-:W-:Y:S04]  /*56e0*/  BSSY B0, `(.L_x_1688) ;  /* 0x0000013000007945 */ /* 0x000fe80003800000 */
[----:B------:R-:W-:Y:S05]  /*56f0*/  @P6 BRA `(.L_x_1689) ;  /* 0x0000000000446947 */ /* 0x000fea0003800000 */
[----:B------:R-:W-:Y:S01]  /*5700*/  ULDC.64 UR18, c[0x0][0x288] ;  /* 0x0000a20000127ab9 */ /* 0x000fe20000000a00 */
[----:B-1----:R-:W-:Y:S01]  /*5710*/  MOV R8, R4 ;  /* 0x0000000400087202 */ /* 0x002fe20000000f00 */
[----:B0-----:R-:W-:Y:S01]  /*5720*/  IMAD R13, R66, UR18, RZ ;  /* 0x00000012420d7c24 */ /* 0x001fe2000f8e02ff */
[----:B------:R-:W-:Y:S01]  /*5730*/  MOV R9, R7 ;  /* 0x0000000700097202 */ /* 0x000fe20000000f00 */
[-CC-:B------:R-:W-:Y:S02]  /*5740*/  FFMA.FTZ R45, R45, R3.reuse, R28.reuse ;  /* 0x000000032d2d7223 */ /* 0x180fe4000001001c */
[----:B--23--:R-:W-:Y:S02]  /*5750*/  IMAD R15, R62, UR19, R13 ;  /* 0x000000133e0f7c24 */ /* 0x00cfe4000f8e020d */
        /* <DEDUP_REMOVED lines=11> */
.L_x_1689:
[----:B------:R-:W-:Y:S05]  /*5810*/  BSYNC B0 ;  /* 0x0000000000007941 */ /* 0x000fea0003800000 */
.L_x_1688:
        /* <DEDUP_REMOVED lines=24> */
.L_x_1690:
        /* <DEDUP_REMOVED lines=8> */
[C---:B0-----:R-:W-:Y:S02]  /*5a20*/  IMAD R13, R61.reuse, UR19, R10 ;  /* 0x000000133d0d7c24 */ /* 0x041fe4000f8e020a */
[----:B------:R-:W-:Y:S01]  /*5a30*/  IMAD.WIDE.U32 R8, R61, UR18, R8 ;  /* 0x000000123d087c25 */ /* 0x000fe2000f8e0008 */
[----:B------:R-:W-:-:S03]  /*5a40*/  ULDC.64 UR18, c[0x0][0x210] ;  /* 0x0000840000127ab9 */ /* 0x000fc60000000a00 */
[----:B------:R-:W-:Y:S01]  /*5a50*/  FFMA.FTZ R43, R0, R20, -R43 ;  /* 0x00000014002b7223 */ /* 0x000fe2000001082b */
[----:B------:R-:W-:Y:S01]  /*5a60*/  IADD3 R9, R9, R13, RZ ;  /* 0x0000000d09097210 */ /* 0x000fe20007ffe0ff */
[----:B------:R-:W-:Y:S01]  /*5a70*/  FFMA.FTZ R13, R2, R21, -R11 ;  /* 0x00000015020d7223 */ /* 0x000fe2000001080b */
[C---:B------:R-:W-:Y:S01]  /*5a80*/  LEA R10, P5, R8.reuse, UR18, 0x2 ;  /* 0x00000012080a7c11 */ /* 0x040fe2000f8a10ff */
[----:B------:R-:W-:Y:S02]  /*5a90*/  FMUL.FTZ R12, R43, UR13 ;  /* 0x0000000d2b0c7c20 */ /* 0x000fe40008410000 */
[----:B------:R-:W-:Y:S01]  /*5aa0*/  FMUL.FTZ R13, R13, UR13 ;  /* 0x0000000d0d0d7c20 */ /* 0x000fe20008410000 */
[----:B------:R-:W-:-:S05]  /*5ab0*/  LEA.HI.X R11, R8, UR19, R9, 0x2, P5 ;  /* 0x00000013080b7c11 */ /* 0x000fca000a8f1409 */
[----:B------:R0:W-:Y:S04]  /*5ac0*/  STG.E.64 desc[UR14][R10.64], R12 ;  /* 0x0000000c0a007986 */ /* 0x0001e8000c101b0e */
.L_x_1692:
[----:B------:R-:W-:Y:S05]  /*5ad0*/  BSYNC B0 ;  /* 0x0000000000007941 */ /* 0x000fea0003800000 */
.L_x_1691:
        /* <DEDUP_REMOVED lines=8> */
[----:B------:R-:W2:Y:S01]  /*5b60*/  MUFU.RCP R9, R9 ;  /* 0x0000000900097308 */ /* 0x000ea20000001000 */
[----:B-1----:R-:W-:-:S07]  /*5b70*/  FADD.FTZ R11, R10, 1 ;  /* 0x3f8000000a0b7421 */ /* 0x002fce0000010000 */
[----:B------:R-:W0:Y:S01]  /*5b80*/  MUFU.RCP R12, R11 ;  /* 0x0000000b000c7308 */ /* 0x000e220000001000 */
[----:B--23--:R-:W-:Y:S01]  /*5b90*/  FADD.FTZ R14, -R9, 1 ;  /* 0x3f800000090e7421 */ /* 0x00cfe20000010100 */
[----:B------:R-:W-:-:S03]  /*5ba0*/  FMUL.FTZ R22, R22, R9 ;  /* 0x0000000916167220 */ /* 0x000fc60000410000 */
[----:B------:R-:W-:Y:S01]  /*5bb0*/  FFMA.FTZ R39, R39, R14, 1 ;  /* 0x3f80000027277423 */ /* 0x000fe2000001000e */
[----:B0-----:R-:W-:Y:S01]  /*5bc0*/  FADD.FTZ R13, -R12, 1 ;  /* 0x3f8000000c0d7421 */ /* 0x001fe20000010100 */
[----:B------:R-:W-:Y:S02]  /*5bd0*/  FMUL.FTZ R23, R23, R12 ;  /* 0x0000000c17177220 */ /* 0x000fe40000410000 */
[----:B------:R-:W-:Y:S01]  /*5be0*/  FMUL.FTZ R22, R22, R39 ;  /* 0x0000002716167220 */ /* 0x000fe20000410000 */
[----:B------:R-:W-:-:S04]  /*5bf0*/  FFMA.FTZ R38, R38, R13, 1 ;  /* 0x3f80000026267423 */ /* 0x000fc8000001000d */
[----:B------:R-:W-:-:S07]  /*5c00*/  FMUL.FTZ R23, R23, R38 ;  /* 0x0000002617177220 */ /* 0x000fce0000410000 */
.L_x_1693:
        /* <DEDUP_REMOVED lines=18> */
.L_x_1695:
[----:B------:R-:W-:Y:S05]  /*5d30*/  BSYNC B0 ;  /* 0x0000000000007941 */ /* 0x000fea0003800000 */
.L_x_1694:
[----:B------:R-:W-:Y:S01]  /*5d40*/  ULDC UR11, c[0x0][0x10] ;  /* 0x00000400000b7ab9 */ /* 0x000fe20000000800 */
[----:B------:R-:W-:Y:S02]  /*5d50*/  UIADD3 UR4, UR4, 0x1, URZ ;  /* 0x0000000104047890 */ /* 0x000fe4000fffe03f */
[----:B------:R-:W-:-:S04]  /*5d60*/  UIADD3 UR6, UR11, UR6, URZ ;  /* 0x000000060b067290 */ /* 0x000fc8000fffe03f */
[----:B------:R-:W-:-:S06]  /*5d70*/  UISETP.GE.AND UP0, UPT, UR6, UR5, UPT ;  /* 0x000000050600728c */ /* 0x000fcc000bf06270 */
[----:B------:R-:W-:-:S13]  /*5d80*/  PLOP3.LUT P4, PT, PT, PT, UP0, 0x80, 0x0 ;  /* 0x000000000000781c */ /* 0x000fda0003f8f008 */
[----:B------:R-:W-:Y:S05]  /*5d90*/  @!P4 BRA `(.L_x_1696) ;  /* 0xffffffa40090c947 */ /* 0x000fea000383ffff */
.L_x_1645:
[----:B0-----:R-:W0:Y:S01]  /*5da0*/  LDC R4, c[0x0][0xc] ;  /* 0x00000300ff047b82 */ /* 0x001e220000000800 */
[----:B------:R-:W-:Y:S01]  /*5db0*/  ISETP.NE.AND P1, PT, R40, RZ, PT ;  /* 0x000000ff2800720c */ /* 0x000fe20003f25270 */
[----:B------:R-:W-:Y:S06]  /*5dc0*/  BSSY B0, `(.L_x_1697) ;  /* 0x0000011000007945 */ /* 0x000fec0003800000 */
[----:B------:R-:W5:Y:S08]  /*5dd0*/  LDC R7, c[0x0][0x10] ;  /* 0x00000400ff077b82 */ /* 0x000f700000000800 */
[----:B------:R-:W1:Y:S01]  /*5de0*/  LDC.64 R2, c[0x0][0x258] ;  /* 0x00009600ff027b82 */ /* 0x000e620000000a00 */
[----:B0-----:R-:W-:-:S02]  /*5df0*/  ISETP.NE.AND P0, PT, R4, 0x1, PT ;  /* 0x000000010400780c */ /* 0x001fc40003f05270 */
[----:B-----5:R-:W-:-:S04]  /*5e00*/  SHF.L.U32 R0, R7, 0x1, RZ ;  /* 0x0000000107007819 */ /* 0x020fc800000006ff */
[----:B------:R-:W-:-:S05]  /*5e10*/  SEL R5, R0, RZ, P0 ;  /* 0x000000ff00057207 */ /* 0x000fca0000000000 */
[----:B-1----:R-:W-:Y:S01]  /*5e20*/  IMAD.WIDE.U32 R2, R5, 0x4, R2 ;  /* 0x0000000405027825 */ /* 0x002fe200078e0002 */
        /* <DEDUP_REMOVED lines=10> */
.L_x_1698:
[----:B------:R-:W-:Y:S05]  /*5ed0*/  BSYNC B0 ;  /* 0x0000000000007941 */ /* 0x000fea0003800000 */
.L_x_1697:
        /* <DEDUP_REMOVED lines=11> */
.L_x_1700:
[----:B------:R-:W5:Y:S04]  /*5f90*/  LDG.E.STRONG.GPU R5, desc[UR14][R2.64] ;  /* 0x0000000e02057981 */ /* 0x000f68000c1ef900 */
[----:B-----5:R-:W-:Y:S01]  /*5fa0*/  CCTL.IVALL ;  /* 0x00000000ff00798f */ /* 0x020fe20002000000 */
[----:B------:R-:W-:Y:S05]  /*5fb0*/  YIELD ;  /* 0x0000000000007946 */ /* 0x000fea0003800000 */
[----:B------:R-:W-:-:S13]  /*5fc0*/  ISETP.NE.AND P0, PT, R5, R0, PT ;  /* 0x000000000500720c */ /* 0x000fda0003f05270 */
[----:B------:R-:W-:Y:S05]  /*5fd0*/  @P0 BRA `(.L_x_1700) ;  /* 0xfffffffc00ec0947 */ /* 0x000fea000383ffff */
.L_x_1699:
        /* <DEDUP_REMOVED lines=24> */
.L_x_1701:
[----:B------:R-:W-:-:S04]  /*6160*/  LEA R6, P0, R40, UR4, 0x2 ;  /* 0x0000000428067c11 */ /* 0x000fc8000f8010ff */
[----:B------:R-:W-:Y:S02]  /*6170*/  LEA.HI.X R7, R40, UR5, R0, 0x2, P0 ;  /* 0x0000000528077c11 */ /* 0x000fe400080f1400 */
[-C--:B------:R-:W-:Y:S02]  /*6180*/  LEA R8, P0, R25, R6.reuse, 0x2 ;  /* 0x0000000619087211 */ /* 0x080fe400078010ff */
[-C--:B----4-:R-:W-:Y:S01]  /*6190*/  LEA R12, P2, R29, R6.reuse, 0x2 ;  /* 0x000000061d0c7211 */ /* 0x090fe200078410ff */
        /* <DEDUP_REMOVED lines=21> */
.L_x_1702:
        /* <DEDUP_REMOVED lines=9> */
.L_x_3254:


//--------------------- .text._Z35group_norm_nhwc_bwd_one_pass_kernelI11Fp32IOBf16WLi512ELi26ELi416EEv26Group_norm_nhwc_bwd_params --------------------------
	.section	.text._Z35group_norm_nhwc_bwd_one_pass_kernelI11Fp32IOBf16WLi512ELi26ELi416EEv26Group_norm_nhwc_bwd_params,"ax",@progbits
	.align	128
        .global         _Z35group_norm_nhwc_bwd_one_pass_kernelI11Fp32IOBf16WLi512ELi26ELi416EEv26Group_norm_nhwc_bwd_params
        .type           _Z35group_norm_nhwc_bwd_one_pass_kernelI11Fp32IOBf16WLi512ELi26ELi416EEv26Group_norm_nhwc_bwd_params,@function
        .size           _Z35group_norm_nhwc_bwd_one_pass_kernelI11Fp32IOBf16WLi512ELi26ELi416EEv26Group_norm_nhwc_bwd_params,(.L_x_3255 - _Z35group_norm_nhwc_bwd_one_pass_kernelI11Fp32IOBf16WLi512ELi26ELi416EEv26Group_norm_nhwc_bwd_params)
        .other          _Z35group_norm_nhwc_bwd_one_pass_kernelI11Fp32IOBf16WLi512ELi26ELi416EEv26Group_norm_nhwc_bwd_params,@"STO_CUDA_ENTRY STV_DEFAULT"
_Z35group_norm_nhwc_bwd_one_pass_kernelI11Fp32IOBf16WLi512ELi26ELi416EEv26Group_norm_nhwc_bwd_params:
.text._Z35group_norm_nhwc_bwd_one_pass_kernelI11Fp32IOBf16WLi512ELi26ELi416EEv26Group_norm_nhwc_bwd_params:
        /* <DEDUP_REMOVED lines=18> */
[----:B------:R-:W2:Y:S01]  /*0120*/  LDC.64 R6, c[0x0][0x288] ;  /* 0x0000a200ff067b82 */ /* 0x000ea20000000a00 */
[----:B------:R-:W-:Y:S01]  /*0130*/  HFMA2.MMA R72, -RZ, RZ, 0, 0 ;  /* 0x00000000ff487435 */ /* 0x000fe200000001ff */
[----:B------:R-:W-:-:S06]  /*0140*/  MOV R73, R67 ;  /* 0x0000004300497202 */ /* 0x000fcc0000000f00 */
[----:B------:R-:W3:Y:S01]  /*0150*/  S2UR UR6, SR_CgaCtaId ;  /* 0x00000000000679c3 */ /* 0x000ee20000008800 */
[----:B0-----:R-:W-:-:S07]  /*0160*/  IMAD R80, R5, UR7, R82 ;  /* 0x0000000705507c24 */ /* 0x001fce000f8e0252 */
[----:B------:R-:W0:Y:S01]  /*0170*/  LDC R66, c[0x0][0x10] ;  /* 0x00000400ff427b82 */ /* 0x000e220000000800 */
[----:B------:R-:W-:Y:S01]  /*0180*/  IMAD R82, R82, -0xd, R81 ;  /* 0xfffffff352527824 */ /* 0x000fe200078e0251 */
[C---:B------:R-:W-:Y:S02]  /*0190*/  IADD3 R0, R80.reuse, 0x60, RZ ;  /* 0x0000006050007810 */ /* 0x040fe40007ffe0ff */
[----:B------:R-:W-:Y:S02]  /*01a0*/  IADD3 R2, R80, 0x80, RZ ;  /* 0x0000008050027810 */ /* 0x000fe40007ffe0ff */
[----:B------:R-:W-:Y:S02]  /*01b0*/  ISETP.LT.U32.AND P0, PT, R0, UR10, PT ;  /* 0x0000000a00007c0c */ /* 0x000fe4000bf01070 */
[----:B------:R-:W4:Y:S01]  /*01c0*/  LDC R65, c[0x0][0xc] ;  /* 0x00000300ff417b82 */ /* 0x000f220000000800 */
[----:B------:R-:W-:Y:S02]  /*01d0*/  SHF.R.S32.HI R0, RZ, 0x1f, R0 ;  /* 0x0000001fff007819 */ /* 0x000fe40000011400 */
[----:B------:R-:W-:-:S02]  /*01e0*/  ISETP.LT.U32.AND P1, PT, R2, UR10, PT ;  /* 0x0000000a02007c0c */ /* 0x000fc4000bf21070 */
[----:B------:R-:W-:Y:S01]  /*01f0*/  ISETP.LT.AND.EX P0, PT, R0, UR11, !P4, P0 ;  /* 0x0000000b00007c0c */ /* 0x000fe2000e701300 */
[----:B---3--:R-:W-:Y:S01]  /*0200*/  ULEA UR5, UR6, UR5, 0x18 ;  /* 0x0000000506057291 */ /* 0x008fe2000f8ec03f */
[----:B------:R-:W-:Y:S02]  /*0210*/  SHF.R.S32.HI R2, RZ, 0x1f, R2 ;  /* 0x0000001fff027819 */ /* 0x000fe40000011402 */
[----:B------:R-:W-:Y:S02]  /*0220*/  IADD3 R3, R80, 0xa0, RZ ;  /* 0x000000a050037810 */ /* 0x000fe40007ffe0ff */
[----:B------:R-:W-:Y:S02]  /*0230*/  ISETP.LT.AND.EX P1, PT, R2, UR11, !P4, P1 ;  /* 0x0000000b02007c0c */ /* 0x000fe4000e721310 */
[----:B------:R-:W-:Y:S02]  /*0240*/  ISETP.LT.U32.AND P2, PT, R3, UR10, PT ;  /* 0x0000000a03007c0c */ /* 0x000fe4000bf41070 */
[----:B------:R-:W-:Y:S01]  /*0250*/  SHF.R.S32.HI R3, RZ, 0x1f, R3 ;  /* 0x0000001fff037819 */ /* 0x000fe20000011403 */
[----:B0-----:R-:W-:Y:S01]  /*0260*/  IMAD R79, R66, UR7, R67 ;  /* 0x00000007424f7c24 */ /* 0x001fe2000f8e0243 */
[----:B------:R-:W-:-:S02]  /*0270*/  IADD3 R0, R80, 0xc0, RZ ;  /* 0x000000c050007810 */ /* 0x000fc40007ffe0ff */
[----:B------:R-:W-:Y:S02]  /*0280*/  @P0 LOP3.LUT R83, R83, 0x100, RZ, 0xfc, !PT ;  /* 0x0000010053530812 */ /* 0x000fe400078efcff */
[----:B------:R-:W-:Y:S02]  /*0290*/  ISETP.LT.AND.EX P0, PT, R3, UR11, !P4, P2 ;  /* 0x0000000b03007c0c */ /* 0x000fe4000e701320 */
[----:B------:R-:W-:Y:S02]  /*02a0*/  LOP3.LUT R83, R83, 0xffffff7f, RZ, 0xc0, !PT ;  /* 0xffffff7f53537812 */ /* 0x000fe400078ec0ff */
[----:B------:R-:W-:Y:S02]  /*02b0*/  ISETP.LT.U32.AND P2, PT, R0, UR10, PT ;  /* 0x0000000a00007c0c */ /* 0x000fe4000bf41070 */
[----:B------:R-:W-:Y:S02]  /*02c0*/  SHF.R.S32.HI R0, RZ, 0x1f, R0 ;  /* 0x0000001fff007819 */ /* 0x000fe40000011400 */
[----:B------:R-:W-:-:S02]  /*02d0*/  @P1 LOP3.LUT R83, R83, 0x80, RZ, 0xfc, !PT ;  /* 0x0000008053531812 */ /* 0x000fc400078efcff */
[----:B------:R-:W-:Y:S02]  /*02e0*/  IADD3 R2, R80, 0xe0, RZ ;  /* 0x000000e050027810 */ /* 0x000fe40007ffe0ff */
        /* <DEDUP_REMOVED lines=11> */
[----:B------:R-:W-:Y:S02]  /*03a0*/  ISETP.LT.AND.EX P0, PT, R3, UR11, !P4, P0 ;  /* 0x0000000b03007c0c */ /* 0x000fe4000e701300 */
[----:B------:R-:W-:Y:S02]  /*03b0*/  LOP3.LUT R83, R83, 0xffffffef, RZ, 0xc0, !PT ;  /* 0xffffffef53537812 */ /* 0x000fe400078ec0ff */
[----:B------:R-:W-:Y:S02]  /*03c0*/  SHF.R.S32.HI R9, RZ, 0x1f, R80 ;  /* 0x0000001fff097819 */ /* 0x000fe40000011450 */
[----:B------:R-:W-:Y:S02]  /*03d0*/  @P1 LOP3.LUT R83, R83, 0x10, RZ, 0xfc, !PT ;  /* 0x0000001053531812 */ /* 0x000fe400078efcff */
[----:B------:R-:W-:Y:S02]  /*03e0*/  ISETP.LT.U32.AND P3, PT, R80, UR10, PT ;  /* 0x0000000a50007c0c */ /* 0x000fe4000bf61070 */
[----:B------:R-:W-:-:S02]  /*03f0*/  LOP3.LUT R83, R83, 0xfffffff7, RZ, 0xc0, !PT ;  /* 0xfffffff753537812 */ /* 0x000fc400078ec0ff */
[----:B------:R-:W-:Y:S02]  /*0400*/  IADD3 R0, R80, 0x120, RZ ;  /* 0x0000012050007810 */ /* 0x000fe40007ffe0ff */
[----:B------:R-:W-:Y:S02]  /*0410*/  ISETP.LT.AND.EX P3, PT, R9, UR11, !P4, P3 ;  /* 0x0000000b09007c0c */ /* 0x000fe4000e761330 */
[----:B------:R-:W-:Y:S02]  /*0420*/  @P0 LOP3.LUT R83, R83, 0x8, RZ, 0xfc, !PT ;  /* 0x0000000853530812 */ /* 0x000fe400078efcff */
[----:B------:R-:W-:Y:S02]  /*0430*/  SHF.R.S32.HI R3, RZ, 0x1f, R0 ;  /* 0x0000001fff037819 */ /* 0x000fe40000011400 */
[----:B------:R-:W-:Y:S02]  /*0440*/  ISETP.LT.U32.AND P0, PT, R0, UR10, PT ;  /* 0x0000000a00007c0c */ /* 0x000fe4000bf01070 */
[----:B------:R-:W-:-:S02]  /*0450*/  IADD3 R2, R80, 0x140, RZ ;  /* 0x0000014050027810 */ /* 0x000fc40007ffe0ff */
[----:B------:R-:W-:Y:S02]  /*0460*/  ISETP.LT.AND.EX P0, PT, R3, UR11, !P4, P0 ;  /* 0x0000000b03007c0c */ /* 0x000fe4000e701300 */
[----:B------:R-:W-:Y:S02]  /*0470*/  SHF.R.S32.HI R3, RZ, 0x1f, R2 ;  /* 0x0000001fff037819 */ /* 0x000fe40000011402 */
[----:B------:R-:W-:Y:S02]  /*0480*/  ISETP.LT.U32.AND P1, PT, R2, UR10, PT ;  /* 0x0000000a02007c0c */ /* 0x000fe4000bf21070 */
[----:B------:R-:W-:Y:S02]  /*0490*/  LOP3.LUT R83, R83, 0xfffffdff, RZ, 0xc0, !PT ;  /* 0xfffffdff53537812 */ /* 0x000fe400078ec0ff */
[C---:B------:R-:W-:Y:S02]  /*04a0*/  IADD3 R0, R80.reuse, 0x160, RZ ;  /* 0x0000016050007810 */ /* 0x040fe40007ffe0ff */
[----:B------:R-:W-:-:S02]  /*04b0*/  IADD3 R78, R80, 0x20, RZ ;  /* 0x00000020504e7810 */ /* 0x000fc40007ffe0ff */
[----:B------:R-:W-:Y:S02]  /*04c0*/  IADD3 R77, R80, 0x40, RZ ;  /* 0x00000040504d7810 */ /* 0x000fe40007ffe0ff */
[----:B------:R-:W-:Y:S02]  /*04d0*/  ISETP.LT.AND.EX P1, PT, R3, UR11, !P4, P1 ;  /* 0x0000000b03007c0c */ /* 0x000fe4000e721310 */
[----:B------:R-:W-:Y:S02]  /*04e0*/  @P3 LOP3.LUT R83, R83, 0x200, RZ, 0xfc, !PT ;  /* 0x0000020053533812 */ /* 0x000fe400078efcff */
[----:B------:R-:W-:Y:S02]  /*04f0*/  SHF.R.S32.HI R2, RZ, 0x1f, R0 ;  /* 0x0000001fff027819 */ /* 0x000fe40000011400 */
[----:B------:R-:W-:Y:S02]  /*0500*/  ISETP.LT.U32.AND P2, PT, R0, UR10, PT ;  /* 0x0000000a00007c0c */ /* 0x000fe4000bf41070 */
[----:B------:R-:W-:-:S02]  /*0510*/  SHF.R.S32.HI R3, RZ, 0x1f, R78 ;  /* 0x0000001fff037819 */ /* 0x000fc4000001144e */
[----:B------:R-:W-:Y:S02]  /*0520*/  ISETP.LT.U32.AND P3, PT, R78, UR10, PT ;  /* 0x0000000a4e007c0c */ /* 0x000fe4000bf61070 */
[----:B------:R-:W-:Y:S02]  /*0530*/  SHF.R.S32.HI R5, RZ, 0x1f, R77 ;  /* 0x0000001fff057819 */ /* 0x000fe4000001144d */
[----:B------:R-:W-:Y:S01]  /*0540*/  ISETP.LT.U32.AND P5, PT, R77, UR10, PT ;  /* 0x0000000a4d007c0c */ /* 0x000fe2000bfa1070 */
[----:B------:R-:W-:Y:S01]  /*0550*/  ULDC.U8 UR10, c[0x0][0x2a4] ;  /* 0x0000a900000a7ab9 */ /* 0x000fe20000000000 */
[----:B------:R-:W-:Y:S02]  /*0560*/  ISETP.LT.AND.EX P2, PT, R2, UR11, !P4, P2 ;  /* 0x0000000b02007c0c */ /* 0x000fe4000e741320 */
[----:B------:R-:W-:Y:S02]  /*0570*/  ISETP.LT.AND.EX P3, PT, R3, UR11, !P4, P3 ;  /* 0x0000000b03007c0c */ /* 0x000fe4000e761330 */
[----:B------:R-:W-:-:S02]  /*0580*/  ISETP.LT.AND.EX P4, PT, R5, UR11, !P4, P5 ;  /* 0x0000000b05007c0c */ /* 0x000fc4000e781350 */
[C---:B--2---:R-:W-:Y:S02]  /*0590*/  LEA.HI R2, P5, R7.reuse, R6, RZ, 0x1 ;  /* 0x0000000607027211 */ /* 0x044fe400078b08ff */
[-C--:B------:R-:W-:Y:S02]  /*05a0*/  LEA R11, R7, R7.reuse, 0x1 ;  /* 0x00000007070b7211 */ /* 0x080fe400078e08ff */
[----:B------:R-:W-:Y:S01]  /*05b0*/  IADD3.X R13, RZ, R7, RZ, P5, !PT ;  /* 0x00000007ff0d7210 */ /* 0x000fe20002ffe4ff */
[----:B------:R-:W-:Y:S01]  /*05c0*/  IMAD.WIDE.U32 R6, R6, 0x3, RZ ;  /* 0x0000000306067825 */ /* 0x000fe200078e00ff */
[----:B------:R-:W-:Y:S02]  /*05d0*/  SHF.R.S32.HI R0, RZ, 0x1f, R81 ;  /* 0x0000001fff007819 */ /* 0x000fe40000011451 */
[----:B------:R-:W-:Y:S02]  /*05e0*/  SHF.R.S64 R2, R2, 0x1, R13 ;  /* 0x0000000102027819 */ /* 0x000fe4000000100d */
[----:B------:R-:W-:-:S02]  /*05f0*/  IADD3 R11, R7, R11, RZ ;  /* 0x0000000b070b7210 */ /* 0x000fc40007ffe0ff */
[----:B------:R-:W-:Y:S02]  /*0600*/  LEA.HI R0, R0, R81, RZ, 0x5 ;  /* 0x0000005100007211 */ /* 0x000fe400078f28ff */
[----:B------:R-:W-:Y:S02]  /*0610*/  LEA.HI R4, P5, R11, R6, RZ, 0x1 ;  /* 0x000000060b047211 */ /* 0x000fe400078b08ff */
[----:B------:R-:W-:Y:S02]  /*0620*/  SHF.R.S32.HI R0, RZ, 0x5, R0 ;  /* 0x00000005ff007819 */ /* 0x000fe40000011400 */
[----:B------:R-:W-:Y:S02]  /*0630*/  IADD3.X R11, RZ, R11, RZ, P5, !PT ;  /* 0x0000000bff0b7210 */ /* 0x000fe40002ffe4ff */
[----:B----4-:R-:W-:Y:S02]  /*0640*/  LOP3.LUT R76, R65, 0x3, RZ, 0xc0, !PT ;  /* 0x00000003414c7812 */ /* 0x010fe400078ec0ff */
[----:B------:R-:W-:-:S02]  /*0650*/  SHF.R.S64 R4, R4, 0x1, R11 ;  /* 0x0000000104047819 */ /* 0x000fc4000000100b */
[----:B------:R-:W-:Y:S02]  /*0660*/  IADD3 R75, R80, 0x1e0, RZ ;  /* 0x000001e0504b7810 */ /* 0x000fe40007ffe0ff */
[----:B------:R-:W-:Y:S02]  /*0670*/  SHF.R.S32.HI R13, RZ, 0x1, R13 ;  /* 0x00000001ff0d7819 */ /* 0x000fe4000001140d */
[----:B------:R-:W-:Y:S02]  /*0680*/  SHF.R.S32.HI R11, RZ, 0x1, R11 ;  /* 0x00000001ff0b7819 */ /* 0x000fe4000001140b */
[----:B------:R-:W-:Y:S02]  /*0690*/  SHF.L.U32 R82, R82, 0x1, RZ ;  /* 0x0000000152527819 */ /* 0x000fe400000006ff */
[----:B------:R-:W-:Y:S02]  /*06a0*/  LEA R0, R0, UR5, 0x3 ;  /* 0x0000000500007c11 */ /* 0x000fe4000f8e18ff */
[----:B------:R-:W-:-:S02]  /*06b0*/  IADD3 R74, -R76, R65, RZ ;  /* 0x000000414c4a7210 */ /* 0x000fc40007ffe1ff */
[----:B------:R-:W-:Y:S02]  /*06c0*/  SHF.R.S32.HI R7, RZ, 0x1f, R75 ;  /* 0x0000001fff077819 */ /* 0x000fe4000001144b */
[----:B------:R-:W-:Y:S02]  /*06d0*/  SHF.L.U64.HI R6, R2, 0x2, R13 ;  /* 0x0000000202067819 */ /* 0x000fe4000001020d */
[----:B-1----:R-:W-:-:S07]  /*06e0*/  SHF.L.U64.HI R8, R4, 0x2, R11 ;  /* 0x0000000204087819 */ /* 0x002fce000001020b */
.L_x_1786:
[----:B0-----:R-:W0:Y:S01]  /*06f0*/  LDC R16, c[0x0][0x2a0] ;  /* 0x0000a800ff107b82 */ /* 0x001e220000000800 */
[----:B------:R-:W-:Y:S01]  /*0700*/  LOP3.LUT P6, RZ, R83, 0x200, RZ, 0xc0, !PT ;  /* 0x0000020053ff7812 */ /* 0x000fe200078cc0ff */
[----:B------:R-:W-:Y:S01]  /*0710*/  ULDC.64 UR12, c[0x0][0x298] ;  /* 0x0000a600000c7ab9 */ /* 0x000fe20000000a00 */
[----:B------:R-:W-:Y:S02]  /*0720*/  P2R R108, PR, RZ, 0x4 ;  /* 0x00000004ff6c7803 */ /* 0x000fe40000000000 */
[C---:B-1----:R-:W-:Y:S02]  /*0730*/  IADD3 R19, R80.reuse, 0x180, RZ ;  /* 0x0000018050137810 */ /* 0x042fe40007ffe0ff */
[----:B------:R-:W-:Y:S01]  /*0740*/  P2R R107, PR, RZ, 0x2 ;  /* 0x00000002ff6b7803 */ /* 0x000fe20000000000 */
[----:B------:R-:W1:Y:S01]  /*0750*/  @P3 LDC.64 R24, c[0x0][0x230] ;  /* 0x00008c00ff183b82 */ /* 0x000e620000000a00 */
[----:B------:R-:W-:Y:S02]  /*0760*/  IADD3 R21, R80, 0x1a0, RZ ;  /* 0x000001a050157810 */ /* 0x000fe40007ffe0ff */
[----:B------:R-:W-:-:S05]  /*0770*/  P2R R106, PR, RZ, 0x1 ;  /* 0x00000001ff6a7803 */ /* 0x000fca0000000000 */
[----:B--2---:R-:W2:Y:S01]  /*0780*/  @P6 LDC.64 R60, c[0x0][0x230] ;  /* 0x00008c00ff3c6b82 */ /* 0x004ea20000000a00 */
        /* <DEDUP_REMOVED lines=17> */
[----:B------:R-:W-:Y:S01]  /*08a0*/  IMAD R12, R15, R12, R14 ;  /* 0x0000000c0f0c7224 */ /* 0x000fe200078e020e */
[----:B------:R-:W-:-:S04]  /*08b0*/  P2R R14, PR, RZ, 0x8 ;  /* 0x00000008ff0e7803 */ /* 0x000fc80000000000 */
[----:B------:R-:W-:-:S13]  /*08c0*/  ISETP.GT.U32.AND P5, PT, R15, R12, PT ;  /* 0x0000000c0f00720c */ /* 0x000fda0003fa4070 */
[-C--:B------:R-:W-:Y:S02]  /*08d0*/  @!P5 IADD3 R12, R12, -R15.reuse, RZ ;  /* 0x8000000f0c0cd210 */ /* 0x080fe40007ffe0ff */
[----:B------:R-:W-:Y:S02]  /*08e0*/  @!P5 IADD3 R11, R11, 0x1, RZ ;  /* 0x000000010b0bd810 */ /* 0x000fe40007ffe0ff */
[----:B------:R-:W-:Y:S02]  /*08f0*/  IADD3 R13, R12, -R15, RZ ;  /* 0x8000000f0c0d7210 */ /* 0x000fe40007ffe0ff */
[----:B------:R-:W-:-:S04]  /*0900*/  ISETP.GT.U32.AND P5, PT, R15, R12, PT ;  /* 0x0000000c0f00720c */ /* 0x000fc80003fa4070 */
[----:B------:R-:W-:Y:S02]  /*0910*/  SEL R13, R13, R12, !P5 ;  /* 0x0000000c0d0d7207 */ /* 0x000fe40006800000 */
[----:B------:R-:W-:Y:S02]  /*0920*/  ISETP.GE.U32.AND P5, PT, R12, R15, PT ;  /* 0x0000000f0c00720c */ /* 0x000fe40003fa6070 */
[----:B------:R-:W-:-:S11]  /*0930*/  IADD3 R15, R80, 0x60, RZ ;  /* 0x00000060500f7810 */ /* 0x000fd60007ffe0ff */
        /* <DEDUP_REMOVED lines=8> */
[----:B------:R-:W-:-:S03]  /*09c0*/  SEL R11, R10, R11, !P5 ;  /* 0x0000000b0a0b7207 */ /* 0x000fc60006800000 */
[----:B------:R-:W-:Y:S01]  /*09d0*/  IMAD R97, R118, 0x1a, RZ ;  /* 0x0000001a76617824 */ /* 0x000fe200078e02ff */
[----:B------:R-:W-:-:S04]  /*09e0*/  SHF.R.S32.HI R10, RZ, 0x1f, R11 ;  /* 0x0000001fff0a7819 */ /* 0x000fc8000001140b */
[----:B------:R-:W-:Y:S01]  /*09f0*/  SHF.R.S32.HI R13, RZ, 0x1f, R97 ;  /* 0x0000001fff0d7819 */ /* 0x000fe20000011461 */
[----:B------:R-:W-:Y:S01]  /*0a00*/  IMAD R10, R10, UR12, RZ ;  /* 0x0000000c0a0a7c24 */ /* 0x000fe2000f8e02ff */
[----:B------:R-:W-:-:S03]  /*0a10*/  IADD3 R120, P5, R82, R97, RZ ;  /* 0x0000006152787210 */ /* 0x000fc60007fbe0ff */
[C---:B------:R-:W-:Y:S01]  /*0a20*/  IMAD R123, R11.reuse, UR13, R10 ;  /* 0x0000000d0b7b7c24 */ /* 0x040fe2000f8e020a */
[----:B------:R-:W-:Y:S02]  /*0a30*/  LEA.HI.X.SX32 R121, R82, R13, 0x1, P5 ;  /* 0x0000000d52797211 */ /* 0x000fe400028f0eff */
[----:B------:R-:W1:Y:S01]  /*0a40*/  @P6 LDC.64 R12, c[0x0][0x288] ;  /* 0x0000a200ff0c6b82 */ /* 0x000e620000000a00 */
[----:B------:R-:W-:Y:S01]  /*0a50*/  IMAD.WIDE.U32 R120, R11, UR12, R120 ;  /* 0x0000000c0b787c25 */ /* 0x000fe2000f8e0078 */
[----:B------:R-:W-:-:S04]  /*0a60*/  ULDC.64 UR12, c[0x0][0x290] ;  /* 0x0000a400000c7ab9 */ /* 0x000fc80000000a00 */
[----:B------:R-:W-:Y:S02]  /*0a70*/  IADD3 R123, R121, R123, RZ ;  /* 0x0000007b797b7210 */ /* 0x000fe40007ffe0ff */
[----:B------:R-:W-:Y:S01]  /*0a80*/  @P6 MOV R122, R120 ;  /* 0x00000078007a6202 */ /* 0x000fe20000000f00 */
[----:B-1----:R-:W-:-:S04]  /*0a90*/  @P6 IMAD R10, R9, R12, RZ ;  /* 0x0000000c090a6224 */ /* 0x002fc800078e02ff */
[C---:B------:R-:W-:Y:S02]  /*0aa0*/  @P6 IMAD R13, R80.reuse, R13, R10 ;  /* 0x0000000d500d6224 */ /* 0x040fe400078e020a */
[----:B------:R-:W-:-:S05]  /*0ab0*/  @P6 IMAD.WIDE.U32 R10, R80, R12, R122 ;  /* 0x0000000c500a6225 */ /* 0x000fca00078e007a */
[----:B------:R-:W-:Y:S02]  /*0ac0*/  @P6 IADD3 R11, R11, R13, RZ ;  /* 0x0000000d0b0b6210 */ /* 0x000fe40007ffe0ff */
[----:B------:R-:W1:Y:S01]  /*0ad0*/  @P6 LDC.64 R12, c[0x0][0x228] ;  /* 0x00008a00ff0c6b82 */ /* 0x000e620000000a00 */
[C---:B------:R-:W-:Y:S02]  /*0ae0*/  @P6 SHF.L.U32 R59, R10.reuse, 0x2, RZ ;  /* 0x000000020a3b6819 */ /* 0x040fe400000006ff */
[----:B------:R-:W-:Y:S02]  /*0af0*/  @P6 SHF.L.U64.HI R10, R10, 0x2, R11 ;  /* 0x000000020a0a6819 */ /* 0x000fe4000001020b */
[----:B--2---:R-:W-:Y:S02]  /*0b00*/  @P6 IADD3 R60, P5, R59, R60, RZ ;  /* 0x0000003c3b3c6210 */ /* 0x004fe40007fbe0ff */
[----:B------:R-:W-:Y:S02]  /*0b10*/  @P3 MOV R11, R123 ;  /* 0x0000007b000b3202 */ /* 0x000fe40000000f00 */
[----:B------:R-:W-:-:S02]  /*0b20*/  @P6 IADD3.X R61, R10, R61, RZ, P5, !PT ;  /* 0x0000003d0a3d6210 */ /* 0x000fc40002ffe4ff */
[----:B-1----:R-:W-:-:S04]  /*0b30*/  @P6 IADD3 R58, P5, R59, R12, RZ ;  /* 0x0000000c3b3a6210 */ /* 0x002fc80007fbe0ff */
[----:B------:R-:W-:Y:S02]  /*0b40*/  @P6 IADD3.X R59, R10, R13, RZ, P5, !PT ;  /* 0x0000000d0a3b6210 */ /* 0x000fe40002ffe4ff */
[----:B------:R-:W1:Y:S01]  /*0b50*/  @P3 LDC.64 R12, c[0x0][0x288] ;  /* 0x0000a200ff0c3b82 */ /* 0x000e620000000a00 */
[----:B------:R-:W-:-:S13]  /*0b60*/  LOP3.LUT P6, RZ, R83, 0x80, RZ, 0xc0, !PT ;  /* 0x0000008053ff7812 */ /* 0x000fda00078cc0ff */
[----:B------:R-:W2:Y:S01]  /*0b70*/  @P6 LDC.64 R30, c[0x0][0x230] ;  /* 0x00008c00ff1e6b82 */ /* 0x000ea20000000a00 */
[----:B-1----:R-:W-:-:S04]  /*0b80*/  @P3 IMAD R10, R3, R12, RZ ;  /* 0x0000000c030a3224 */ /* 0x002fc800078e02ff */
[----:B------:R-:W-:Y:S01]  /*0b90*/  @P3 IMAD R13, R78, R13, R10 ;  /* 0x0000000d4e0d3224 */ /* 0x000fe200078e020a */
[----:B------:R-:W-:-:S05]  /*0ba0*/  @P3 MOV R10, R120 ;  /* 0x00000078000a3202 */ /* 0x000fca0000000f00 */
[----:B------:R-:W-:-:S05]  /*0bb0*/  @P3 IMAD.WIDE.U32 R10, R78, R12, R10 ;  /* 0x0000000c4e0a3225 */ /* 0x000fca00078e000a */
[----:B------:R-:W-:Y:S02]  /*0bc0*/  @P3 IADD3 R11, R11, R13, RZ ;  /* 0x0000000d0b0b3210 */ /* 0x000fe40007ffe0ff */
[----:B------:R-:W1:Y:S01]  /*0bd0*/  @P3 LDC.64 R12, c[0x0][0x228] ;  /* 0x00008a00ff0c3b82 */ /* 0x000e620000000a00 */
[C---:B------:R-:W-:Y:S02]  /*0be0*/  @P3 SHF.L.U32 R63, R10.reuse, 0x2, RZ ;  /* 0x000000020a3f3819 */ /* 0x040fe400000006ff */
[----:B------:R-:W-:Y:S02]  /*0bf0*/  @P3 SHF.L.U64.HI R10, R10, 0x2, R11 ;  /* 0x000000020a0a3819 */ /* 0x000fe4000001020b */
[----:B------:R-:W-:Y:S02]  /*0c00*/  @P3 IADD3 R24, P5, R63, R24, RZ ;  /* 0x000000183f183210 */ /* 0x000fe40007fbe0ff */
[----:B------:R-:W-:Y:S02]  /*0c10*/  @P4 MOV R11, R123 ;  /* 0x0000007b000b4202 */ /* 0x000fe40000000f00 */
[----:B------:R-:W-:-:S02]  /*0c20*/  @P3 IADD3.X R25, R10, R25, RZ, P5, !PT ;  /* 0x000000190a193210 */ /* 0x000fc40002ffe4ff */
        /* <DEDUP_REMOVED lines=13> */
[----:B0-----:R-:W-:Y:S02]  /*0d00*/  @P4 IADD3 R26, P5, R29, R26, RZ ;  /* 0x0000001a1d1a4210 */ /* 0x001fe40007fbe0ff */
[----:B------:R-:W-:Y:S02]  /*0d10*/  SHF.R.S32.HI R11, RZ, 0x1f, R15 ;  /* 0x0000001fff0b7819 */ /* 0x000fe4000001140f */
[----:B------:R-:W-:-:S02]  /*0d20*/  @P4 IADD3.X R27, R10, R27, RZ, P5, !PT ;  /* 0x0000001b0a1b4210 */ /* 0x000fc40002ffe4ff */
[----:B-1----:R-:W-:-:S04]  /*0d30*/  @P4 IADD3 R28, P5, R29, R12, RZ ;  /* 0x0000000c1d1c4210 */ /* 0x002fc80007fbe0ff */
[----:B------:R-:W-:Y:S02]  /*0d40*/  @P4 IADD3.X R29, R10, R13, RZ, P5, !PT ;  /* 0x0000000d0a1d4210 */ /* 0x000fe40002ffe4ff */
[----:B------:R-:W0:Y:S02]  /*0d50*/  @P3 LDC.64 R12, c[0x0][0x288] ;  /* 0x0000a200ff0c3b82 */ /* 0x000e240000000a00 */
[----:B0-----:R-:W-:Y:S01]  /*0d60*/  @P3 IMAD R10, R11, R12, RZ ;  /* 0x0000000c0b0a3224 */ /* 0x001fe200078e02ff */
[----:B------:R-:W-:-:S03]  /*0d70*/  @P3 MOV R11, R123 ;  /* 0x0000007b000b3202 */ /* 0x000fc60000000f00 */
[----:B------:R-:W-:Y:S01]  /*0d80*/  @P3 IMAD R13, R15, R13, R10 ;  /* 0x0000000d0f0d3224 */ /* 0x000fe200078e020a */
[----:B------:R-:W-:-:S05]  /*0d90*/  @P3 MOV R10, R120 ;  /* 0x00000078000a3202 */ /* 0x000fca0000000f00 */
[----:B------:R-:W-:Y:S01]  /*0da0*/  @P3 IMAD.WIDE.U32 R10, R15, R12, R10 ;  /* 0x0000000c0f0a3225 */ /* 0x000fe200078e000a */
[----:B------:R-:W-:-:S04]  /*0db0*/  IADD3 R15, R80, 0x80, RZ ;  /* 0x00000080500f7810 */ /* 0x000fc80007ffe0ff */
[----:B------:R-:W-:Y:S02]  /*0dc0*/  @P3 IADD3 R11, R11, R13, RZ ;  /* 0x0000000d0b0b3210 */ /* 0x000fe40007ffe0ff */
[----:B------:R-:W0:Y:S01]  /*0dd0*/  @P3 LDC.64 R12, c[0x0][0x228] ;  /* 0x00008a00ff0c3b82 */ /* 0x000e220000000a00 */
[C---:B------:R-:W-:Y:S02]  /*0de0*/  @P3 SHF.L.U32 R85, R10.reuse, 0x2, RZ ;  /* 0x000000020a553819 */ /* 0x040fe400000006ff */
[----:B------:R-:W-:Y:S02]  /*0df0*/  @P3 SHF.L.U64.HI R10, R10, 0x2, R11 ;  /* 0x000000020a0a3819 */ /* 0x000fe4000001020b */
[----:B---3--:R-:W-:Y:S02]  /*0e00*/  @P3 IADD3 R86, P5, R85, R86, RZ ;  /* 0x0000005655563210 */ /* 0x008fe40007fbe0ff */
[----:B------:R-:W-:Y:S02]  /*0e10*/  SHF.R.S32.HI R11, RZ, 0x1f, R15 ;  /* 0x0000001fff0b7819 */ /* 0x000fe4000001140f */
[----:B------:R-:W-:-:S02]  /*0e20*/  @P3 IADD3.X R87, R10, R87, RZ, P5, !PT ;  /* 0x000000570a573210 */ /* 0x000fc40002ffe4ff */
[----:B0-----:R-:W-:-:S04]  /*0e30*/  @P3 IADD3 R84, P5, R85, R12, RZ ;  /* 0x0000000c55543210 */ /* 0x001fc80007fbe0ff */
[----:B------:R-:W-:Y:S02]  /*0e40*/  @P3 IADD3.X R85, R10, R13, RZ, P5, !PT ;  /* 0x0000000d0a553210 */ /* 0x000fe40002ffe4ff */
[----:B------:R-:W0:Y:S01]  /*0e50*/  @P6 LDC.64 R12, c[0x0][0x288] ;  /* 0x0000a200ff0c6b82 */ /* 0x000e220000000a00 */
[----:B------:R-:W-:-:S13]  /*0e60*/  LOP3.LUT P3, RZ, R83, 0x40, RZ, 0xc0, !PT ;  /* 0x0000004053ff7812 */ /* 0x000fda000786c0ff */
[----:B------:R-:W1:Y:S01]  /*0e70*/  @P3 LDC.64 R32, c[0x0][0x230] ;  /* 0x00008c00ff203b82 */ /* 0x000e620000000a00 */
        /* <DEDUP_REMOVED lines=10> */
[----:B--2---:R-:W-:Y:S02]  /*0f20*/  @P6 IADD3 R30, P5, R89, R30, RZ ;  /* 0x0000001e591e6210 */ /* 0x004fe40007fbe0ff */
[----:B------:R-:W-:Y:S02]  /*0f30*/  SHF.R.S32.HI R11, RZ, 0x1f, R15 ;  /* 0x0000001fff0b7819 */ /* 0x000fe4000001140f */
[----:B------:R-:W-:-:S02]  /*0f40*/  @P6 IADD3.X R31, R10, R31, RZ, P5, !PT ;  /* 0x0000001f0a1f6210 */ /* 0x000fc40002ffe4ff */
[----:B0-----:R-:W-:-:S04]  /*0f50*/  @P6 IADD3 R88, P5, R89, R12, RZ ;  /* 0x0000000c59586210 */ /* 0x001fc80007fbe0ff */
[----:B------:R-:W-:Y:S02]  /*0f60*/  @P6 IADD3.X R89, R10, R13, RZ, P5, !PT ;  /* 0x0000000d0a596210 */ /* 0x000fe40002ffe4ff */
[----:B------:R-:W0:Y:S01]  /*0f70*/  @P3 LDC.64 R12, c[0x0][0x288] ;  /* 0x0000a200ff0c3b82 */ /* 0x000e220000000a00 */
[----:B------:R-:W-:-:S13]  /*0f80*/  LOP3.LUT P6, RZ, R83, 0x20, RZ, 0xc0, !PT ;  /* 0x0000002053ff7812 */ /* 0x000fda00078cc0ff */
[----:B------:R-:W2:Y:S01]  /*0f90*/  @P6 LDC.64 R92, c[0x0][0x230] ;  /* 0x00008c00ff5c6b82 */ /* 0x000ea20000000a00 */
        /* <DEDUP_REMOVED lines=10> */
[----:B-1----:R-:W-:Y:S02]  /*1040*/  @P3 IADD3 R32, P5, R35, R32, RZ ;  /* 0x0000002023203210 */ /* 0x002fe40007fbe0ff */
        /* <DEDUP_REMOVED lines=40> */
[----:B------:R-:W1:Y:S08]  /*12d0*/  @P3 LDC.64 R102, c[0x0][0x230] ;  /* 0x00008c00ff663b82 */ /* 0x000e700000000a00 */
        /* <DEDUP_REMOVED lines=11> */
[----:B----4-:R-:W-:Y:S02]  /*1390*/  @P0 IADD3 R38, P5, R41, R38, RZ ;  /* 0x0000002629260210 */ /* 0x010fe40007fbe0ff */
        /* <DEDUP_REMOVED lines=15> */
[----:B------:R-:W-:Y:S02]  /*1490*/  @P1 IADD3 R104, P5, R71, R104, RZ ;  /* 0x0000006847681210 */ /* 0x000fe40007fbe0ff */
        /* <DEDUP_REMOVED lines=9> */
[----:B------:R-:W-:Y:S02]  /*1530*/  @P2 IMAD.WIDE.U32 R10, R15, R12, R10 ;  /* 0x0000000c0f0a2225 */ /* 0x000fe400078e000a */
[----:B------:R-:W0:Y:S03]  /*1540*/  LDC R15, c[0x0][0x2ac] ;  /* 0x0000ab00ff0f7b82 */ /* 0x000e260000000800 */
[----:B------:R-:W-:Y:S02]  /*1550*/  @P2 IADD3 R11, R11, R13, RZ ;  /* 0x0000000d0b0b2210 */ /* 0x000fe40007ffe0ff */
[C---:B------:R-:W-:Y:S02]  /*1560*/  @P2 SHF.L.U32 R99, R10.reuse, 0x2, RZ ;  /* 0x000000020a632819 */ /* 0x040fe400000006ff */
[----:B------:R-:W-:Y:S01]  /*1570*/  @P2 SHF.L.U64.HI R10, R10, 0x2, R11 ;  /* 0x000000020a0a2819 */ /* 0x000fe2000001020b */
[----:B------:R-:W3:Y:S01]  /*1580*/  @P2 LDC.64 R12, c[0x0][0x228] ;  /* 0x00008a00ff0c2b82 */ /* 0x000ee20000000a00 */
[----:B------:R-:W-:-:S04]  /*1590*/  @P2 IADD3 R68, P5, R99, R68, RZ ;  /* 0x0000004463442210 */ /* 0x000fc80007fbe0ff */
[----:B------:R-:W-:Y:S02]  /*15a0*/  @P2 IADD3.X R69, R10, R69, RZ, P5, !PT ;  /* 0x000000450a452210 */ /* 0x000fe40002ffe4ff */
[----:B---3--:R-:W-:-:S04]  /*15b0*/  @P2 IADD3 R98, P5, R99, R12, RZ ;  /* 0x0000000c63622210 */ /* 0x008fc80007fbe0ff */
[----:B------:R-:W-:Y:S01]  /*15c0*/  @P2 IADD3.X R99, R10, R13, RZ, P5, !PT ;  /* 0x0000000d0a632210 */ /* 0x000fe20002ffe4ff */
[----:B------:R-:W-:Y:S01]  /*15d0*/  IMAD.WIDE.U32 R10, R81, 0x4ec4ec4f, RZ ;  /* 0x4ec4ec4f510a7825 */ /* 0x000fe200078e00ff */
[----:B------:R-:W-:-:S04]  /*15e0*/  SHF.R.S32.HI R13, RZ, 0x1f, R19 ;  /* 0x0000001fff0d7819 */ /* 0x000fc80000011413 */
[----:B------:R-:W-:-:S05]  /*15f0*/  SHF.R.U32.HI R10, RZ, 0x2, R11 ;  /* 0x00000002ff0a7819 */ /* 0x000fca000001160b */
[----:B0-----:R-:W-:-:S05]  /*1600*/  IMAD R15, R15, UR7, R10 ;  /* 0x000000070f0f7c24 */ /* 0x001fca000f8e020a */
[----:B------:R-:W-:-:S04]  /*1610*/  IADD3 R10, R15, 0x180, RZ ;  /* 0x000001800f0a7810 */ /* 0x000fc80007ffe0ff */
[----:B------:R-:W-:Y:S02]  /*1620*/  SHF.R.S32.HI R11, RZ, 0x1f, R10 ;  /* 0x0000001fff0b7819 */ /* 0x000fe4000001140a */
[----:B------:R-:W-:-:S04]  /*1630*/  ISETP.GE.U32.AND P5, PT, R10, UR12, PT ;  /* 0x0000000c0a007c0c */ /* 0x000fc8000bfa6070 */
[----:B------:R-:W-:-:S04]  /*1640*/  ISETP.GE.AND.EX P5, PT, R11, UR13, PT, P5 ;  /* 0x0000000d0b007c0c */ /* 0x000fc8000bfa6350 */
[----:B------:R-:W-:-:S13]  /*1650*/  ISETP.LT.U32.AND P2, PT, R81, 0x1a0, !P5 ;  /* 0x000001a05100780c */ /* 0x000fda0006f41070 */
[----:B------:R-:W0:Y:S08]  /*1660*/  @P2 LDC.64 R10, c[0x0][0x288] ;  /* 0x0000a200ff0a2b82 */ /* 0x000e300000000a00 */
[----:B------:R-:W3:Y:S01]  /*1670*/  @P2 LDC.64 R50, c[0x0][0x230] ;  /* 0x00008c00ff322b82 */ /* 0x000ee20000000a00 */
        /* <DEDUP_REMOVED lines=9> */
[----:B---3--:R-:W-:-:S04]  /*1710*/  @P2 IADD3 R50, P5, R17, R50, RZ ;  /* 0x0000003211322210 */ /* 0x008fc80007fbe0ff */
        /* <DEDUP_REMOVED lines=26> */
[C---:B------:R-:W-:Y:S02]  /*18c0*/  IADD3 R10, R15.reuse, 0x1c0, RZ ;  /* 0x000001c00f0a7810 */ /* 0x040fe40007ffe0ff */
[----:B------:R-:W-:Y:S02]  /*18d0*/  IADD3 R15, R15, 0x1e0, RZ ;  /* 0x000001e00f0f7810 */ /* 0x000fe40007ffe0ff */
[----:B------:R-:W-:Y:S02]  /*18e0*/  SHF.R.S32.HI R11, RZ, 0x1f, R10 ;  /* 0x0000001fff0b7819 */ /* 0x000fe4000001140a */
[----:B------:R-:W-:-:S04]  /*18f0*/  ISETP.GE.U32.AND P5, PT, R10, UR12, PT ;  /* 0x0000000c0a007c0c */ /* 0x000fc8000bfa6070 */
[----:B------:R-:W-:-:S04]  /*1900*/  ISETP.GE.AND.EX P5, PT, R11, UR13, PT, P5 ;  /* 0x0000000d0b007c0c */ /* 0x000fc8000bfa6350 */
[----:B------:R-:W-:-:S13]  /*1910*/  ISETP.LT.U32.AND P5, PT, R81, 0x1a0, !P5 ;  /* 0x000001a05100780c */ /* 0x000fda0006fa1070 */
[----:B------:R-:W0:Y:S08]  /*1920*/  @P5 LDC.64 R10, c[0x0][0x288] ;  /* 0x0000a200ff0a5b82 */ /* 0x000e300000000a00 */
[----:B------:R-:W3:Y:S08]  /*1930*/  @P5 LDC.64 R56, c[0x0][0x230] ;  /* 0x00008c00ff385b82 */ /* 0x000ef00000000a00 */
[----:B------:R-:W4:Y:S01]  /*1940*/  @P5 LDC.64 R54, c[0x0][0x228] ;  /* 0x00008a00ff365b82 */ /* 0x000f220000000a00 */
[----:B0-----:R-:W-:Y:S01]  /*1950*/  @P5 IMAD R12, R13, R10, RZ ;  /* 0x0000000a0d0c5224 */ /* 0x001fe200078e02ff */
[----:B------:R-:W-:-:S03]  /*1960*/  @P5 MOV R13, R123 ;  /* 0x0000007b000d5202 */ /* 0x000fc60000000f00 */
[----:B------:R-:W-:Y:S01]  /*1970*/  @P5 IMAD R11, R21, R11, R12 ;  /* 0x0000000b150b5224 */ /* 0x000fe200078e020c */
[----:B------:R-:W-:-:S05]  /*1980*/  @P5 MOV R12, R120 ;  /* 0x00000078000c5202 */ /* 0x000fca0000000f00 */
[----:B------:R-:W-:Y:S01]  /*1990*/  @P5 IMAD.WIDE.U32 R12, R21, R10, R12 ;  /* 0x0000000a150c5225 */ /* 0x000fe200078e000c */
[----:B------:R-:W-:-:S04]  /*19a0*/  SHF.R.S32.HI R10, RZ, 0x1f, R15 ;  /* 0x0000001fff0a7819 */ /* 0x000fc8000001140f */
[----:B------:R-:W-:Y:S02]  /*19b0*/  @P5 IADD3 R13, R13, R11, RZ ;  /* 0x0000000b0d0d5210 */ /* 0x000fe40007ffe0ff */
[C---:B------:R-:W-:Y:S02]  /*19c0*/  @P5 SHF.L.U32 R11, R12.reuse, 0x2, RZ ;  /* 0x000000020c0b5819 */ /* 0x040fe400000006ff */
[----:B------:R-:W-:Y:S02]  /*19d0*/  @P5 SHF.L.U64.HI R12, R12, 0x2, R13 ;  /* 0x000000020c0c5819 */ /* 0x000fe4000001020d */
[----:B---3--:R-:W-:-:S04]  /*19e0*/  @P5 IADD3 R56, P6, R11, R56, RZ ;  /* 0x000000380b385210 */ /* 0x008fc80007fde0ff */
[----:B------:R-:W-:Y:S02]  /*19f0*/  @P5 IADD3.X R57, R12, R57, RZ, P6, !PT ;  /* 0x000000390c395210 */ /* 0x000fe400037fe4ff */
[----:B----4-:R-:W-:-:S04]  /*1a00*/  @P5 IADD3 R54, P6, R11, R54, RZ ;  /* 0x000000360b365210 */ /* 0x010fc80007fde0ff */
[----:B------:R-:W-:Y:S02]  /*1a10*/  @P5 IADD3.X R55, R12, R55, RZ, P6, !PT ;  /* 0x000000370c375210 */ /* 0x000fe400037fe4ff */
[----:B------:R-:W-:Y:S02]  /*1a20*/  ISETP.GE.U32.AND P6, PT, R15, UR12, PT ;  /* 0x0000000c0f007c0c */ /* 0x000fe4000bfc6070 */
[----:B------:R-:W-:Y:S02]  /*1a30*/  IADD3 R15, R80, 0xe0, RZ ;  /* 0x000000e0500f7810 */ /* 0x000fe40007ffe0ff */
[----:B------:R-:W-:-:S04]  /*1a40*/  ISETP.GE.AND.EX P6, PT, R10, UR13, PT, P6 ;  /* 0x0000000d0a007c0c */ /* 0x000fc8000bfc6360 */
[----:B------:R-:W-:-:S13]  /*1a50*/  ISETP.LT.U32.AND P6, PT, R81, 0x1a0, !P6 ;  /* 0x000001a05100780c */ /* 0x000fda00077c1070 */
[----:B------:R-:W0:Y:S01]  /*1a60*/  @P6 LDC.64 R10, c[0x0][0x288] ;  /* 0x0000a200ff0a6b82 */ /* 0x000e220000000a00 */
[----:B------:R-:W-:-:S07]  /*1a70*/  @P6 MOV R13, R123 ;  /* 0x0000007b000d6202 */ /* 0x000fce0000000f00 */
[----:B------:R-:W3:Y:S08]  /*1a80*/  @P6 LDC.64 R20, c[0x0][0x230] ;  /* 0x00008c00ff146b82 */ /* 0x000ef00000000a00 */
        /* <DEDUP_REMOVED lines=8> */
[----:B---3--:R-:W-:Y:S02]  /*1b10*/  @P6 IADD3 R20, P0, R11, R20, RZ ;  /* 0x000000140b146210 */ /* 0x008fe40007f1e0ff */
[----:B------:R-:W-:Y:S02]  /*1b20*/  SHF.R.S32.HI R13, RZ, 0x1f, R15 ;  /* 0x0000001fff0d7819 */ /* 0x000fe4000001140f */
[----:B------:R-:W-:-:S02]  /*1b30*/  @P6 IADD3.X R21, R12, R21, RZ, P0, !PT ;  /* 0x000000150c156210 */ /* 0x000fc400007fe4ff */
[----:B----4-:R-:W-:Y:S02]  /*1b40*/  @P6 IADD3 R22, P0, R11, R22, RZ ;  /* 0x000000160b166210 */ /* 0x010fe40007f1e0ff */
[----:B------:R-:W0:Y:S02]  /*1b50*/  @P3 LDC.64 R10, c[0x0][0x288] ;  /* 0x0000a200ff0a3b82 */ /* 0x000e240000000a00 */
[----:B------:R-:W-:Y:S01]  /*1b60*/  @P6 IADD3.X R23, R12, R23, RZ, P0, !PT ;  /* 0x000000170c176210 */ /* 0x000fe200007fe4ff */
        /* <DEDUP_REMOVED lines=10> */
[----:B--2---:R-:W-:Y:S02]  /*1c10*/  @P3 IADD3 R100, P0, R11, R100, RZ ;  /* 0x000000640b643210 */ /* 0x004fe40007f1e0ff */
[----:B------:R-:W0:Y:S02]  /*1c20*/  LDC.64 R10, c[0x0][0x248] ;  /* 0x00009200ff0a7b82 */ /* 0x000e240000000a00 */
[----:B------:R-:W-:Y:S02]  /*1c30*/  @P3 IADD3.X R101, R12, R101, RZ, P0, !PT ;  /* 0x000000650c653210 */ /* 0x000fe400007fe4ff */
[----:B------:R-:W-:Y:S01]  /*1c40*/  ISETP.NE.AND P3, PT, R14, RZ, PT ;  /* 0x000000ff0e00720c */ /* 0x000fe20003f65270 */
[----:B0-----:R-:W-:-:S06]  /*1c50*/  IMAD.WIDE R42, R73, 0x8, R10 ;  /* 0x00000008492a7825 */ /* 0x001fcc00078e020a */
[----:B------:R-:W2:Y:S01]  /*1c60*/  LDG.E.64 R42, desc[UR8][R42.64] ;  /* 0x000000082a2a7981 */ /* 0x000ea2000c1e1b00 */
[----:B------:R-:W-:Y:S02]  /*1c70*/  MOV R96, 0x3f800000 ;  /* 0x3f80000000607802 */ /* 0x000fe40000000f00 */
[----:B------:R-:W-:Y:S02]  /*1c80*/  CS2R R44, SRZ ;  /* 0x00000000002c7805 */ /* 0x000fe4000001ff00 */
[----:B------:R-:W-:Y:S02]  /*1c90*/  MOV R10, RZ ;  /* 0x000000ff000a7202 */ /* 0x000fe40000000f00 */
[----:B------:R-:W-:Y:S02]  /*1ca0*/  CS2R R46, SRZ ;  /* 0x00000000002e7805 */ /* 0x000fe4000001ff00 */
[----:B------:R-:W-:Y:S01]  /*1cb0*/  CS2R R12, SRZ ;  /* 0x00000000000c7805 */ /* 0x000fe2000001ff00 */
[----:B------:R-:W5:Y:S04]  /*1cc0*/  @P2 LDG.E.64 R44, desc[UR8][R50.64] ;  /* 0x00000008322c2981 */ /* 0x000f68000c1e1b00 */
[----:B------:R0:W5:Y:S04]  /*1cd0*/  @P1 LDG.E.64 R46, desc[UR8][R52.64] ;  /* 0x00000008342e1981 */ /* 0x000168000c1e1b00 */
[----:B------:R1:W5:Y:S01]  /*1ce0*/  @P1 LDG.E.64 R12, desc[UR8][R18.64] ;  /* 0x00000008120c1981 */ /* 0x000362000c1e1b00 */
[----:B------:R-:W-:-:S02]  /*1cf0*/  LOP3.LUT P1, RZ, R83, 0x80, RZ, 0xc0, !PT ;  /* 0x0000008053ff7812 */ /* 0x000fc4000782c0ff */
[----:B0-----:R-:W-:Y:S02]  /*1d00*/  CS2R R52, SRZ ;  /* 0x0000000000347805 */ /* 0x001fe4000001ff00 */
[----:B-1----:R-:W-:Y:S02]  /*1d10*/  CS2R R18, SRZ ;  /* 0x0000000000127805 */ /* 0x002fe4000001ff00 */
[----:B------:R-:W-:-:S06]  /*1d20*/  CS2R R48, SRZ ;  /* 0x0000000000307805 */ /* 0x000fcc000001ff00 */
[----:B------:R0:W5:Y:S02]  /*1d30*/  @P5 LDG.E.64 R48, desc[UR8][R56.64] ;  /* 0x0000000838305981 */ /* 0x000164000c1e1b00 */
[----:B0-----:R-:W-:-:S06]  /*1d40*/  CS2R R56, SRZ ;  /* 0x0000000000387805 */ /* 0x001fcc000001ff00 */
[----:B------:R0:W5:Y:S02]  /*1d50*/  @P4 LDG.E.64 R56, desc[UR8][R26.64] ;  /* 0x000000081a384981 */ /* 0x000164000c1e1b00 */
[----:B0-----:R-:W-:-:S06]  /*1d60*/  CS2R R26, SRZ ;  /* 0x00000000001a7805 */ /* 0x001fcc000001ff00 */
[----:B------:R0:W5:Y:S02]  /*1d70*/  @P1 LDG.E.64 R26, desc[UR8][R88.64] ;  /* 0x00000008581a1981 */ /* 0x000164000c1e1b00 */
[----:B0-----:R-:W-:Y:S01]  /*1d80*/  CS2R R88, SRZ ;  /* 0x0000000000587805 */ /* 0x001fe2000001ff00 */
[----:B--2---:R-:W-:-:S05]  /*1d90*/  FFMA.FTZ R11, -R42, R42, R43 ;  /* 0x0000002a2a0b7223 */ /* 0x004fca000001012b */
[----:B------:R-:W-:-:S13]  /*1da0*/  FSETP.GTU.FTZ.AND P0, PT, R11, RZ, PT ;  /* 0x000000ff0b00720b */ /* 0x000fda0003f1c000 */
[----:B------:R-:W0:Y:S02]  /*1db0*/  @P0 LDC R14, c[0x0][0x250] ;  /* 0x00009400ff0e0b82 */ /* 0x000e240000000800 */
[----:B0-----:R-:W-:Y:S01]  /*1dc0*/  @P0 FADD.FTZ R14, R11, R14 ;  /* 0x0000000e0b0e0221 */ /* 0x001fe20000010000 */
[----:B------:R-:W-:-:S03]  /*1dd0*/  MOV R11, RZ ;  /* 0x000000ff000b7202 */ /* 0x000fc60000000f00 */
[----:B------:R0:W1:Y:S01]  /*1de0*/  @P0 MUFU.RSQ R96, R14 ;  /* 0x0000000e00600308 */ /* 0x0000620000001400 */
[C---:B------:R-:W-:Y:S02]  /*1df0*/  LOP3.LUT P0, RZ, R83.reuse, 0x200, RZ, 0xc0, !PT ;  /* 0x0000020053ff7812 */ /* 0x040fe4000780c0ff */
[----:B------:R-:W5:Y:S01]  /*1e00*/  @P2 LDG.E.64 R10, desc[UR8][R16.64] ;  /* 0x00000008100a2981 */ /* 0x000f62000c1e1b00 */
[----:B0-----:R-:W-:Y:S02]  /*1e10*/  CS2R R14, SRZ ;  /* 0x00000000000e7805 */ /* 0x001fe4000001ff00 */
[----:B------:R-:W-:-:S08]  /*1e20*/  LOP3.LUT P2, RZ, R83, 0x100, RZ, 0xc0, !PT ;  /* 0x0000010053ff7812 */ /* 0x000fd0000784c0ff */
[----:B------:R-:W5:Y:S04]  /*1e30*/  @P0 LDG.E.64 R52, desc[UR8][R60.64] ;  /* 0x000000083c340981 */ /* 0x000f68000c1e1b00 */
[----:B------:R0:W5:Y:S04]  /*1e40*/  @P5 LDG.E.64 R14, desc[UR8][R54.64] ;  /* 0x00000008360e5981 */ /* 0x000168000c1e1b00 */
[----:B------:R-:W5:Y:S01]  /*1e50*/  @P0 LDG.E.64 R18, desc[UR8][R58.64] ;  /* 0x000000083a120981 */ /* 0x000f62000c1e1b00 */
[----:B0-----:R-:W-:Y:S02]  /*1e60*/  CS2R R54, SRZ ;  /* 0x0000000000367805 */ /* 0x001fe4000001ff00 */
[----:B------:R-:W-:-:S02]  /*1e70*/  LOP3.LUT P0, RZ, R83, 0x20, RZ, 0xc0, !PT ;  /* 0x0000002053ff7812 */ /* 0x000fc4000780c0ff */
[----:B------:R-:W-:Y:S02]  /*1e80*/  CS2R R60, SRZ ;  /* 0x00000000003c7805 */ /* 0x000fe4000001ff00 */
[----:B------:R0:W5:Y:S04]  /*1e90*/  @P3 LDG.E.64 R54, desc[UR8][R24.64] ;  /* 0x0000000818363981 */ /* 0x000168000c1e1b00 */
[----:B------:R2:W5:Y:S01]  /*1ea0*/  @P1 LDG.E.64 R60, desc[UR8][R30.64] ;  /* 0x000000081e3c1981 */ /* 0x000562000c1e1b00 */
[----:B0-----:R-:W-:Y:S02]  /*1eb0*/  CS2R R24, SRZ ;  /* 0x0000000000187805 */ /* 0x001fe4000001ff00 */
[----:B--2---:R-:W-:-:S04]  /*1ec0*/  CS2R R30, SRZ ;  /* 0x00000000001e7805 */ /* 0x004fc8000001ff00 */
[----:B------:R0:W5:Y:S01]  /*1ed0*/  @P2 LDG.E.64 R24, desc[UR8][R84.64] ;  /* 0x0000000854182981 */ /* 0x000162000c1e1b00 */
[----:B------:R-:W-:-:S03]  /*1ee0*/  CS2R R58, SRZ ;  /* 0x00000000003a7805 */ /* 0x000fc6000001ff00 */
[----:B------:R2:W5:Y:S01]  /*1ef0*/  @P0 LDG.E.64 R30, desc[UR8][R90.64] ;  /* 0x000000085a1e0981 */ /* 0x000562000c1e1b00 */
[----:B------:R-:W-:-:S03]  /*1f00*/  ISETP.NE.AND P1, PT, R107, RZ, PT ;  /* 0x000000ff6b00720c */ /* 0x000fc60003f25270 */
[----:B------:R-:W5:Y:S01]  /*1f10*/  @P2 LDG.E.64 R58, desc[UR8][R86.64] ;  /* 0x00000008563a2981 */ /* 0x000f62000c1e1b00 */
[----:B0-----:R-:W-:-:S06]  /*1f20*/  CS2R R84, SRZ ;  /* 0x0000000000547805 */ /* 0x001fcc000001ff00 */
[----:B------:R-:W5:Y:S01]  /*1f30*/  @P0 LDG.E.64 R84, desc[UR8][R92.64] ;  /* 0x000000085c540981 */ /* 0x000f62000c1e1b00 */
[----:B------:R-:W-:Y:S02]  /*1f40*/  ISETP.NE.AND P0, PT, R106, RZ, PT ;  /* 0x000000ff6a00720c */ /* 0x000fe40003f05270 */
[----:B------:R-:W-:Y:S02]  /*1f50*/  ISETP.NE.AND P2, PT, R108, RZ, PT ;  /* 0x000000ff6c00720c */ /* 0x000fe40003f45270 */
[----:B--2---:R-:W-:-:S06]  /*1f60*/  CS2R R90, SRZ ;  /* 0x00000000005a7805 */ /* 0x004fcc000001ff00 */
[----:B------:R-:W5:Y:S04]  /*1f70*/  @P1 LDG.E.64 R90, desc[UR8][R104.64] ;  /* 0x00000008685a1981 */ /* 0x000f68000c1e1b00 */
[----:B------:R0:W5:Y:S02]  /*1f80*/  @P0 LDG.E.64 R88, desc[UR8][R38.64] ;  /* 0x0000000826580981 */ /* 0x000164000c1e1b00 */
[----:B0-----:R-:W-:-:S06]  /*1f90*/  CS2R R38, SRZ ;  /* 0x0000000000267805 */ /* 0x001fcc000001ff00 */
[----:B------:R-:W5:Y:S01]  /*1fa0*/  @P2 LDG.E.64 R38, desc[UR8][R98.64] ;  /* 0x0000000862262981 */ /* 0x000f62000c1e1b00 */
[----:B------:R-:W-:Y:S02]  /*1fb0*/  CS2R R50, SRZ ;  /* 0x0000000000327805 */ /* 0x000fe4000001ff00 */
[----:B------:R-:W-:Y:S02]  /*1fc0*/  CS2R R16, SRZ ;  /* 0x0000000000107805 */ /* 0x000fe4000001ff00 */
[----:B------:R-:W-:Y:S02]  /*1fd0*/  LOP3.LUT P5, RZ, R83, 0x40, RZ, 0xc0, !PT ;  /* 0x0000004053ff7812 */ /* 0x000fe400078ac0ff */
[----:B------:R0:W5:Y:S04]  /*1fe0*/  @P6 LDG.E.64 R50, desc[UR8][R20.64] ;  /* 0x0000000814326981 */ /* 0x000168000c1e1b00 */
[----:B------:R2:W5:Y:S01]  /*1ff0*/  @P6 LDG.E.64 R16, desc[UR8][R22.64] ;  /* 0x0000000816106981 */ /* 0x000562000c1e1b00 */
[----:B0-----:R-:W-:-:S02]  /*2000*/  CS2R R20, SRZ ;  /* 0x0000000000147805 */ /* 0x001fc4000001ff00 */
[----:B--2---:R-:W-:Y:S02]  /*2010*/  CS2R R22, SRZ ;  /* 0x0000000000167805 */ /* 0x004fe4000001ff00 */
[----:B------:R-:W-:Y:S02]  /*2020*/  LOP3.LUT P6, RZ, R83, 0x8, RZ, 0xc0, !PT ;  /* 0x0000000853ff7812 */ /* 0x000fe400078cc0ff */
[----:B------:R0:W5:Y:S04]  /*2030*/  @P3 LDG.E.64 R20, desc[UR8][R62.64] ;  /* 0x000000083e143981 */ /* 0x000168000c1e1b00 */
[----:B------:R2:W5:Y:S01]  /*2040*/  @P4 LDG.E.64 R22, desc[UR8][R28.64] ;  /* 0x000000081c164981 */ /* 0x000562000c1e1b00 */
[----:B0-----:R-:W-:Y:S02]  /*2050*/  CS2R R62, SRZ ;  /* 0x00000000003e7805 */ /* 0x001fe4000001ff00 */
[----:B--2---:R-:W-:-:S04]  /*2060*/  CS2R R28, SRZ ;  /* 0x00000000001c7805 */ /* 0x004fc8000001ff00 */
[----:B------:R0:W5:Y:S04]  /*2070*/  @P5 LDG.E.64 R62, desc[UR8][R32.64] ;  /* 0x00000008203e5981 */ /* 0x000168000c1e1b00 */
[----:B------:R2:W5:Y:S01]  /*2080*/  @P5 LDG.E.64 R28, desc[UR8][R34.64] ;  /* 0x00000008221c5981 */ /* 0x000562000c1e1b00 */
[----:B------:R-:W-:Y:S02]  /*2090*/  LOP3.LUT P5, RZ, R83, 0x10, RZ, 0xc0, !PT ;  /* 0x0000001053ff7812 */ /* 0x000fe400078ac0ff */
[----:B0-----:R-:W-:Y:S02]  /*20a0*/  CS2R R32, SRZ ;  /* 0x0000000000207805 */ /* 0x001fe4000001ff00 */
[----:B--2---:R-:W-:-:S04]  /*20b0*/  CS2R R34, SRZ ;  /* 0x0000000000227805 */ /* 0x004fc8000001ff00 */
[----:B------:R0:W5:Y:S04]  /*20c0*/  @P6 LDG.E.64 R32, desc[UR8][R94.64] ;  /* 0x000000085e206981 */ /* 0x000168000c1e1b00 */
[----:B------:R2:W5:Y:S01]  /*20d0*/  @P0 LDG.E.64 R34, desc[UR8][R40.64] ;  /* 0x0000000828220981 */ /* 0x000562000c1e1b00 */
[----:B0-----:R-:W-:Y:S02]  /*20e0*/  CS2R R94, SRZ ;  /* 0x00000000005e7805 */ /* 0x001fe4000001ff00 */
[----:B--2---:R-:W-:-:S04]  /*20f0*/  CS2R R40, SRZ ;  /* 0x0000000000287805 */ /* 0x004fc8000001ff00 */
[----:B------:R-:W5:Y:S01]  /*2100*/  @P5 LDG.E.64 R94, desc[UR8][R102.64] ;  /* 0x00000008665e5981 */ /* 0x000f62000c1e1b00 */
[----:B------:R-:W-:-:S03]  /*2110*/  CS2R R86, SRZ ;  /* 0x0000000000567805 */ /* 0x000fc6000001ff00 */
[----:B------:R-:W5:Y:S01]  /*2120*/  @P5 LDG.E.64 R40, desc[UR8][R100.64] ;  /* 0x0000000864285981 */ /* 0x000f62000c1e1b00 */
[----:B------:R-:W-:Y:S02]  /*2130*/  ISETP.GT.U32.AND P5, PT, R81, 0x19f, PT ;  /* 0x0000019f5100780c */ /* 0x000fe40003fa4070 */
[----:B------:R-:W-:Y:S01]  /*2140*/  CS2R R92, SRZ ;  /* 0x00000000005c7805 */ /* 0x000fe2000001ff00 */
[----:B------:R0:W5:Y:S01]  /*2150*/  @P6 LDG.E.64 R86, desc[UR8][R36.64] ;  /* 0x0000000824566981 */ /* 0x000162000c1e1b00 */
[----:B------:R-:W-:Y:S04]  /*2160*/  BSSY B0, `(.L_x_1704) ;  /* 0x0000017000007945 */ /* 0x000fe80003800000 */
[----:B------:R2:W5:Y:S01]  /*2170*/  @P2 LDG.E.64 R92, desc[UR8][R68.64] ;  /* 0x00000008445c2981 */ /* 0x000562000c1e1b00 */
[----:B0-----:R-:W-:-:S02]  /*2180*/  CS2R R36, SRZ ;  /* 0x0000000000247805 */ /* 0x001fc4000001ff00 */
[----:B--2---:R-:W-:-:S04]  /*2190*/  CS2R R68, SRZ ;  /* 0x0000000000447805 */ /* 0x004fc8000001ff00 */
[----:B------:R0:W5:Y:S02]  /*21a0*/  @P1 LDG.E.64 R36, desc[UR8][R70.64] ;  /* 0x0000000846241981 */ /* 0x000164000c1e1b00 */
[----:B0-----:R-:W-:Y:S01]  /*21b0*/  CS2R R70, SRZ ;  /* 0x0000000000467805 */ /* 0x001fe2000001ff00 */
[----:B-1----:R-:W-:Y:S06]  /*21c0*/  @P5 BRA `(.L_x_1705) ;  /* 0x0000000000405947 */ /* 0x002fec0003800000 */
[----:B------:R-:W-:Y:S01]  /*21d0*/  ISETP.NE.AND P5, PT, RZ, UR10, PT ;  /* 0x0000000aff007c0c */ /* 0x000fe2000bfa5270 */
[----:B------:R-:W0:Y:S01]  /*21e0*/  LDC.64 R100, c[0x0][0x238] ;  /* 0x00008e00ff647b82 */ /* 0x000e220000000a00 */
[----:B------:R-:W-:-:S04]  /*21f0*/  IADD3 R97, R82, R97, RZ ;  /* 0x0000006152617210 */ /* 0x000fc80007ffe0ff */
[----:B------:R-:W-:-:S07]  /*2200*/  SHF.R.S32.HI R68, RZ, 0x1f, R97 ;  /* 0x0000001fff447819 */ /* 0x000fce0000011461 */
[----:B------:R-:W1:Y:S02]  /*2210*/  @P5 LDC.64 R98, c[0x0][0x240] ;  /* 0x00009000ff625b82 */ /* 0x000e640000000a00 */
[----:B-1----:R-:W-:-:S04]  /*2220*/  @P5 LEA R98, P6, R97, R98, 0x1 ;  /* 0x0000006261625211 */ /* 0x002fc800078c08ff */
[----:B------:R-:W-:-:S05]  /*2230*/  @P5 LEA.HI.X R99, R97, R99, R68, 0x1, P6 ;  /* 0x0000006361635211 */ /* 0x000fca00030f0c44 */
[----:B------:R-:W2:Y:S01]  /*2240*/  @P5 LDG.E.U16 R68, desc[UR8][R98.64] ;  /* 0x0000000862445981 */ /* 0x000ea2000c1e1500 */
[----:B0-----:R-:W-:-:S03]  /*2250*/  IMAD.WIDE R100, R97, 0x2, R100 ;  /* 0x0000000261647825 */ /* 0x001fc600078e0264 */
[----:B------:R-:W3:Y:S04]  /*2260*/  @P5 LDG.E.U16 R43, desc[UR8][R98.64+0x2] ;  /* 0x00000208622b5981 */ /* 0x000ee8000c1e1500 */
[----:B------:R-:W4:Y:S01]  /*2270*/  LDG.E.U16 R71, desc[UR8][R100.64] ;  /* 0x0000000864477981 */ /* 0x000f22000c1e1500 */
[----:B--2---:R-:W-:-:S03]  /*2280*/  @P5 SHF.L.U32 R70, R68, 0x10, RZ ;  /* 0x0000001044465819 */ /* 0x004fc600000006ff */
[----:B------:R-:W2:Y:S01]  /*2290*/  LDG.E.U16 R68, desc[UR8][R100.64+0x2] ;  /* 0x0000020864447981 */ /* 0x000ea2000c1e1500 */
[----:B---3--:R-:W-:Y:S02]  /*22a0*/  @P5 SHF.L.U32 R69, R43, 0x10, RZ ;  /* 0x000000102b455819 */ /* 0x008fe400000006ff */
[----:B----4-:R-:W-:Y:S02]  /*22b0*/  SHF.L.U32 R71, R71, 0x10, RZ ;  /* 0x0000001047477819 */ /* 0x010fe400000006ff */
[----:B--2---:R-:W-:-:S07]  /*22c0*/  SHF.L.U32 R68, R68, 0x10, RZ ;  /* 0x0000001044447819 */ /* 0x004fce00000006ff */
.L_x_1705:
[----:B------:R-:W-:Y:S05]  /*22d0*/  BSYNC B0 ;  /* 0x0000000000007941 */ /* 0x000fea0003800000 */
.L_x_1704:
        /* <DEDUP_REMOVED lines=31> */
.L_x_1706:
        /* <DEDUP_REMOVED lines=26> */
.L_x_1707:
        /* <DEDUP_REMOVED lines=8> */
[----:B------:R-:W-:Y:S01]  /*26f0*/  FMUL.FTZ R101, R101, R96 ;  /* 0x0000006065657220 */ /* 0x000fe20000410000 */
        /* <DEDUP_REMOVED lines=22> */
.L_x_1708:
        /* <DEDUP_REMOVED lines=31> */
.L_x_1709:
        /* <DEDUP_REMOVED lines=31> */
.L_x_1710:
        /* <DEDUP_REMOVED lines=47> */
[----:B------:R-:W-:-:S04]  /*2f30*/  FMUL.FTZ R42, R28, R57 ;  /* 0x000000391c2a7220 */ /* 0x000fc80000410000 */
[----:B------:R-:W-:Y:S01]  /*2f40*/  FMUL.FTZ R42, R42, R93 ;  /* 0x0000005d2a2a7220 */ /* 0x000fe20000410000 */
[----:B-1----:R-:W-:-:S04]  /*2f50*/  FADD.FTZ R84, -R62, 1 ;  /* 0x3f8000003e547421 */ /* 0x002fc80000010100 */
[----:B------:R-:W-:Y:S01]  /*2f60*/  FFMA.FTZ R57, R46, R84, 1 ;  /* 0x3f8000002e397423 */ /* 0x000fe20000010054 */
[----:B------:R-:W-:-:S04]  /*2f70*/  FMUL.FTZ R46, R29, R62 ;  /* 0x0000003e1d2e7220 */ /* 0x000fc80000410000 */
[----:B------:R-:W-:-:S07]  /*2f80*/  FMUL.FTZ R93, R46, R57 ;  /* 0x000000392e5d7220 */ /* 0x000fce0000410000 */
.L_x_1711:
[----:B------:R-:W-:Y:S01]  /*2f90*/  FMUL.FTZ R46, R42, R71 ;  /* 0x000000472a2e7220 */ /* 0x000fe20000410000 */
[----:B------:R-:W-:Y:S01]  /*2fa0*/  FFMA.FTZ R50, R99, R110, RZ ;  /* 0x0000006e63327223 */ /* 0x000fe200000100ff */
[----:B------:R-:W-:Y:S01]  /*2fb0*/  FMUL.FTZ R48, R93, R68 ;  /* 0x000000445d307220 */ /* 0x000fe20000410000 */
[----:B------:R-:W-:Y:S01]  /*2fc0*/  FADD.FTZ R57, RZ, R110 ;  /* 0x0000006eff397221 */ /* 0x000fe20000010000 */
        /* <DEDUP_REMOVED lines=31> */
.L_x_1712:
[----:B------:R-:W-:Y:S01]  /*31c0*/  FMUL.FTZ R84, R48, R71 ;  /* 0x0000004730547220 */ /* 0x000fe20000410000 */
[----:B------:R-:W-:Y:S01]  /*31d0*/  FFMA.FTZ R109, R98, R107, R60 ;  /* 0x0000006b626d7223 */ /* 0x000fe2000001003c */
[----:B------:R-:W-:Y:S01]  /*31e0*/  FMUL.FTZ R60, R44, R68 ;  /* 0x000000442c3c7220 */ /* 0x000fe20000410000 */
[----:B------:R-:W-:Y:S01]  /*31f0*/  FADD.FTZ R62, R62, R107 ;  /* 0x0000006b3e3e7221 */ /* 0x000fe20000010000 */
        /* <DEDUP_REMOVED lines=29> */
.L_x_1713:
        /* <DEDUP_REMOVED lines=33> */
.L_x_1714:
[----:B------:R-:W-:Y:S01]  /*35e0*/  FMUL.FTZ R86, R46, R71 ;  /* 0x000000472e567220 */ /* 0x000fe20000410000 */
[----:B------:R-:W-:Y:S01]  /*35f0*/  FADD.FTZ R54, R50, R53 ;  /* 0x0000003532367221 */ /* 0x000fe20000010000 */
[----:B------:R-:W-:Y:S01]  /*3600*/  FFMA.FTZ R87, R104, R53, R62 ;  /* 0x0000003568577223 */ /* 0x000fe2000001003e */
[----:B------:R-:W-:Y:S01]  /*3610*/  FMUL.FTZ R62, R55, R68 ;  /* 0x00000044373e7220 */ /* 0x000fe20000410000 */
        /* <DEDUP_REMOVED lines=29> */
.L_x_1715:
        /* <DEDUP_REMOVED lines=33> */
.L_x_1716:
[----:B------:R-:W-:Y:S01]  /*3a00*/  FMUL.FTZ R62, R42, R71 ;  /* 0x000000472a3e7220 */ /* 0x000fe20000410000 */
[----:B------:R-:W-:Y:S01]  /*3a10*/  FADD.FTZ R87, R54, R93 ;  /* 0x0000005d36577221 */ /* 0x000fe20000010000 */
[----:B------:R-:W-:Y:S01]  /*3a20*/  FFMA.FTZ R91, R116, R93, R59 ;  /* 0x0000005d745b7223 */ /* 0x000fe2000001003b */
[----:B------:R-:W-:Y:S01]  /*3a30*/  FADD.FTZ R89, R89, R48 ;  /* 0x0000003059597221 */ /* 0x000fe20000010000 */
[----:B------:R-:W-:Y:S01]  /*3a40*/  FADD.FTZ R93, R60, R62 ;  /* 0x0000003e3c5d7221 */ /* 0x000fe20000010000 */
[----:B------:R-:W-:Y:S01]  /*3a50*/  FFMA.FTZ R59, R95, R62, R52 ;  /* 0x0000003e5f3b7223 */ /* 0x000fe20000010034 */
        /* <DEDUP_REMOVED lines=27> */
.L_x_1717:
[----:B------:R-:W-:Y:S01]  /*3c10*/  FMUL.FTZ R61, R48, R71 ;  /* 0x00000047303d7220 */ /* 0x000fe20000410000 */
[----:B------:R-:W-:Y:S01]  /*3c20*/  FFMA.FTZ R63, R114, R44, R91 ;  /* 0x0000002c723f7223 */ /* 0x000fe2000001005b */
[----:B------:R-:W-:Y:S01]  /*3c30*/  FADD.FTZ R52, R87, R44 ;  /* 0x0000002c57347221 */ /* 0x000fe20000010000 */
[----:B------:R-:W-:Y:S01]  /*3c40*/  MOV R44, R11 ;  /* 0x0000000b002c7202 */ /* 0x000fe20000000f00 */
        /* <DEDUP_REMOVED lines=29> */
.L_x_1718:
        /* <DEDUP_REMOVED lines=29> */
.L_x_1719:
        /* <DEDUP_REMOVED lines=29> */
.L_x_1720:
[----:B------:R-:W-:Y:S01]  /*41c0*/  FMUL.FTZ R84, R60, R71 ;  /* 0x000000473c547220 */ /* 0x000fe20000410000 */
[----:B------:R-:W-:-:S03]  /*41d0*/  FMUL.FTZ R85, R125, R96 ;  /* 0x000000607d557220 */ /* 0x000fc60000410000 */
[----:B------:R-:W-:Y:S01]  /*41e0*/  FFMA.FTZ R47, R87, R84, R62 ;  /* 0x00000054572f7223 */ /* 0x000fe2000001003e */
[----:B------:R-:W-:Y:S01]  /*41f0*/  FADD.FTZ R84, R45, R84 ;  /* 0x000000542d547221 */ /* 0x000fe20000010000 */
[----:B------:R-:W-:Y:S01]  /*4200*/  FMUL.FTZ R45, R49, R68 ;  /* 0x00000044312d7220 */ /* 0x000fe20000410000 */
[----:B------:R-:W-:-:S03]  /*4210*/  MOV R62, R16 ;  /* 0x00000010003e7202 */ /* 0x000fc60000000f00 */
        /* <DEDUP_REMOVED lines=23> */
.L_x_1721:
        /* <DEDUP_REMOVED lines=9> */
[----:B------:R-:W0:Y:S01]  /*4420*/  S2UR UR11, SR_CgaCtaId ;  /* 0x00000000000b79c3 */ /* 0x000e220000008800 */
[----:B------:R-:W-:Y:S01]  /*4430*/  FFMA.FTZ R47, R84, R45, R119 ;  /* 0x0000002d542f7223 */ /* 0x000fe20000010077 */
[----:B------:R-:W-:Y:S01]  /*4440*/  FADD.FTZ R45, R45, R124 ;  /* 0x0000007c2d2d7221 */ /* 0x000fe20000010000 */
[----:B------:R-:W-:Y:S01]  /*4450*/  FFMA.FTZ R63, R110, R55, R63 ;  /* 0x000000376e3f7223 */ /* 0x000fe2000001003f */
[----:B------:R-:W-:Y:S01]  /*4460*/  FADD.FTZ R52, R52, R55 ;  /* 0x0000003734347221 */ /* 0x000fe20000010000 */
[----:B------:R-:W-:Y:S01]  /*4470*/  FFMA.FTZ R56, R107, R50, R56 ;  /* 0x000000326b387223 */ /* 0x000fe20000010038 */
[----:B------:R-:W1:Y:S01]  /*4480*/  SHFL.DOWN PT, R124, R47, 0x1, 0x1f ;  /* 0x08201f002f7c7f89 */ /* 0x000e6200000e0000 */
[----:B------:R-:W-:Y:S01]  /*4490*/  FADD.FTZ R61, R61, R50 ;  /* 0x000000323d3d7221 */ /* 0x000fe20000010000 */
[----:B------:R-:W-:Y:S01]  /*44a0*/  FFMA.FTZ R63, R108, R53, R63 ;  /* 0x000000356c3f7223 */ /* 0x000fe2000001003f */
[----:B------:R-:W-:Y:S01]  /*44b0*/  FADD.FTZ R52, R52, R53 ;  /* 0x0000003534347221 */ /* 0x000fe20000010000 */
[----:B------:R-:W2:Y:S01]  /*44c0*/  SHFL.DOWN PT, R119, R45, 0x1, 0x1f ;  /* 0x08201f002d777f89 */ /* 0x000ea200000e0000 */
        /* <DEDUP_REMOVED lines=12> */
[----:B------:R-:W-:Y:S01]  /*4590*/  UMOV UR6, 0x400 ;  /* 0x0000040000067882 */ /* 0x000fe20000000000 */
[----:B------:R-:W-:Y:S01]  /*45a0*/  FFMA.FTZ R56, R89, R58, R56 ;  /* 0x0000003a59387223 */ /* 0x000fe20000010038 */
[----:B------:R-:W-:Y:S01]  /*45b0*/  FADD.FTZ R61, R61, R58 ;  /* 0x0000003a3d3d7221 */ /* 0x000fe20000010000 */
[----:B------:R-:W-:Y:S01]  /*45c0*/  UIADD3 UR5, UR6, 0x90, URZ ;  /* 0x0000009006057890 */ /* 0x000fe2000fffe03f */
[----:B------:R-:W-:Y:S01]  /*45d0*/  FFMA.FTZ R63, R88, R117, R63 ;  /* 0x00000075583f7223 */ /* 0x000fe2000001003f */
[----:B------:R-:W-:Y:S01]  /*45e0*/  FADD.FTZ R42, R42, R117 ;  /* 0x000000752a2a7221 */ /* 0x000fe20000010000 */
[----:B------:R-:W-:Y:S01]  /*45f0*/  FFMA.FTZ R56, R87, R60, R56 ;  /* 0x0000003c57387223 */ /* 0x000fe20000010038 */
[----:B-1----:R-:W-:Y:S01]  /*4600*/  @!P5 FADD.FTZ R47, R47, R124 ;  /* 0x0000007c2f2fd221 */ /* 0x002fe20000010000 */
[----:B------:R-:W-:Y:S01]  /*4610*/  FADD.FTZ R61, R61, R60 ;  /* 0x0000003c3d3d7221 */ /* 0x000fe20000010000 */
[----:B0-----:R-:W-:Y:S01]  /*4620*/  ULEA UR5, UR11, UR5, 0x18 ;  /* 0x000000050b057291 */ /* 0x001fe2000f8ec03f */
[----:B------:R-:W-:Y:S01]  /*4630*/  FFMA.FTZ R63, R86, R49, R63 ;  /* 0x00000031563f7223 */ /* 0x000fe2000001003f */
[----:B--2---:R-:W-:Y:S01]  /*4640*/  @!P5 FADD.FTZ R45, R45, R119 ;  /* 0x000000772d2dd221 */ /* 0x004fe20000010000 */
[----:B------:R-:W0:Y:S01]  /*4650*/  SHFL.DOWN PT, R124, R47, 0x2, 0x1f ;  /* 0x08401f002f7c7f89 */ /* 0x000e2200000e0000 */
[----:B------:R-:W-:Y:S01]  /*4660*/  ISETP.GT.AND P5, PT, R64, 0x1d, PT ;  /* 0x0000001d4000780c */ /* 0x000fe20003fa4270 */
[----:B------:R-:W-:Y:S01]  /*4670*/  FADD.FTZ R42, R42, R49 ;  /* 0x000000312a2a7221 */ /* 0x000fe20000010000 */
[----:B------:R-:W-:Y:S01]  /*4680*/  FFMA.FTZ R60, R85, R62, R56 ;  /* 0x0000003e553c7223 */ /* 0x000fe20000010038 */
[----:B------:R-:W1:Y:S01]  /*4690*/  SHFL.DOWN PT, R119, R45, 0x2, 0x1f ;  /* 0x08401f002d777f89 */ /* 0x000e6200000e0000 */
[----:B------:R-:W-:Y:S01]  /*46a0*/  FADD.FTZ R62, R61, R62 ;  /* 0x0000003e3d3e7221 */ /* 0x000fe20000010000 */
[----:B------:R-:W-:Y:S01]  /*46b0*/  FFMA.FTZ R61, R84, R51, R63 ;  /* 0x00000033543d7223 */ /* 0x000fe2000001003f */
[----:B------:R-:W-:Y:S01]  /*46c0*/  FADD.FTZ R63, R42, R51 ;  /* 0x000000332a3f7221 */ /* 0x000fe20000010000 */
[----:B------:R-:W-:Y:S01]  /*46d0*/  LEA R117, R81, UR5, 0x4 ;  /* 0x0000000551757c11 */ /* 0x000fe2000f8e20ff */
[----:B------:R-:W-:Y:S04]  /*46e0*/  BSSY B0, `(.L_x_1722) ;  /* 0x000003a000007945 */ /* 0x000fe80003800000 */
        /* <DEDUP_REMOVED lines=33> */
[----:B------:R-:W-:-:S03]  /*4900*/  FADD.FTZ R42, R42, R49 ;  /* 0x000000312a2a7221 */ /* 0x000fc60000010000 */
[----:B------:R-:W-:Y:S01]  /*4910*/  FADD.FTZ R119, R55, R50 ;  /* 0x0000003237777221 */ /* 0x000fe20000010000 */
[----:B------:R-:W-:Y:S01]  /*4920*/  FADD.FTZ R124, R42, R51 ;  /* 0x000000332a7c7221 */ /* 0x000fe20000010000 */
[----:B------:R-:W0:Y:S02]  /*4930*/  LDS.128 R52, [UR5+0x50] ;  /* 0x00005005ff347984 */ /* 0x000e240008000c00 */
[----:B--2---:R-:W-:Y:S01]  /*4940*/  FADD.FTZ R119, R119, R44 ;  /* 0x0000002c77777221 */ /* 0x004fe20000010000 */
[----:B------:R-:W-:Y:S01]  /*4950*/  FADD.FTZ R124, R124, R45 ;  /* 0x0000002d7c7c7221 */ /* 0x000fe20000010000 */
[----:B------:R-:W1:Y:S02]  /*4960*/  LDS.128 R48, [UR5+0x60] ;  /* 0x00006005ff307984 */ /* 0x000e640008000c00 */
[----:B------:R-:W-:Y:S01]  /*4970*/  FADD.FTZ R119, R119, R46 ;  /* 0x0000002e77777221 */ /* 0x000fe20000010000 */
[----:B------:R-:W-:Y:S01]  /*4980*/  FADD.FTZ R124, R124, R47 ;  /* 0x0000002f7c7c7221 */ /* 0x000fe20000010000 */
[----:B------:R-:W2:Y:S02]  /*4990*/  LDS.64 R42, [UR5+0x70] ;  /* 0x00007005ff2a7984 */ /* 0x000ea40008000a00 */
        /* <DEDUP_REMOVED lines=14> */
.L_x_1723:
[----:B------:R-:W-:Y:S05]  /*4a80*/  BSYNC B0 ;  /* 0x0000000000007941 */ /* 0x000fea0003800000 */
.L_x_1722:
        /* <DEDUP_REMOVED lines=14> */
[----:B------:R-:W-:Y:S01]  /*4b70*/  LDS.128 R60, [R117+0x410] ;  /* 0x00041000753c7984 */ /* 0x000fe20000000c00 */
[----:B------:R-:W-:Y:S01]  /*4b80*/  FADD.FTZ R48, R48, R45 ;  /* 0x0000002d30307221 */ /* 0x000fe20000010000 */
[----:B------:R-:W-:Y:S01]  /*4b90*/  FADD.FTZ R119, R119, R46 ;  /* 0x0000002e77777221 */ /* 0x000fe20000010000 */
[----:B------:R-:W-:Y:S01]  /*4ba0*/  FADD.FTZ R124, R124, R47 ;  /* 0x0000002f7c7c7221 */ /* 0x000fe20000010000 */
[----:B------:R-:W0:Y:S01]  /*4bb0*/  LDS.128 R56, [R117+0x340] ;  /* 0x0003400075387984 */ /* 0x000e220000000c00 */
[----:B--2---:R-:W-:Y:S01]  /*4bc0*/  FADD.FTZ R125, R125, R52 ;  /* 0x000000347d7d7221 */ /* 0x004fe20000010000 */
[----:B------:R-:W-:Y:S01]  /*4bd0*/  FADD.FTZ R52, R48, R53 ;  /* 0x0000003530347221 */ /* 0x000fe20000010000 */
[----:B------:R-:W-:Y:S01]  /*4be0*/  FADD.FTZ R119, R119, R54 ;  /* 0x0000003677777221 */ /* 0x000fe20000010000 */
[----:B------:R-:W1:Y:S01]  /*4bf0*/  LDS.128 R44, [R117+0x4e0] ;  /* 0x0004e000752c7984 */ /* 0x000e620000000c00 */
[----:B------:R-:W-:-:S03]  /*4c00*/  FADD.FTZ R124, R124, R55 ;  /* 0x000000377c7c7221 */ /* 0x000fc60000010000 */
[----:B------:R-:W2:Y:S01]  /*4c10*/  LDS.128 R48, [R117+0x5b0] ;  /* 0x0005b00075307984 */ /* 0x000ea20000000c00 */
        /* <DEDUP_REMOVED lines=12> */
[----:B--2---:R-:W-:Y:S01]  /*4ce0*/  FADD.FTZ R125, R125, R48 ;  /* 0x000000307d7d7221 */ /* 0x004fe20000010000 */
        /* <DEDUP_REMOVED lines=123> */
.L_x_1725:
[----:B------:R-:W-:Y:S05]  /*54a0*/  BSYNC B0 ;  /* 0x0000000000007941 */ /* 0x000fea0003800000 */
.L_x_1724:
        /* <DEDUP_REMOVED lines=16> */
.L_x_1727:
[----:B------:R-:W-:Y:S05]  /*55b0*/  BSYNC B0 ;  /* 0x0000000000007941 */ /* 0x000fea0003800000 */
.L_x_1726:
        /* <DEDUP_REMOVED lines=33> */
.L_x_1730:
[----:B-1----:R-:W2:Y:S04]  /*57d0*/  LDG.E.STRONG.GPU R46, desc[UR8][R44.64] ;  /* 0x000000082c2e7981 */ /* 0x002ea8000c1ef900 */
[----:B--2---:R-:W-:Y:S01]  /*57e0*/  CCTL.IVALL ;  /* 0x00000000ff00798f */ /* 0x004fe20002000000 */
[----:B------:R-:W-:Y:S05]  /*57f0*/  YIELD ;  /* 0x0000000000007946 */ /* 0x000fea0003800000 */
[----:B------:R-:W-:-:S13]  /*5800*/  ISETP.NE.AND P6, PT, R46, R53, PT ;  /* 0x000000352e00720c */ /* 0x000fda0003fc5270 */
[----:B------:R-:W-:Y:S05]  /*5810*/  @P6 BRA `(.L_x_1730) ;  /* 0xfffffffc00ec6947 */ /* 0x000fea000383ffff */
.L_x_1729:
        /* <DEDUP_REMOVED lines=22> */
.L_x_1734:
        /* <DEDUP_REMOVED lines=115> */
.L_x_1733:
        /* <DEDUP_REMOVED lines=63> */
.L_x_1735:
[----:B------:R-:W-:-:S04]  /*64a0*/  LOP3.LUT P6, RZ, R83, 0x1, RZ, 0xc0, !PT ;  /* 0x0000000153ff7812 */ /* 0x000fc800078cc0ff */
[----:B------:R-:W-:-:S13]  /*64b0*/  ISETP.NE.OR P6, PT, R46, RZ, P6 ;  /* 0x000000ff2e00720c */ /* 0x000fda00037c5670 */
[----:B------:R-:W-:Y:S05]  /*64c0*/  @!P6 BRA `(.L_x_1731) ;  /* 0x00000000007ce947 */ /* 0x000fea0003800000 */
.L_x_1732:
        /* <DEDUP_REMOVED lines=31> */
.L_x_1731:
        /* <DEDUP_REMOVED lines=10> */
.L_x_1737:
[----:B------:R-:W-:Y:S05]  /*6760*/  BSYNC B0 ;  /* 0x0000000000007941 */ /* 0x000fea0003800000 */
.L_x_1736:
        /* <DEDUP_REMOVED lines=17> */
.L_x_1728:
        /* <DEDUP_REMOVED lines=36> */
.L_x_1738:
[----:B------:R-:W-:Y:S01]  /*6ac0*/  LOP3.LUT P5, RZ, R83, 0x200, RZ, 0xc0, !PT ;  /* 0x0000020053ff7812 */ /* 0x000fe200078ac0ff */
[----:B------:R-:W-:-:S12]  /*6ad0*/  BSSY B0, `(.L_x_1739) ;  /* 0x0000013000007945 */ /* 0x000fd80003800000 */
[----:B------:R-:W-:Y:S05]  /*6ae0*/  @!P5 BRA `(.L_x_1740) ;  /* 0x000000000044d947 */ /* 0x000fea0003800000 */
[----:B------:R-:W-:Y:S01]  /*6af0*/  ULDC.64 UR14, c[0x0][0x288] ;  /* 0x0000a200000e7ab9 */ /* 0x000fe20000000a00 */
[----:B------:R-:W-:Y:S01]  /*6b00*/  MOV R44, R120 ;  /* 0x00000078002c7202 */ /* 0x000fe20000000f00 */
[----:B------:R-:W-:Y:S01]  /*6b10*/  IMAD R43, R9, UR14, RZ ;  /* 0x0000000e092b7c24 */ /* 0x000fe2000f8e02ff */
[----:B------:R-:W-:Y:S01]  /*6b20*/  MOV R45, R123 ;  /* 0x0000007b002d7202 */ /* 0x000fe20000000f00 */
        /* <DEDUP_REMOVED lines=12> */
[----:B------:R0:W-:Y:S02]  /*6bf0*/  STG.E.64 desc[UR8][R42.64], R18 ;  /* 0x000000122a007986 */ /* 0x0001e4000c101b08 */
.L_x_1740:
[----:B------:R-:W-:Y:S05]  /*6c00*/  BSYNC B0 ;  /* 0x0000000000007941 */ /* 0x000fea0003800000 */
.L_x_1739:
[----:B------:R-:W-:-:S13]  /*6c10*/  ISETP.NE.AND P6, PT, RZ, UR10, PT ;  /* 0x0000000aff007c0c */ /* 0x000fda000bfc5270 */
        /* <DEDUP_REMOVED lines=19> */
.L_x_1741:
[----:B------:R-:W-:Y:S04]  /*6d50*/  BSSY B0, `(.L_x_1742) ;  /* 0x0000013000007945 */ /* 0x000fe80003800000 */
[----:B------:R-:W-:Y:S05]  /*6d60*/  @!P3 BRA `(.L_x_1743) ;  /* 0x000000000044b947 */ /* 0x000fea0003800000 */
[----:B------:R-:W-:Y:S01]  /*6d70*/  ULDC.64 UR14, c[0x0][0x288] ;  /* 0x0000a200000e7ab9 */ /* 0x000fe20000000a00 */
[----:B0-----:R-:W-:Y:S01]  /*6d80*/  MOV R18, R120 ;  /* 0x0000007800127202 */ /* 0x001fe20000000f00 */
[----:B------:R-:W-:Y:S01]  /*6d90*/  IMAD R43, R3, UR14, RZ ;  /* 0x0000000e032b7c24 */ /* 0x000fe2000f8e02ff */
[----:B------:R-:W-:Y:S01]  /*6da0*/  MOV R19, R123 ;  /* 0x0000007b00137202 */ /* 0x000fe20000000f00 */
[----:B------:R-:W-:Y:S02]  /*6db0*/  FFMA.FTZ R45, R98, R49, R50 ;  /* 0x00000031622d7223 */ /* 0x000fe40000010032 */
[C---:B------:R-:W-:Y:S02]  /*6dc0*/  IMAD R43, R78.reuse, UR15, R43 ;  /* 0x0000000f4e2b7c24 */ /* 0x040fe4000f8e022b */
[----:B------:R-:W-:Y:S01]  /*6dd0*/  IMAD.WIDE.U32 R18, R78, UR14, R18 ;  /* 0x0000000e4e127c25 */ /* 0x000fe2000f8e0012 */
[----:B------:R-:W-:-:S03]  /*6de0*/  ULDC.64 UR14, c[0x0][0x210] ;  /* 0x00008400000e7ab9 */ /* 0x000fc60000000a00 */
[----:B------:R-:W-:Y:S01]  /*6df0*/  FFMA.FTZ R45, R68, R21, -R45 ;  /* 0x00000015442d7223 */ /* 0x000fe2000001082d */
[----:B------:R-:W-:Y:S02]  /*6e00*/  IADD3 R43, R19, R43, RZ ;  /* 0x0000002b132b7210 */ /* 0x000fe40007ffe0ff */
[----:B------:R-:W-:-:S04]  /*6e10*/  LEA R42, P5, R18, UR14, 0x2 ;  /* 0x0000000e122a7c11 */ /* 0x000fc8000f8a10ff */
[----:B------:R-:W-:Y:S01]  /*6e20*/  LEA.HI.X R43, R18, UR15, R43, 0x2, P5 ;  /* 0x0000000f122b7c11 */ /* 0x000fe2000a8f142b */
[----:B------:R-:W-:-:S04]  /*6e30*/  FFMA.FTZ R18, R97, R49, R50 ;  /* 0x0000003161127223 */ /* 0x000fc80000010032 */
[----:B------:R-:W-:-:S04]  /*6e40*/  FFMA.FTZ R19, R71, R20, -R18 ;  /* 0x0000001447137223 */ /* 0x000fc80000010812 */
[-C--:B------:R-:W-:Y:S01]  /*6e50*/  FMUL.FTZ R18, R19, R96.reuse ;  /* 0x0000006013127220 */ /* 0x080fe20000410000 */
[----:B------:R-:W-:-:S05]  /*6e60*/  FMUL.FTZ R19, R45, R96 ;  /* 0x000000602d137220 */ /* 0x000fca0000410000 */
[----:B------:R1:W-:Y:S02]  /*6e70*/  STG.E.64 desc[UR8][R42.64], R18 ;  /* 0x000000122a007986 */ /* 0x0003e4000c101b08 */
.L_x_1743:
[----:B------:R-:W-:Y:S05]  /*6e80*/  BSYNC B0 ;  /* 0x0000000000007941 */ /* 0x000fea0003800000 */
.L_x_1742:
        /* <DEDUP_REMOVED lines=19> */
.L_x_1744:
[----:B------:R-:W-:Y:S04]  /*6fc0*/  BSSY B0, `(.L_x_1745) ;  /* 0x0000013000007945 */ /* 0x000fe80003800000 */
[----:B------:R-:W-:Y:S05]  /*6fd0*/  @!P4 BRA `(.L_x_1746) ;  /* 0x000000000044c947 */ /* 0x000fea0003800000 */
[----:B------:R-:W-:Y:S01]  /*6fe0*/  ULDC.64 UR14, c[0x0][0x288] ;  /* 0x0000a200000e7ab9 */ /* 0x000fe20000000a00 */
[----:B01----:R-:W-:Y:S01]  /*6ff0*/  MOV R18, R120 ;  /* 0x0000007800127202 */ /* 0x003fe20000000f00 */
        /* <DEDUP_REMOVED lines=15> */
.L_x_1746:
[----:B------:R-:W-:Y:S05]  /*70f0*/  BSYNC B0 ;  /* 0x0000000000007941 */ /* 0x000fea0003800000 */
.L_x_1745:
[----:B------:R-:W-:Y:S05]  /*7100*/  @!P6 BRA `(.L_x_1747) ;  /* 0x000000000048e947 */ /* 0x000fea0003800000 */
[----:B012---:R-:W-:Y:S01]  /*7110*/  FFMA.FTZ R18, R103, R71, R70 ;  /* 0x0000004767127223 */ /* 0x007fe20000010046 */
        /* <DEDUP_REMOVED lines=17> */
.L_x_1747:
[----:B------:R-:W-:Y:S01]  /*7230*/  LOP3.LUT P5, RZ, R83, 0x100, RZ, 0xc0, !PT ;  /* 0x0000010053ff7812 */ /* 0x000fe200078ac0ff */
[----:B------:R-:W-:-:S12]  /*7240*/  BSSY B0, `(.L_x_1748) ;  /* 0x0000015000007945 */ /* 0x000fd80003800000 */
[----:B------:R-:W-:Y:S05]  /*7250*/  @!P5 BRA `(.L_x_1749) ;  /* 0x00000000004cd947 */ /* 0x000fea0003800000 */
[----:B--2---:R-:W-:Y:S01]  /*7260*/  IADD3 R21, R80, 0x60, RZ ;  /* 0x0000006050157810 */ /* 0x004fe20007ffe0ff */
[----:B------:R-:W-:Y:S01]  /*7270*/  ULDC.64 UR14, c[0x0][0x288] ;  /* 0x0000a200000e7ab9 */ /* 0x000fe20000000a00 */
[----:B01----:R-:W-:Y:S01]  /*7280*/  MOV R18, R120 ;  /* 0x0000007800127202 */ /* 0x003fe20000000f00 */
[----:B------:R-:W-:Y:S01]  /*7290*/  FFMA.FTZ R23, R104, R49, R50 ;  /* 0x0000003168177223 */ /* 0x000fe20000010032 */
[----:B------:R-:W-:Y:S02]  /*72a0*/  SHF.R.S32.HI R20, RZ, 0x1f, R21 ;  /* 0x0000001fff147819 */ /* 0x000fe40000011415 */
[----:B------:R-:W-:Y:S01]  /*72b0*/  MOV R19, R123 ;  /* 0x0000007b00137202 */ /* 0x000fe20000000f00 */
[----:B------:R-:W-:Y:S02]  /*72c0*/  FFMA.FTZ R23, R68, R25, -R23 ;  /* 0x0000001944177223 */ /* 0x000fe40000010817 */
[----:B------:R-:W-:Y:S02]  /*72d0*/  IMAD R20, R20, UR14, RZ ;  /* 0x0000000e14147c24 */ /* 0x000fe4000f8e02ff */
[----:B------:R-:W-:-:S04]  /*72e0*/  IMAD.WIDE.U32 R18, R21, UR14, R18 ;  /* 0x0000000e15127c25 */ /* 0x000fc8000f8e0012 */
[----:B------:R-:W-:Y:S01]  /*72f0*/  IMAD R21, R21, UR15, R20 ;  /* 0x0000000f15157c24 */ /* 0x000fe2000f8e0214 */
[----:B------:R-:W-:Y:S02]  /*7300*/  ULDC.64 UR14, c[0x0][0x210] ;  /* 0x00008400000e7ab9 */ /* 0x000fe40000000a00 */
[----:B------:R-:W-:Y:S02]  /*7310*/  LEA R20, P5, R18, UR14, 0x2 ;  /* 0x0000000e12147c11 */ /* 0x000fe4000f8a10ff */
[----:B------:R-:W-:-:S04]  /*7320*/  IADD3 R21, R19, R21, RZ ;  /* 0x0000001513157210 */ /* 0x000fc80007ffe0ff */
[----:B------:R-:W-:Y:S01]  /*7330*/  LEA.HI.X R21, R18, UR15, R21, 0x2, P5 ;  /* 0x0000000f12157c11 */ /* 0x000fe2000a8f1415 */
[----:B------:R-:W-:-:S04]  /*7340*/  FFMA.FTZ R18, R103, R49, R50 ;  /* 0x0000003167127223 */ /* 0x000fc80000010032 */
[----:B------:R-:W-:-:S04]  /*7350*/  FFMA.FTZ R19, R71, R24, -R18 ;  /* 0x0000001847137223 */ /* 0x000fc80000010812 */
[-C--:B------:R-:W-:Y:S01]  /*7360*/  FMUL.FTZ R18, R19, R96.reuse ;  /* 0x0000006013127220 */ /* 0x080fe20000410000 */
[----:B------:R-:W-:-:S05]  /*7370*/  FMUL.FTZ R19, R23, R96 ;  /* 0x0000006017137220 */ /* 0x000fca0000410000 */
[----:B------:R3:W-:Y:S02]  /*7380*/  STG.E.64 desc[UR8][R20.64], R18 ;  /* 0x0000001214007986 */ /* 0x0007e4000c101b08 */
.L_x_1749:
[----:B------:R-:W-:Y:S05]  /*7390*/  BSYNC B0 ;  /* 0x0000000000007941 */ /* 0x000fea0003800000 */
.L_x_1748:
[----:B------:R-:W-:-:S13]  /*73a0*/  ISETP.NE.AND P5, PT, RZ, UR10, PT ;  /* 0x0000000aff007c0c */ /* 0x000fda000bfa5270 */
[----:B------:R-:W-:Y:S05]  /*73b0*/  @!P5 BRA `(.L_x_1750) ;  /* 0x000000000048d947 */ /* 0x000fea0003800000 */
[----:B0123--:R-:W-:Y:S01]  /*73c0*/  FFMA.FTZ R18, R105, R71, R70 ;  /* 0x0000004769127223 */ /* 0x00ffe20000010046 */
        /* <DEDUP_REMOVED lines=17> */
.L_x_1750:
[----:B------:R-:W-:Y:S01]  /*74e0*/  LOP3.LUT P5, RZ, R83, 0x80, RZ, 0xc0, !PT ;  /* 0x0000008053ff7812 */ /* 0x000fe200078ac0ff */
[----:B------:R-:W-:-:S12]  /*74f0*/  BSSY B0, `(.L_x_1751) ;  /* 0x0000015000007945 */ /* 0x000fd80003800000 */
[----:B------:R-:W-:Y:S05]  /*7500*/  @!P5 BRA `(.L_x_1752) ;  /* 0x00000000004cd947 */ /* 0x000fea0003800000 */
[----:B--23--:R-:W-:Y:S01]  /*7510*/  IADD3 R21, R80, 0x80, RZ ;  /* 0x0000008050157810 */ /* 0x00cfe20007ffe0ff */
        /* <DEDUP_REMOVED lines=18> */
.L_x_1752:
[----:B------:R-:W-:Y:S05]  /*7640*/  BSYNC B0 ;  /* 0x0000000000007941 */ /* 0x000fea0003800000 */
.L_x_1751:
[----:B------:R-:W-:-:S13]  /*7650*/  ISETP.NE.AND P5, PT, RZ, UR10, PT ;  /* 0x0000000aff007c0c */ /* 0x000fda000bfa5270 */
[----:B------:R-:W-:Y:S05]  /*7660*/  @!P5 BRA `(.L_x_1753) ;  /* 0x000000000048d947 */ /* 0x000fea0003800000 */
[----:B01234-:R-:W-:Y:S01]  /*7670*/  FFMA.FTZ R18, R115, R71, R70 ;  /* 0x0000004773127223 */ /* 0x01ffe20000010046 */
        /* <DEDUP_REMOVED lines=17> */
.L_x_1753:
[----:B------:R-:W-:Y:S01]  /*7790*/  LOP3.LUT P5, RZ, R83, 0x40, RZ, 0xc0, !PT ;  /* 0x0000004053ff7812 */ /* 0x000fe200078ac0ff */
[----:B------:R-:W-:-:S12]  /*77a0*/  BSSY B0, `(.L_x_1754) ;  /* 0x0000015000007945 */ /* 0x000fd80003800000 */
[----:B------:R-:W-:Y:S05]  /*77b0*/  @!P5 BRA `(.L_x_1755) ;  /* 0x00000000004cd947 */ /* 0x000fea0003800000 */
[----:B--234-:R-:W-:Y:S01]  /*77c0*/  IADD3 R21, R80, 0xa0, RZ ;  /* 0x000000a050157810 */ /* 0x01cfe20007ffe0ff */
        /* <DEDUP_REMOVED lines=18> */
.L_x_1755:
[----:B------:R-:W-:Y:S05]  /*78f0*/  BSYNC B0 ;  /* 0x0000000000007941 */ /* 0x000fea0003800000 */
.L_x_1754:
        /* <DEDUP_REMOVED lines=20> */
.L_x_1756:
[----:B------:R-:W-:Y:S01]  /*7a40*/  LOP3.LUT P5, RZ, R83, 0x20, RZ, 0xc0, !PT ;  /* 0x0000002053ff7812 */ /* 0x000fe200078ac0ff */
[----:B------:R-:W-:-:S12]  /*7a50*/  BSSY B0, `(.L_x_1757) ;  /* 0x0000015000007945 */ /* 0x000fd80003800000 */
[----:B------:R-:W-:Y:S05]  /*7a60*/  @!P5 BRA `(.L_x_1758) ;  /* 0x00000000004cd947 */ /* 0x000fea0003800000 */
[----:B0-234-:R-:W-:Y:S01]  /*7a70*/  IADD3 R21, R80, 0xc0, RZ ;  /* 0x000000c050157810 */ /* 0x01dfe20007ffe0ff */
[----:B------:R-:W-:Y:S01]  /*7a80*/  ULDC.64 UR14, c[0x0][0x288] ;  /* 0x0000a200000e7ab9 */ /* 0x000fe20000000a00 */
[----:B-1----:R-:W-:Y:S01]  /*7a90*/  MOV R18, R120 ;  /* 0x0000007800127202 */ /* 0x002fe20000000f00 */
        /* <DEDUP_REMOVED lines=16> */
.L_x_1758:
[----:B------:R-:W-:Y:S05]  /*7ba0*/  BSYNC B0 ;  /* 0x0000000000007941 */ /* 0x000fea0003800000 */
.L_x_1757:
        /* <DEDUP_REMOVED lines=20> */
.L_x_1759:
        /* <DEDUP_REMOVED lines=22> */
.L_x_1761:
[----:B------:R-:W-:Y:S05]  /*7e50*/  BSYNC B0 ;  /* 0x0000000000007941 */ /* 0x000fea0003800000 */
.L_x_1760:
        /* <DEDUP_REMOVED lines=20> */
.L_x_1762:
        /* <DEDUP_REMOVED lines=22> */
.L_x_1764:
[----:B------:R-:W-:Y:S05]  /*8100*/  BSYNC B0 ;  /* 0x0000000000007941 */ /* 0x000fea0003800000 */
.L_x_1763:
        /* <DEDUP_REMOVED lines=20> */
.L_x_1765:
[----:B------:R-:W-:Y:S04]  /*8250*/  BSSY B0, `(.L_x_1766) ;  /* 0x0000015000007945 */ /* 0x000fe80003800000 */
[----:B------:R-:W-:Y:S05]  /*8260*/  @!P0 BRA `(.L_x_1767) ;  /* 0x00000000004c8947 */ /* 0x000fea0003800000 */
[----:B01234-:R-:W-:Y:S01]  /*8270*/  IADD3 R19, R80, 0x120, RZ ;  /* 0x0000012050137810 */ /* 0x01ffe20007ffe0ff */
[----:B------:R-:W-:Y:S01]  /*8280*/  ULDC.64 UR14, c[0x0][0x288] ;  /* 0x0000a200000e7ab9 */ /* 0x000fe20000000a00 */
[----:B------:R-:W-:Y:S01]  /*8290*/  MOV R20, R120 ;  /* 0x0000007800147202 */ /* 0x000fe20000000f00 */
        /* <DEDUP_REMOVED lines=16> */
.L_x_1767:
[----:B------:R-:W-:Y:S05]  /*83a0*/  BSYNC B0 ;  /* 0x0000000000007941 */ /* 0x000fea0003800000 */
.L_x_1766:
        /* <DEDUP_REMOVED lines=19> */
.L_x_1768:
[----:B------:R-:W-:Y:S04]  /*84e0*/  BSSY B0, `(.L_x_1769) ;  /* 0x0000015000007945 */ /* 0x000fe80003800000 */
[----:B------:R-:W-:Y:S05]  /*84f0*/  @!P1 BRA `(.L_x_1770) ;  /* 0x00000000004c9947 */ /* 0x000fea0003800000 */
[----:B------:R-:W-:Y:S01]  /*8500*/  IADD3 R23, R80, 0x140, RZ ;  /* 0x0000014050177810 */ /* 0x000fe20007ffe0ff */
[----:B------:R-:W-:Y:S01]  /*8510*/  ULDC.64 UR14, c[0x0][0x288] ;  /* 0x0000a200000e7ab9 */ /* 0x000fe20000000a00 */
[----:B01234-:R-:W-:Y:S02]  /*8520*/  MOV R18, R120 ;  /* 0x0000007800127202 */ /* 0x01ffe40000000f00 */
[----:B------:R-:W-:Y:S02]  /*8530*/  SHF.R.S32.HI R22, RZ, 0x1f, R23 ;  /* 0x0000001fff167819 */ /* 0x000fe40000011417 */
[----:B------:R-:W-:-:S03]  /*8540*/  MOV R19, R123 ;  /* 0x0000007b00137202 */ /* 0x000fc60000000f00 */
[----:B------:R-:W-:Y:S02]  /*8550*/  IMAD R22, R22, UR14, RZ ;  /* 0x0000000e16167c24 */ /* 0x000fe4000f8e02ff */
[----:B------:R-:W-:-:S04]  /*8560*/  IMAD.WIDE.U32 R20, R23, UR14, R18 ;  /* 0x0000000e17147c25 */ /* 0x000fc8000f8e0012 */
[----:B------:R-:W-:Y:S01]  /*8570*/  IMAD R19, R23, UR15, R22 ;  /* 0x0000000f17137c24 */ /* 0x000fe2000f8e0216 */
[----:B------:R-:W-:Y:S01]  /*8580*/  ULDC.64 UR14, c[0x0][0x210] ;  /* 0x00008400000e7ab9 */ /* 0x000fe20000000a00 */
[----:B------:R-:W-:Y:S01]  /*8590*/  FFMA.FTZ R23, R94, R49, R50 ;  /* 0x000000315e177223 */ /* 0x000fe20000010032 */
[----:B------:R-:W-:Y:S02]  /*85a0*/  LEA R18, P5, R20, UR14, 0x2 ;  /* 0x0000000e14127c11 */ /* 0x000fe4000f8a10ff */
[----:B------:R-:W-:Y:S01]  /*85b0*/  IADD3 R19, R21, R19, RZ ;  /* 0x0000001315137210 */ /* 0x000fe20007ffe0ff */
[----:B------:R-:W-:-:S03]  /*85c0*/  FFMA.FTZ R23, R68, R37, -R23 ;  /* 0x0000002544177223 */ /* 0x000fc60000010817 */
[----:B------:R-:W-:Y:S01]  /*85d0*/  LEA.HI.X R19, R20, UR15, R19, 0x2, P5 ;  /* 0x0000000f14137c11 */ /* 0x000fe2000a8f1413 */
[----:B------:R-:W-:-:S04]  /*85e0*/  FFMA.FTZ R20, R95, R49, R50 ;  /* 0x000000315f147223 */ /* 0x000fc80000010032 */
[----:B------:R-:W-:-:S04]  /*85f0*/  FFMA.FTZ R21, R71, R36, -R20 ;  /* 0x0000002447157223 */ /* 0x000fc80000010814 */
[-C--:B------:R-:W-:Y:S01]  /*8600*/  FMUL.FTZ R20, R21, R96.reuse ;  /* 0x0000006015147220 */ /* 0x080fe20000410000 */
[----:B------:R-:W-:-:S05]  /*8610*/  FMUL.FTZ R21, R23, R96 ;  /* 0x0000006017157220 */ /* 0x000fca0000410000 */
[----:B------:R0:W-:Y:S02]  /*8620*/  STG.E.64 desc[UR8][R18.64], R20 ;  /* 0x0000001412007986 */ /* 0x0001e4000c101b08 */
.L_x_1770:
[----:B------:R-:W-:Y:S05]  /*8630*/  BSYNC B0 ;  /* 0x0000000000007941 */ /* 0x000fea0003800000 */
.L_x_1769:
        /* <DEDUP_REMOVED lines=19> */
.L_x_1771:
        /* <DEDUP_REMOVED lines=21> */
.L_x_1773:
[----:B------:R-:W-:Y:S05]  /*88c0*/  BSYNC B0 ;  /* 0x0000000000007941 */ /* 0x000fea0003800000 */
.L_x_1772:
        /* <DEDUP_REMOVED lines=19> */
.L_x_1774:
        /* <DEDUP_REMOVED lines=21> */
[----:B------:R-:W-:Y:S01]  /*8b50*/  FFMA.FTZ R20, R91, R49, R50 ;  /* 0x000000315b147223 */ /* 0x000fe20000010032 */
[----:B------:R-:W-:-:S03]  /*8b60*/  FMUL.FTZ R11, R11, R96 ;  /* 0x000000600b0b7220 */ /* 0x000fc60000410000 */
[----:B------:R-:W-:-:S04]  /*8b70*/  FFMA.FTZ R21, R71, R10, -R20 ;  /* 0x0000000a47157223 */ /* 0x000fc80000010814 */
[----:B------:R-:W-:-:S05]  /*8b80*/  FMUL.FTZ R10, R21, R96 ;  /* 0x00000060150a7220 */ /* 0x000fca0000410000 */
[----:B------:R0:W-:Y:S02]  /*8b90*/  STG.E.64 desc[UR8][R18.64], R10 ;  /* 0x0000000a12007986 */ /* 0x0001e4000c101b08 */
.L_x_1776:
[----:B------:R-:W-:Y:S05]  /*8ba0*/  BSYNC B0 ;  /* 0x0000000000007941 */ /* 0x000fea0003800000 */
.L_x_1775:
[----:B------:R-:W-:Y:S05]  /*8bb0*/  @!P6 BRA `(.L_x_1777) ;  /* 0x000000000048e947 */ /* 0x000fea0003800000 */
[----:B0-----:R-:W-:Y:S01]  /*8bc0*/  FFMA.FTZ R10, R89, R71, R70 ;  /* 0x00000047590a7223 */ /* 0x001fe20000010046 */
[----:B------:R-:W-:-:S03]  /*8bd0*/  FFMA.FTZ R11, R88, R68, R69 ;  /* 0x00000044580b7223 */ /* 0x000fc60000010045 */
[----:B-1234-:R-:W-:Y:S01]  /*8be0*/  FMUL.FTZ R18, R10, -1.4426950216293334961 ;  /* 0xbfb8aa3b0a127820 */ /* 0x01efe20000410000 */
        /* <DEDUP_REMOVED lines=15> */
.L_x_1777:
[----:B------:R-:W-:Y:S01]  /*8ce0*/  ISETP.GE.U32.AND P5, PT, R25, UR12, PT ;  /* 0x0000000c19007c0c */ /* 0x000fe2000bfa6070 */
[----:B------:R-:W-:Y:S01]  /*8cf0*/  BSSY B0, `(.L_x_1778) ;  /* 0x0000019000007945 */ /* 0x000fe20003800000 */
[----:B------:R-:W-:Y:S02]  /*8d00*/  IADD3 R23, R48, 0x1c0, RZ ;  /* 0x000001c030177810 */ /* 0x000fe40007ffe0ff */
[----:B------:R-:W-:Y:S02]  /*8d10*/  ISETP.GE.AND.EX P5, PT, R26, UR13, PT, P5 ;  /* 0x0000000d1a007c0c */ /* 0x000fe4000bfa6350 */
[----:B------:R-:W-:Y:S02]  /*8d20*/  SHF.R.S32.HI R24, RZ, 0x1f, R23 ;  /* 0x0000001fff187819 */ /* 0x000fe40000011417 */
[----:B------:R-:W-:-:S13]  /*8d30*/  ISETP.LT.U32.AND P5, PT, R81, 0x1a0, !P5 ;  /* 0x000001a05100780c */ /* 0x000fda0006fa1070 */
[----:B------:R-:W-:Y:S05]  /*8d40*/  @!P5 BRA `(.L_x_1779) ;  /* 0x00000000004cd947 */ /* 0x000fea0003800000 */
[----:B0-234-:R-:W-:Y:S01]  /*8d50*/  IADD3 R21, R80, 0x1a0, RZ ;  /* 0x000001a050157810 */ /* 0x01dfe20007ffe0ff */
[----:B------:R-:W-:Y:S01]  /*8d60*/  ULDC.64 UR14, c[0x0][0x288] ;  /* 0x0000a200000e7ab9 */ /* 0x000fe20000000a00 */
[----:B------:R-:W-:Y:S02]  /*8d70*/  MOV R10, R120 ;  /* 0x00000078000a7202 */ /* 0x000fe40000000f00 */
[----:B------:R-:W-:Y:S02]  /*8d80*/  SHF.R.S32.HI R20, RZ, 0x1f, R21 ;  /* 0x0000001fff147819 */ /* 0x000fe40000011415 */
[----:B------:R-:W-:-:S03]  /*8d90*/  MOV R11, R123 ;  /* 0x0000007b000b7202 */ /* 0x000fc60000000f00 */
[----:B------:R-:W-:Y:S02]  /*8da0*/  IMAD R20, R20, UR14, RZ ;  /* 0x0000000e14147c24 */ /* 0x000fe4000f8e02ff */
[----:B-1----:R-:W-:-:S04]  /*8db0*/  IMAD.WIDE.U32 R18, R21, UR14, R10 ;  /* 0x0000000e15127c25 */ /* 0x002fc8000f8e000a */
        /* <DEDUP_REMOVED lines=12> */
.L_x_1779:
[----:B------:R-:W-:Y:S05]  /*8e80*/  BSYNC B0 ;  /* 0x0000000000007941 */ /* 0x000fea0003800000 */
.L_x_1778:
[----:B------:R-:W-:Y:S05]  /*8e90*/  @!P6 BRA `(.L_x_1780) ;  /* 0x000000000048e947 */ /* 0x000fea0003800000 */
[----:B0-----:R-:W-:Y:S01]  /*8ea0*/  FFMA.FTZ R10, R87, R71, R70 ;  /* 0x00000047570a7223 */ /* 0x001fe20000010046 */
[----:B------:R-:W-:-:S03]  /*8eb0*/  FFMA.FTZ R11, R86, R68, R69 ;  /* 0x00000044560b7223 */ /* 0x000fc60000010045 */
[----:B------:R-:W-:Y:S01]  /*8ec0*/  FMUL.FTZ R12, R10, -1.4426950216293334961 ;  /* 0xbfb8aa3b0a0c7820 */ /* 0x000fe20000410000 */
[----:B-1234-:R-:W-:-:S05]  /*8ed0*/  FMUL.FTZ R18, R11, -1.4426950216293334961 ;  /* 0xbfb8aa3b0b127820 */ /* 0x01efca0000410000 */
        /* <DEDUP_REMOVED lines=14> */
.L_x_1780:
[----:B------:R-:W-:Y:S01]  /*8fc0*/  ISETP.GE.U32.AND P5, PT, R23, UR12, PT ;  /* 0x0000000c17007c0c */ /* 0x000fe2000bfa6070 */
[----:B------:R-:W-:Y:S01]  /*8fd0*/  BSSY B0, `(.L_x_1781) ;  /* 0x0000019000007945 */ /* 0x000fe20003800000 */
[----:B------:R-:W-:Y:S02]  /*8fe0*/  IADD3 R48, R48, 0x1e0, RZ ;  /* 0x000001e030307810 */ /* 0x000fe40007ffe0ff */
[----:B------:R-:W-:Y:S02]  /*8ff0*/  ISETP.GE.AND.EX P5, PT, R24, UR13, PT, P5 ;  /* 0x0000000d18007c0c */ /* 0x000fe4000bfa6350 */
[----:B0-234-:R-:W-:Y:S02]  /*9000*/  SHF.R.S32.HI R20, RZ, 0x1f, R48 ;  /* 0x0000001fff147819 */ /* 0x01dfe40000011430 */
[----:B------:R-:W-:-:S13]  /*9010*/  ISETP.LT.U32.AND P5, PT, R81, 0x1a0, !P5 ;  /* 0x000001a05100780c */ /* 0x000fda0006fa1070 */
[----:B------:R-:W-:Y:S05]  /*9020*/  @!P5 BRA `(.L_x_1782) ;  /* 0x00000000004cd947 */ /* 0x000fea0003800000 */
[----:B-1----:R-:W-:Y:S01]  /*9030*/  IADD3 R19, R80, 0x1c0, RZ ;  /* 0x000001c050137810 */ /* 0x002fe20007ffe0ff */
[----:B------:R-:W-:Y:S01]  /*9040*/  ULDC.64 UR14, c[0x0][0x288] ;  /* 0x0000a200000e7ab9 */ /* 0x000fe20000000a00 */
[----:B------:R-:W-:Y:S02]  /*9050*/  MOV R10, R120 ;  /* 0x00000078000a7202 */ /* 0x000fe40000000f00 */
        /* <DEDUP_REMOVED lines=16> */
.L_x_1782:
[----:B------:R-:W-:Y:S05]  /*9160*/  BSYNC B0 ;  /* 0x0000000000007941 */ /* 0x000fea0003800000 */
.L_x_1781:
        /* <DEDUP_REMOVED lines=19> */
.L_x_1783:
[----:B------:R-:W-:Y:S01]  /*92a0*/  ISETP.GE.U32.AND P5, PT, R48, UR12, PT ;  /* 0x0000000c30007c0c */ /* 0x000fe2000bfa6070 */
[----:B------:R-:W-:Y:S03]  /*92b0*/  BSSY B0, `(.L_x_1784) ;  /* 0x0000014000007945 */ /* 0x000fe60003800000 */
[----:B------:R-:W-:-:S04]  /*92c0*/  ISETP.GE.AND.EX P5, PT, R20, UR13, PT, P5 ;  /* 0x0000000d14007c0c */ /* 0x000fc8000bfa6350 */
[----:B------:R-:W-:-:S13]  /*92d0*/  ISETP.LT.U32.AND P5, PT, R81, 0x1a0, !P5 ;  /* 0x000001a05100780c */ /* 0x000fda0006fa1070 */
[----:B------:R-:W-:Y:S05]  /*92e0*/  @!P5 BRA `(.L_x_1785) ;  /* 0x000000000040d947 */ /* 0x000fea0003800000 */
[----:B------:R-:W-:Y:S01]  /*92f0*/  ULDC.64 UR12, c[0x0][0x288] ;  /* 0x0000a200000c7ab9 */ /* 0x000fe20000000a00 */
[----:B------:R-:W-:Y:S01]  /*9300*/  MOV R121, R123 ;  /* 0x0000007b00797202 */ /* 0x000fe20000000f00 */
[----:B0-----:R-:W-:Y:S02]  /*9310*/  IMAD R10, R7, UR12, RZ ;  /* 0x0000000c070a7c24 */ /* 0x001fe4000f8e02ff */
        /* <DEDUP_REMOVED lines=13> */
.L_x_1785:
[----:B------:R-:W-:Y:S05]  /*93f0*/  BSYNC B0 ;  /* 0x0000000000007941 */ /* 0x000fea0003800000 */
.L_x_1784:
[----:B------:R-:W-:Y:S02]  /*9400*/  IADD3 R73, R66, R73, RZ ;  /* 0x0000004942497210 */ /* 0x000fe40007ffe0ff */
[----:B------:R-:W-:Y:S02]  /*9410*/  IADD3 R72, R72, 0x1, RZ ;  /* 0x0000000148487810 */ /* 0x000fe40007ffe0ff */
[----:B------:R-:W-:-:S13]  /*9420*/  ISETP.GE.AND P5, PT, R73, UR4, PT ;  /* 0x0000000449007c0c */ /* 0x000fda000bfa6270 */
[----:B------:R-:W-:Y:S05]  /*9430*/  @!P5 BRA `(.L_x_1786) ;  /* 0xffffff7000acd947 */ /* 0x000fea000383ffff */
.L_x_1703:
        /* <DEDUP_REMOVED lines=23> */
.L_x_1788:
[----:B------:R-:W-:Y:S05]  /*95b0*/  BSYNC B0 ;  /* 0x0000000000007941 */ /* 0x000fea0003800000 */
.L_x_1787:
[----:B------:R-:W-:Y:S05]  /*95c0*/  @P0 EXIT ;  /* 0x000000000000094d */ /* 0x000fea0003800000 */
[----:B------:R-:W-:Y:S05]  /*95d0*/  @P2 BRA `(.L_x_1789) ;  /* 0x0000000000202947 */ /* 0x000fea0003800000 */
[----:B------:R-:W-:-:S05]  /*95e0*/  IMAD R0, R6, R7, RZ ;  /* 0x0000000706007224 */ /* 0x000fca00078e02ff */
[----:B------:R-:W-:-:S13]  /*95f0*/  ISETP.NE.AND P0, PT, R0, -0x1, PT ;  /* 0xffffffff0000780c */ /* 0x000fda0003f05270 */
[----:B------:R-:W-:Y:S05]  /*9600*/  @!P0 BRA `(.L_x_1789) ;  /* 0x0000000000148947 */ /* 0x000fea0003800000 */
.L_x_1790:
[----:B---3--:R-:W3:Y:S04]  /*9610*/  LDG.E.STRONG.GPU R5, desc[UR8][R2.64] ;  /* 0x0000000802057981 */ /* 0x008ee8000c1ef900 */
[----:B---3--:R-:W-:Y:S01]  /*9620*/  CCTL.IVALL ;  /* 0x00000000ff00798f */ /* 0x008fe20002000000 */
[----:B------:R-:W-:Y:S05]  /*9630*/  YIELD ;  /* 0x0000000000007946 */ /* 0x000fea0003800000 */
[----:B------:R-:W-:-:S13]  /*9640*/  ISETP.NE.AND P0, PT, R5, R0, PT ;  /* 0x000000000500720c */ /* 0x000fda0003f05270 */
[----:B------:R-:W-:Y:S05]  /*9650*/  @P0 BRA `(.L_x_1790) ;  /* 0xfffffffc00ec0947 */ /* 0x000fea000383ffff */
.L_x_1789:
[----:B------:R-:W-:Y:S05]  /*9660*/  WARPSYNC.ALL ;  /* 0x0000000000007948 */ /* 0x000fea0003800000 */
[----:B------:R-:W4:Y:S08]  /*9670*/  LDC.64 R22, c[0x0][0x288] ;  /* 0x0000a200ff167b82 */ /* 0x000f300000000a00 */
[----:B------:R-:W-:Y:S01]  /*9680*/  BAR.SYNC.DEFER_BLOCKING 0x0 ;  /* 0x0000000000007b1d */ /* 0x000fe20000010000 */
[----:B----4-:R-:W-:-:S04]  /*9690*/  LEA.HI R0, P0, R23, R22, RZ, 0x1 ;  /* 0x0000001617007211 */ /* 0x010fc800078108ff */
[----:B---3--:R-:W-:-:S04]  /*96a0*/  IADD3.X R3, RZ, R23, RZ, P0, !PT ;  /* 0x00000017ff037210 */ /* 0x008fc800007fe4ff */
[----:B-1----:R-:W-:Y:S02]  /*96b0*/  SHF.R.S64 R18, R0, 0x1, R3 ;  /* 0x0000000100127819 */ /* 0x002fe40000001003 */
        /* <DEDUP_REMOVED lines=18> */
.L_x_1791:
[----:B------:R-:W-:-:S04]  /*97e0*/  LEA R6, P0, R81, UR4, 0x2 ;  /* 0x0000000451067c11 */ /* 0x000fc8000f8010ff */
[----:B------:R-:W-:Y:S02]  /*97f0*/  LEA.HI.X R7, R81, UR5, R0, 0x2, P0 ;  /* 0x0000000551077c11 */ /* 0x000fe400080f1400 */
[-C--:B------:R-:W-:Y:S02]  /*9800*/  LEA R8, P0, R18, R6.reuse, 0x2 ;  /* 0x0000000612087211 */ /* 0x080fe400078010ff */
[-C--:B0-----:R-:W-:Y:S01]  /*9810*/  LEA R12, P2, R27, R6.reuse, 0x2 ;  /* 0x000000061b0c7211 */ /* 0x081fe200078410ff */
[----:B------:R-:W4:Y:S01]  /*9820*/  LDG.E R0, desc[UR8][R6.64] ;  /* 0x0000000806007981 */ /* 0x000f22000c1e1900 */
[----:B--2---:R-:W-:Y:S02]  /*9830*/  LEA R10, P1, R22, R6, 0x2 ;  /* 0x00000006160a7211 */ /* 0x004fe400078210ff */
[C---:B------:R-:W-:Y:S02]  /*9840*/  IADD3.X R9, R7.reuse, R31, RZ, P0, !PT ;  /* 0x0000001f07097210 */ /* 0x040fe400007fe4ff */
[----:B------:R-:W-:-:S02]  /*9850*/  IADD3.X R13, R7, R29, RZ, P2, !PT ;  /* 0x0000001d070d7210 */ /* 0x000fc400017fe4ff */
[----:B------:R-:W-:Y:S02]  /*9860*/  IADD3.X R11, R23, R7, RZ, P1, !PT ;  /* 0x00000007170b7210 */ /* 0x000fe40000ffe4ff */
[----:B------:R-:W4:Y:S04]  /*9870*/  LDG.E R9, desc[UR8][R8.64] ;  /* 0x0000000808097981 */ /* 0x000f28000c1e1900 */
[----:B------:R-:W2:Y:S04]  /*9880*/  LDG.E R10, desc[UR8][R10.64] ;  /* 0x000000080a0a7981 */ /* 0x000ea8000c1e1900 */
[----:B------:R-:W2:Y:S01]  /*9890*/  LDG.E R13, desc[UR8][R12.64] ;  /* 0x000000080c0d7981 */ /* 0x000ea2000c1e1900 */
[----:B------:R-:W-:-:S02]  /*98a0*/  SHF.L.U32 R5, R81, 0x1, RZ ;  /* 0x0000000151057819 */ /* 0x000fc400000006ff */
[----:B------:R-:W-:-:S03]  /*98b0*/  IADD3 R81, R81, 0x1a0, RZ ;  /* 0x000001a051517810 */ /* 0x000fc60007ffe0ff */
[----:B-1----:R-:W-:-:S04]  /*98c0*/  IMAD.WIDE R2, R5, 0x2, R14 ;  /* 0x0000000205027825 */ /* 0x002fc800078e020e */
[----:B---3--:R-:W-:Y:S01]  /*98d0*/  IMAD.WIDE R4, R5, 0x2, R16 ;  /* 0x0000000205047825 */ /* 0x008fe200078e0210 */
[----:B------:R-:W-:Y:S02]  /*98e0*/  ISETP.GT.U32.AND P0, PT, R18, R81, PT ;  /* 0x000000511200720c */ /* 0x000fe40003f04070 */
[----:B----4-:R-:W-:Y:S02]  /*98f0*/  F2FP.BF16.F32.PACK_AB R19, R9, R0 ;  /* 0x000000000913723e */ /* 0x010fe400000010ff */
[----:B------:R-:W-:Y:S02]  /*9900*/  SHF.R.S32.HI R0, RZ, 0x1f, R81 ;  /* 0x0000001fff007819 */ /* 0x000fe40000011451 */
[----:B--2---:R-:W-:Y:S01]  /*9910*/  F2FP.BF16.F32.PACK_AB R21, R13, R10 ;  /* 0x0000000a0d15723e */ /* 0x004fe200000010ff */
[----:B------:R4:W-:Y:S04]  /*9920*/  STG.E desc[UR8][R2.64], R19 ;  /* 0x0000001302007986 */ /* 0x0009e8000c101908 */
[----:B------:R4:W-:Y:S01]  /*9930*/  STG.E desc[UR8][R4.64], R21 ;  /* 0x0000001504007986 */ /* 0x0009e2000c101908 */
[----:B------:R-:W-:-:S13]  /*9940*/  ISETP.GT.AND.EX P0, PT, R25, R0, PT, P0 ;  /* 0x000000001900720c */ /* 0x000fda0003f04300 */
[----:B----4-:R-:W-:Y:S05]  /*9950*/  @P0 BRA `(.L_x_1791) ;  /* 0xfffffffc00a00947 */ /* 0x010fea000383ffff */
[----:B------:R-:W-:Y:S05]  /*9960*/  EXIT ;  /* 0x000000000000794d */ /* 0x000fea0003800000 */
.L_x_1792:
        /* <DEDUP_REMOVED lines=9> */
.L_x_3255:


//--------------------- .text._Z35group_norm_nhwc_bwd_one_pass_kernelI11Fp32IOFp16WLi64ELi26ELi416EEv26Group_norm_nhwc_bwd_params --------------------------
	.section	.text._Z35group_norm_nhwc_bwd_one_pass_kernelI11Fp32IOFp16WLi64ELi26ELi416EEv26Group_norm_nhwc_bwd_params,"ax",@progbits
	.align	128
        .global         _Z35group_norm_nhwc_bwd_one_pass_kernelI11Fp32IOFp16WLi64ELi26ELi416EEv26Group_norm_nhwc_bwd_params
        .type           _Z35group_norm_nhwc_bwd_one_pass_kernelI11Fp32IOFp16WLi64ELi26ELi416EEv26Group_norm_nhwc_bwd_params,@function
        .size           _Z35group_norm_nhwc_bwd_one_pass_kernelI11Fp32IOFp16WLi64ELi26ELi416EEv26Group_norm_nhwc_bwd_params,(.L_x_3256 - _Z35group_norm_nhwc_bwd_one_pass_kernelI11Fp32IOFp16WLi64ELi26ELi416EEv26Group_norm_nhwc_bwd_params)
        .other          _Z35group_norm_nhwc_bwd_one_pass_kernelI11Fp32IOFp16WLi64ELi26ELi416EEv26Group_norm_nhwc_bwd_params,@"STO_CUDA_ENTRY STV_DEFAULT"
_Z35group_norm_nhwc_bwd_one_pass_kernelI11Fp32IOFp16WLi64ELi26ELi416EEv26Group_norm_nhwc_bwd_params:
.text._Z35group_norm_nhwc_bwd_one_pass_kernelI11Fp32IOFp16WLi64ELi26ELi416EEv26Group_norm_nhwc_bwd_params:
        /* <DEDUP_REMOVED lines=47> */
.L_x_1820:
        /* <DEDUP_REMOVED lines=119> */
[----:B--2---:R-:W-:-:S02]  /*0a60*/  @P0 HADD2.F32 R37, -RZ, R3.H0_H0 ;  /* 0x20000003ff250230 */ /* 0x004fc40000004100 */
[----:B---3--:R-:W-:Y:S02]  /*0a70*/  @P0 HADD2.F32 R35, -RZ, R0.H0_H0 ;  /* 0x20000000ff230230 */ /* 0x008fe40000004100 */
[----:B----4-:R-:W-:Y:S02]  /*0a80*/  HADD2.F32 R39, -RZ, R39.H0_H0 ;  /* 0x20000027ff277230 */ /* 0x010fe40000004100 */
[----:B------:R-:W-:-:S07]  /*0a90*/  HADD2.F32 R34, -RZ, R34.H0_H0 ;  /* 0x20000022ff227230 */ /* 0x000fce0000004100 */
.L_x_1795:
[----:B------:R-:W-:Y:S05]  /*0aa0*/  BSYNC B0 ;  /* 0x0000000000007941 */ /* 0x000fea0003800000 */
.L_x_1794:
        /* <DEDUP_REMOVED lines=29> */
.L_x_1796:
        /* <DEDUP_REMOVED lines=26> */
.L_x_1797:
        /* <DEDUP_REMOVED lines=87> */
.L_x_1799:
[----:B------:R-:W-:Y:S05]  /*1390*/  BSYNC B0 ;  /* 0x0000000000007941 */ /* 0x000fea0003800000 */
.L_x_1798:
        /* <DEDUP_REMOVED lines=158> */
.L_x_1801:
[----:B------:R-:W-:Y:S05]  /*1d80*/  BSYNC B0 ;  /* 0x0000000000007941 */ /* 0x000fea0003800000 */
.L_x_1800:
        /* <DEDUP_REMOVED lines=20> */
.L_x_1803:
[----:B------:R-:W-:Y:S05]  /*1ed0*/  BSYNC B0 ;  /* 0x0000000000007941 */ /* 0x000fea0003800000 */
.L_x_1802:
        /* <DEDUP_REMOVED lines=34> */
.L_x_1806:
[----:B------:R-:W2:Y:S04]  /*2100*/  LDG.E.STRONG.GPU R10, desc[UR14][R8.64] ;  /* 0x0000000e080a7981 */ /* 0x000ea8000c1ef900 */
[----:B--2---:R-:W-:Y:S01]  /*2110*/  CCTL.IVALL ;  /* 0x00000000ff00798f */ /* 0x004fe20002000000 */
[----:B------:R-:W-:Y:S05]  /*2120*/  YIELD ;  /* 0x0000000000007946 */ /* 0x000fea0003800000 */
[----:B------:R-:W-:-:S13]  /*2130*/  ISETP.NE.AND P0, PT, R10, R13, PT ;  /* 0x0000000d0a00720c */ /* 0x000fda0003f05270 */
[----:B------:R-:W-:Y:S05]  /*2140*/  @P0 BRA `(.L_x_1806) ;  /* 0xfffffffc00ec0947 */ /* 0x000fea000383ffff */
.L_x_1805:
        /* <DEDUP_REMOVED lines=17> */
.L_x_1810:
        /* <DEDUP_REMOVED lines=115> */
.L_x_1809:
        /* <DEDUP_REMOVED lines=61> */
.L_x_1811:
[----:B------:R-:W-:-:S13]  /*2d60*/  ISETP.NE.OR P0, PT, R19, RZ, P0 ;  /* 0x000000ff1300720c */ /* 0x000fda0000705670 */
[----:B------:R-:W-:Y:S05]  /*2d70*/  @!P0 BRA `(.L_x_1807) ;  /* 0x00000000007c8947 */ /* 0x000fea0003800000 */
.L_x_1808:
        /* <DEDUP_REMOVED lines=31> */
.L_x_1807:
        /* <DEDUP_REMOVED lines=11> */
.L_x_1813:
[----:B------:R-:W-:Y:S05]  /*3020*/  BSYNC B0 ;  /* 0x0000000000007941 */ /* 0x000fea0003800000 */
.L_x_1812:
        /* <DEDUP_REMOVED lines=16> */
.L_x_1804:
        /* <DEDUP_REMOVED lines=29> */
.L_x_1814:
        /* <DEDUP_REMOVED lines=20> */
.L_x_1816:
[----:B------:R-:W-:Y:S05]  /*3440*/  BSYNC B0 ;  /* 0x0000000000007941 */ /* 0x000fea0003800000 */
.L_x_1815:
        /* <DEDUP_REMOVED lines=19> */
.L_x_1817:
        /* <DEDUP_REMOVED lines=23> */
.L_x_1819:
[----:B------:R-:W-:Y:S05]  /*36f0*/  BSYNC B0 ;  /* 0x0000000000007941 */ /* 0x000fea0003800000 */
.L_x_1818:
[----:B------:R-:W-:Y:S01]  /*3700*/  ULDC UR8, c[0x0][0x10] ;  /* 0x0000040000087ab9 */ /* 0x000fe20000000800 */
[----:B------:R-:W-:Y:S02]  /*3710*/  UIADD3 UR4, UR4, 0x1, URZ ;  /* 0x0000000104047890 */ /* 0x000fe4000fffe03f */
[----:B------:R-:W-:-:S04]  /*3720*/  UIADD3 UR7, UR8, UR7, URZ ;  /* 0x0000000708077290 */ /* 0x000fc8000fffe03f */
[----:B------:R-:W-:-:S06]  /*3730*/  UISETP.GE.AND UP0, UPT, UR7, UR5, UPT ;  /* 0x000000050700728c */ /* 0x000fcc000bf06270 */
[----:B------:R-:W-:-:S13]  /*3740*/  PLOP3.LUT P0, PT, PT, PT, UP0, 0x80, 0x0 ;  /* 0x000000000000781c */ /* 0x000fda0003f0f008 */
[----:B------:R-:W-:Y:S05]  /*3750*/  @!P0 BRA `(.L_x_1820) ;  /* 0xffffffc800e48947 */ /* 0x000fea000383ffff */
.L_x_1793:
        /* <DEDUP_REMOVED lines=19> */
.L_x_1822:
[----:B------:R-:W-:Y:S05]  /*3890*/  BSYNC B0 ;  /* 0x0000000000007941 */ /* 0x000fea0003800000 */
.L_x_1821:
        /* <DEDUP_REMOVED lines=11> */
.L_x_1824:
[----:B------:R-:W2:Y:S04]  /*3950*/  LDG.E.STRONG.GPU R5, desc[UR14][R2.64] ;  /* 0x0000000e02057981 */ /* 0x000ea8000c1ef900 */
[----:B--2---:R-:W-:Y:S01]  /*3960*/  CCTL.IVALL ;  /* 0x00000000ff00798f */ /* 0x004fe20002000000 */
[----:B------:R-:W-:Y:S05]  /*3970*/  YIELD ;  /* 0x0000000000007946 */ /* 0x000fea0003800000 */
[----:B------:R-:W-:-:S13]  /*3980*/  ISETP.NE.AND P0, PT, R5, R0, PT ;  /* 0x000000000500720c */ /* 0x000fda0003f05270 */
[----:B------:R-:W-:Y:S05]  /*3990*/  @P0 BRA `(.L_x_1824) ;  /* 0xfffffffc00ec0947 */ /* 0x000fea000383ffff */
.L_x_1823:
        /* <DEDUP_REMOVED lines=24> */
.L_x_1825:
        /* <DEDUP_REMOVED lines=25> */
.L_x_1826:
        /* <DEDUP_REMOVED lines=13> */
.L_x_3256:


//--------------------- .text._Z35group_norm_nhwc_bwd_one_pass_kernelI11Fp32IOFp16WLi128ELi26ELi416EEv26Group_norm_nhwc_bwd_params --------------------------
	.section	.text._Z35group_norm_nhwc_bwd_one_pass_kernelI11Fp32IOFp16WLi128ELi26ELi416EEv26Group_norm_nhwc_bwd_params,"ax",@progbits
	.align	128
        .global         _Z35group_norm_nhwc_bwd_one_pass_kernelI11Fp32IOFp16WLi128ELi26ELi416EEv26Group_norm_nhwc_bwd_params
        .type           _Z35group_norm_nhwc_bwd_one_pass_kernelI11Fp32IOFp16WLi128ELi26ELi416EEv26Group_norm_nhwc_bwd_params,@function
        .size           _Z35group_norm_nhwc_bwd_one_pass_kernelI11Fp32IOFp16WLi128ELi26ELi416EEv26Group_norm_nhwc_bwd_params,(.L_x_3257 - _Z35group_norm_nhwc_bwd_one_pass_kernelI11Fp32IOFp16WLi128ELi26ELi416EEv26Group_norm_nhwc_bwd_params)
        .other          _Z35group_norm_nhwc_bwd_one_pass_kernelI11Fp32IOFp16WLi128ELi26ELi416EEv26Group_norm_nhwc_bwd_params,@"STO_CUDA_ENTRY STV_DEFAULT"
_Z35group_norm_nhwc_bwd_one_pass_kernelI11Fp32IOFp16WLi128ELi26ELi416EEv26Group_norm_nhwc_bwd_params:
.text._Z35group_norm_nhwc_bwd_one_pass_kernelI11Fp32IOFp16WLi128ELi26ELi416EEv26Group_norm_nhwc_bwd_params:
        /* <DEDUP_REMOVED lines=62> */
.L_x_1862:
        /* <DEDUP_REMOVED lines=159> */
[----:B---3--:R-:W-:Y:S02]  /*0dd0*/  HADD2.F32 R56, -RZ, R56.H0_H0 ;  /* 0x20000038ff387230 */ /* 0x008fe40000004100 */
[----:B----4-:R-:W-:Y:S02]  /*0de0*/  HADD2.F32 R55, -RZ, R55.H0_H0 ;  /* 0x20000037ff377230 */ /* 0x010fe40000004100 */
[----:B--2---:R-:W-:Y:S02]  /*0df0*/  @P0 HADD2.F32 R53, -RZ, R30.H0_H0 ;  /* 0x2000001eff350230 */ /* 0x004fe40000004100 */
[----:B------:R-:W-:-:S07]  /*0e00*/  @P0 HADD2.F32 R52, -RZ, R27.H0_H0 ;  /* 0x2000001bff340230 */ /* 0x000fce0000004100 */
.L_x_1829:
[----:B------:R-:W-:Y:S05]  /*0e10*/  BSYNC B0 ;  /* 0x0000000000007941 */ /* 0x000fea0003800000 */
.L_x_1828:
        /* <DEDUP_REMOVED lines=29> */
.L_x_1830:
        /* <DEDUP_REMOVED lines=26> */
.L_x_1831:
        /* <DEDUP_REMOVED lines=33> */
.L_x_1832:
        /* <DEDUP_REMOVED lines=31> */
.L_x_1833:
        /* <DEDUP_REMOVED lines=92> */
.L_x_1835:
[----:B------:R-:W-:Y:S05]  /*1b50*/  BSYNC B0 ;  /* 0x0000000000007941 */ /* 0x000fea0003800000 */
.L_x_1834:
        /* <DEDUP_REMOVED lines=158> */
.L_x_1837:
[----:B------:R-:W-:Y:S05]  /*2540*/  BSYNC B0 ;  /* 0x0000000000007941 */ /* 0x000fea0003800000 */
.L_x_1836:
        /* <DEDUP_REMOVED lines=16> */
.L_x_1839:
[----:B------:R-:W-:Y:S05]  /*2650*/  BSYNC B0 ;  /* 0x0000000000007941 */ /* 0x000fea0003800000 */
.L_x_1838:
        /* <DEDUP_REMOVED lines=30> */
.L_x_1842:
[----:B--2---:R-:W2:Y:S04]  /*2840*/  LDG.E.STRONG.GPU R22, desc[UR8][R20.64] ;  /* 0x0000000814167981 */ /* 0x004ea8000c1ef900 */
[----:B--2---:R-:W-:Y:S01]  /*2850*/  CCTL.IVALL ;  /* 0x00000000ff00798f */ /* 0x004fe20002000000 */
[----:B------:R-:W-:Y:S05]  /*2860*/  YIELD ;  /* 0x0000000000007946 */ /* 0x000fea0003800000 */
[----:B------:R-:W-:-:S13]  /*2870*/  ISETP.NE.AND P0, PT, R22, R27, PT ;  /* 0x0000001b1600720c */ /* 0x000fda0003f05270 */
[----:B------:R-:W-:Y:S05]  /*2880*/  @P0 BRA `(.L_x_1842) ;  /* 0xfffffffc00ec0947 */ /* 0x000fea000383ffff */
.L_x_1841:
        /* <DEDUP_REMOVED lines=16> */
.L_x_1846:
        /* <DEDUP_REMOVED lines=115> */
.L_x_1845:
        /* <DEDUP_REMOVED lines=61> */
.L_x_1847:
[----:B------:R-:W-:-:S13]  /*3490*/  ISETP.NE.OR P0, PT, R26, RZ, P0 ;  /* 0x000000ff1a00720c */ /* 0x000fda0000705670 */
[----:B------:R-:W-:Y:S05]  /*34a0*/  @!P0 BRA `(.L_x_1843) ;  /* 0x00000000007c8947 */ /* 0x000fea0003800000 */
.L_x_1844:
        /* <DEDUP_REMOVED lines=31> */
.L_x_1843:
        /* <DEDUP_REMOVED lines=11> */
.L_x_1849:
[----:B------:R-:W-:Y:S05]  /*3750*/  BSYNC B0 ;  /* 0x0000000000007941 */ /* 0x000fea0003800000 */
.L_x_1848:
        /* <DEDUP_REMOVED lines=16> */
.L_x_1840:
        /* <DEDUP_REMOVED lines=43> */
.L_x_1850:
        /* <DEDUP_REMOVED lines=19> */
.L_x_1852:
[----:B------:R-:W-:Y:S05]  /*3c40*/  BSYNC B0 ;  /* 0x0000000000007941 */ /* 0x000fea0003800000 */
.L_x_1851:
        /* <DEDUP_REMOVED lines=19> */
.L_x_1853:
        /* <DEDUP_REMOVED lines=19> */
.L_x_1855:
[----:B------:R-:W-:Y:S05]  /*3eb0*/  BSYNC B0 ;  /* 0x0000000000007941 */ /* 0x000fea0003800000 */
.L_x_1854:
        /* <DEDUP_REMOVED lines=19> */
.L_x_1856:
        /* <DEDUP_REMOVED lines=19> */
.L_x_1858:
[----:B------:R-:W-:Y:S05]  /*4120*/  BSYNC B0 ;  /* 0x0000000000007941 */ /* 0x000fea0003800000 */
.L_x_1857:
        /* <DEDUP_REMOVED lines=19> */
.L_x_1859:
        /* <DEDUP_REMOVED lines=18> */
.L_x_1861:
[----:B------:R-:W-:Y:S05]  /*4380*/  BSYNC B0 ;  /* 0x0000000000007941 */ /* 0x000fea0003800000 */
.L_x_1860:
[----:B------:R-:W-:Y:S02]  /*4390*/  IADD3 R43, R36, R43, RZ ;  /* 0x0000002b242b7210 */ /* 0x000fe40007ffe0ff */
[----:B------:R-:W-:Y:S02]  /*43a0*/  IADD3 R40, R40, 0x1, RZ ;  /* 0x0000000128287810 */ /* 0x000fe40007ffe0ff */
[----:B------:R-:W-:-:S13]  /*43b0*/  ISETP.GE.AND P0, PT, R43, UR4, PT ;  /* 0x000000042b007c0c */ /* 0x000fda000bf06270 */
[----:B------:R-:W-:Y:S05]  /*43c0*/  @!P0 BRA `(.L_x_1862) ;  /* 0xffffffc000048947 */ /* 0x000fea000383ffff */
.L_x_1827:
        /* <DEDUP_REMOVED lines=23> */
.L_x_1864:
[----:B------:R-:W-:Y:S05]  /*4540*/  BSYNC B0 ;  /* 0x0000000000007941 */ /* 0x000fea0003800000 */
.L_x_1863:
[----:B------:R-:W-:Y:S05]  /*4550*/  @P0 EXIT ;  /* 0x000000000000094d */ /* 0x000fea0003800000 */
[----:B------:R-:W-:Y:S05]  /*4560*/  @P2 BRA `(.L_x_1865) ;  /* 0x0000000000202947 */ /* 0x000fea0003800000 */
[----:B------:R-:W-:-:S05]  /*4570*/  IMAD R0, R6, R7, RZ ;  /* 0x0000000706007224 */ /* 0x000fca00078e02ff */
[----:B------:R-:W-:-:S13]  /*4580*/  ISETP.NE.AND P0, PT, R0, -0x1, PT ;  /* 0xffffffff0000780c */ /* 0x000fda0003f05270 */
[----:B------:R-:W-:Y:S05]  /*4590*/  @!P0 BRA `(.L_x_1865) ;  /* 0x0000000000148947 */ /* 0x000fea0003800000 */
.L_x_1866:
[----:B0-----:R-:W5:Y:S04]  /*45a0*/  LDG.E.STRONG.GPU R5, desc[UR8][R2.64] ;  /* 0x0000000802057981 */ /* 0x001f68000c1ef900 */
[----:B-----5:R-:W-:Y:S01]  /*45b0*/  CCTL.IVALL ;  /* 0x00000000ff00798f */ /* 0x020fe20002000000 */
[----:B------:R-:W-:Y:S05]  /*45c0*/  YIELD ;  /* 0x0000000000007946 */ /* 0x000fea0003800000 */
[----:B------:R-:W-:-:S13]  /*45d0*/  ISETP.NE.AND P0, PT, R5, R0, PT ;  /* 0x000000000500720c */ /* 0x000fda0003f05270 */
[----:B------:R-:W-:Y:S05]  /*45e0*/  @P0 BRA `(.L_x_1866) ;  /* 0xfffffffc00ec0947 */ /* 0x000fea000383ffff */
.L_x_1865:
        /* <DEDUP_REMOVED lines=24> */
.L_x_1867:
        /* <DEDUP_REMOVED lines=23> */
[----:B---3--:R-:W-:Y:S05]  /*48e0*/  @P0 BRA `(.L_x_1867) ;  /* 0xfffffffc00a00947 */ /* 0x008fea000383ffff */
[----:B------:R-:W-:Y:S05]  /*48f0*/  EXIT ;  /* 0x000000000000794d */ /* 0x000fea0003800000 */
.L_x_1868:
        /* <DEDUP_REMOVED lines=16> */
.L_x_3257:


//--------------------- .text._Z35group_norm_nhwc_bwd_one_pass_kernelI11Fp32IOFp16WLi256ELi26ELi416EEv26Group_norm_nhwc_bwd_params --------------------------
	.section	.text._Z35group_norm_nhwc_bwd_one_pass_kernelI11Fp32IOFp16WLi256ELi26ELi416EEv26Group_norm_nhwc_bwd_params,"ax",@progbits
	.align	128
        .global         _Z35group_norm_nhwc_bwd_one_pass_kernelI11Fp32IOFp16WLi256ELi26ELi416EEv26Group_norm_nhwc_bwd_params
        .type           _Z35group_norm_nhwc_bwd_one_pass_kernelI11Fp32IOFp16WLi256ELi26ELi416EEv26Group_norm_nhwc_bwd_params,@function
        .size           _Z35group_norm_nhwc_bwd_one_pass_kernelI11Fp32IOFp16WLi256ELi26ELi416EEv26Group_norm_nhwc_bwd_params,(.L_x_3258 - _Z35group_norm_nhwc_bwd_one_pass_kernelI11Fp32IOFp16WLi256ELi26ELi416EEv26Group_norm_nhwc_bwd_params)
        .other          _Z35group_norm_nhwc_bwd_one_pass_kernelI11Fp32IOFp16WLi256ELi26ELi416EEv26Group_norm_nhwc_bwd_params,@"STO_CUDA_ENTRY STV_DEFAULT"
_Z35group_norm_nhwc_bwd_one_pass_kernelI11Fp32IOFp16WLi256ELi26ELi416EEv26Group_norm_nhwc_bwd_params:
.text._Z35group_norm_nhwc_bwd_one_pass_kernelI11Fp32IOFp16WLi256ELi26ELi416EEv26Group_norm_nhwc_bwd_params:
        /* <DEDUP_REMOVED lines=62> */
.L_x_1920:
        /* <DEDUP_REMOVED lines=256> */
.L_x_1871:
[----:B------:R-:W-:Y:S05]  /*13e0*/  BSYNC B0 ;  /* 0x0000000000007941 */ /* 0x000fea0003800000 */
.L_x_1870:
        /* <DEDUP_REMOVED lines=25> */
.L_x_1872:
        /* <DEDUP_REMOVED lines=32> */
.L_x_1873:
        /* <DEDUP_REMOVED lines=38> */
.L_x_1874:
        /* <DEDUP_REMOVED lines=35> */
.L_x_1875:
        /* <DEDUP_REMOVED lines=35> */
.L_x_1876:
        /* <DEDUP_REMOVED lines=35> */
.L_x_1877:
        /* <DEDUP_REMOVED lines=33> */
.L_x_1878:
        /* <DEDUP_REMOVED lines=31> */
.L_x_1879:
        /* <DEDUP_REMOVED lines=87> */
.L_x_1881:
[----:B------:R-:W-:Y:S05]  /*29e0*/  BSYNC B0 ;  /* 0x0000000000007941 */ /* 0x000fea0003800000 */
.L_x_1880:
        /* <DEDUP_REMOVED lines=158> */
.L_x_1883:
[----:B------:R-:W-:Y:S05]  /*33d0*/  BSYNC B0 ;  /* 0x0000000000007941 */ /* 0x000fea0003800000 */
.L_x_1882:
        /* <DEDUP_REMOVED lines=19> */
.L_x_1885:
[----:B------:R-:W-:Y:S05]  /*3510*/  BSYNC B0 ;  /* 0x0000000000007941 */ /* 0x000fea0003800000 */
.L_x_1884:
        /* <DEDUP_REMOVED lines=35> */
.L_x_1888:
[----:B------:R-:W2:Y:S04]  /*3750*/  LDG.E.STRONG.GPU R31, desc[UR14][R26.64] ;  /* 0x0000000e1a1f7981 */ /* 0x000ea8000c1ef900 */
[----:B--2---:R-:W-:Y:S01]  /*3760*/  CCTL.IVALL ;  /* 0x00000000ff00798f */ /* 0x004fe20002000000 */
[----:B------:R-:W-:Y:S05]  /*3770*/  YIELD ;  /* 0x0000000000007946 */ /* 0x000fea0003800000 */
[----:B------:R-:W-:-:S13]  /*3780*/  ISETP.NE.AND P6, PT, R31, R30, PT ;  /* 0x0000001e1f00720c */ /* 0x000fda0003fc5270 */
[----:B------:R-:W-:Y:S05]  /*3790*/  @P6 BRA `(.L_x_1888) ;  /* 0xfffffffc00ec6947 */ /* 0x000fea000383ffff */
.L_x_1887:
        /* <DEDUP_REMOVED lines=19> */
.L_x_1892:
        /* <DEDUP_REMOVED lines=116> */
.L_x_1891:
        /* <DEDUP_REMOVED lines=62> */
.L_x_1893:
[----:B------:R-:W-:-:S06]  /*43f0*/  UISETP.NE.OR UP0, UPT, UR11, URZ, UP0 ;  /* 0x0000003f0b00728c */ /* 0x000fcc0008705670 */
[----:B------:R-:W-:-:S13]  /*4400*/  PLOP3.LUT P6, PT, PT, PT, UP0, 0x80, 0x0 ;  /* 0x000000000000781c */ /* 0x000fda0003fcf008 */
[----:B------:R-:W-:Y:S05]  /*4410*/  @!P6 BRA `(.L_x_1889) ;  /* 0x00000000007ce947 */ /* 0x000fea0003800000 */
.L_x_1890:
        /* <DEDUP_REMOVED lines=31> */
.L_x_1889:
        /* <DEDUP_REMOVED lines=13> */
.L_x_1895:
[----:B------:R-:W-:Y:S05]  /*46e0*/  BSYNC B0 ;  /* 0x0000000000007941 */ /* 0x000fea0003800000 */
.L_x_1894:
        /* <DEDUP_REMOVED lines=17> */
.L_x_1886:
        /* <DEDUP_REMOVED lines=30> */
.L_x_1896:
        /* <DEDUP_REMOVED lines=20> */
.L_x_1898:
[----:B------:R-:W-:Y:S05]  /*4b20*/  BSYNC B0 ;  /* 0x0000000000007941 */ /* 0x000fea0003800000 */
.L_x_1897:
        /* <DEDUP_REMOVED lines=19> */
.L_x_1899:
        /* <DEDUP_REMOVED lines=22> */
.L_x_1901:
[----:B------:R-:W-:Y:S05]  /*4dc0*/  BSYNC B0 ;  /* 0x0000000000007941 */ /* 0x000fea0003800000 */
.L_x_1900:
        /* <DEDUP_REMOVED lines=19> */
.L_x_1902:
        /* <DEDUP_REMOVED lines=20> */
.L_x_1904:
[----:B------:R-:W-:Y:S05]  /*5040*/  BSYNC B0 ;  /* 0x0000000000007941 */ /* 0x000fea0003800000 */
.L_x_1903:
        /* <DEDUP_REMOVED lines=19> */
.L_x_1905:
        /* <DEDUP_REMOVED lines=20> */
.L_x_1907:
[----:B------:R-:W-:Y:S05]  /*52c0*/  BSYNC B0 ;  /* 0x0000000000007941 */ /* 0x000fea0003800000 */
.L_x_1906:
        /* <DEDUP_REMOVED lines=24> */
.L_x_1908:
        /* <DEDUP_REMOVED lines=19> */
.L_x_1910:
[----:B------:R-:W-:Y:S05]  /*5580*/  BSYNC B0 ;  /* 0x0000000000007941 */ /* 0x000fea0003800000 */
.L_x_1909:
        /* <DEDUP_REMOVED lines=21> */
.L_x_1911:
        /* <DEDUP_REMOVED lines=19> */
.L_x_1913:
[----:B------:R-:W-:Y:S05]  /*5810*/  BSYNC B0 ;  /* 0x0000000000007941 */ /* 0x000fea0003800000 */
.L_x_1912:
        /* <DEDUP_REMOVED lines=24> */
.L_x_1914:
        /* <DEDUP_REMOVED lines=19> */
.L_x_1916:
[----:B------:R-:W-:Y:S05]  /*5ad0*/  BSYNC B0 ;  /* 0x0000000000007941 */ /* 0x000fea0003800000 */
.L_x_1915:
        /* <DEDUP_REMOVED lines=19> */
.L_x_1917:
        /* <DEDUP_REMOVED lines=18> */
.L_x_1919:
[----:B------:R-:W-:Y:S05]  /*5d30*/  BSYNC B0 ;  /* 0x0000000000007941 */ /* 0x000fea0003800000 */
.L_x_1918:
[----:B------:R-:W-:Y:S01]  /*5d40*/  ULDC UR11, c[0x0][0x10] ;  /* 0x00000400000b7ab9 */ /* 0x000fe20000000800 */
[----:B------:R-:W-:Y:S02]  /*5d50*/  UIADD3 UR4, UR4, 0x1, URZ ;  /* 0x0000000104047890 */ /* 0x000fe4000fffe03f */
[----:B------:R-:W-:-:S04]  /*5d60*/  UIADD3 UR6, UR11, UR6, URZ ;  /* 0x000000060b067290 */ /* 0x000fc8000fffe03f */
[----:B------:R-:W-:-:S06]  /*5d70*/  UISETP.GE.AND UP0, UPT, UR6, UR5, UPT ;  /* 0x000000050600728c */ /* 0x000fcc000bf06270 */
[----:B------:R-:W-:-:S13]  /*5d80*/  PLOP3.LUT P4, PT, PT, PT, UP0, 0x80, 0x0 ;  /* 0x000000000000781c */ /* 0x000fda0003f8f008 */
[----:B------:R-:W-:Y:S05]  /*5d90*/  @!P4 BRA `(.L_x_1920) ;  /* 0xffffffa40090c947 */ /* 0x000fea000383ffff */
.L_x_1869:
        /* <DEDUP_REMOVED lines=19> */
.L_x_1922:
[----:B------:R-:W-:Y:S05]  /*5ed0*/  BSYNC B0 ;  /* 0x0000000000007941 */ /* 0x000fea0003800000 */
.L_x_1921:
        /* <DEDUP_REMOVED lines=11> */
.L_x_1924:
[----:B------:R-:W5:Y:S04]  /*5f90*/  LDG.E.STRONG.GPU R5, desc[UR14][R2.64] ;  /* 0x0000000e02057981 */ /* 0x000f68000c1ef900 */
[----:B-----5:R-:W-:Y:S01]  /*5fa0*/  CCTL.IVALL ;  /* 0x00000000ff00798f */ /* 0x020fe20002000000 */
[----:B------:R-:W-:Y:S05]  /*5fb0*/  YIELD ;  /* 0x0000000000007946 */ /* 0x000fea0003800000 */
[----:B------:R-:W-:-:S13]  /*5fc0*/  ISETP.NE.AND P0, PT, R5, R0, PT ;  /* 0x000000000500720c */ /* 0x000fda0003f05270 */
[----:B------:R-:W-:Y:S05]  /*5fd0*/  @P0 BRA `(.L_x_1924) ;  /* 0xfffffffc00ec0947 */ /* 0x000fea000383ffff */
.L_x_1923:
        /* <DEDUP_REMOVED lines=24> */
.L_x_1925:
        /* <DEDUP_REMOVED lines=25> */
.L_x_1926:
        /* <DEDUP_REMOVED lines=9> */
.L_x_3258:


//--------------------- .text._Z35group_norm_nhwc_bwd_one_pass_kernelI11Fp32IOFp16WLi512ELi26ELi416EEv26Group_norm_nhwc_bwd_params --------------------------
	.section	.text._Z35group_norm_nhwc_bwd_one_pass_kernelI11Fp32IOFp16WLi512ELi26ELi416EEv26Group_norm_nhwc_bwd_params,"ax",@progbits
	.align	128
        .global         _Z35group_norm_nhwc_bwd_one_pass_kernelI11Fp32IOFp16WLi512ELi26ELi416EEv26Group_norm_nhwc_bwd_params
        .type           _Z35group_norm_nhwc_bwd_one_pass_kernelI11Fp32IOFp16WLi512ELi26ELi416EEv26Group_norm_nhwc_bwd_params,@function
        .size           _Z35group_norm_nhwc_bwd_one_pass_kernelI11Fp32IOFp16WLi512ELi26ELi416EEv26Group_norm_nhwc_bwd_params,(.L_x_3259 - _Z35group_norm_nhwc_bwd_one_pass_kernelI11Fp32IOFp16WLi512ELi26ELi416EEv26Group_norm_nhwc_bwd_params)
        .other          _Z35group_norm_nhwc_bwd_one_pass_kernelI11Fp32IOFp16WLi512ELi26ELi416EEv26Group_norm_nhwc_bwd_params,@"STO_CUDA_ENTRY STV_DEFAULT"
_Z35group_norm_nhwc_bwd_one_pass_kernelI11Fp32IOFp16WLi512ELi26ELi416EEv26Group_norm_nhwc_bwd_params:
.text._Z35group_norm_nhwc_bwd_one_pass_kernelI11Fp32IOFp16WLi512ELi26ELi416EEv26Group_norm_nhwc_bwd_params:
        /* <DEDUP_REMOVED lines=111> */
.L_x_2010:
        /* <DEDUP_REMOVED lines=441> */
[----:B--2---:R-:W-:-:S03]  /*2280*/  @P5 HADD2.F32 R70, -RZ, R68.H0_H0 ;  /* 0x20000044ff465230 */ /* 0x004fc60000004100 */
[----:B------:R-:W2:Y:S01]  /*2290*/  LDG.E.U16 R68, desc[UR8][R100.64+0x2] ;  /* 0x0000020864447981 */ /* 0x000ea2000c1e1500 */
[----:B---3--:R-:W-:Y:S02]  /*22a0*/  @P5 HADD2.F32 R69, -RZ, R43.H0_H0 ;  /* 0x2000002bff455230 */ /* 0x008fe40000004100 */
[----:B----4-:R-:W-:Y:S02]  /*22b0*/  HADD2.F32 R71, -RZ, R71.H0_H0 ;  /* 0x20000047ff477230 */ /* 0x010fe40000004100 */
[----:B--2---:R-:W-:-:S07]  /*22c0*/  HADD2.F32 R68, -RZ, R68.H0_H0 ;  /* 0x20000044ff447230 */ /* 0x004fce0000004100 */
.L_x_1929:
[----:B------:R-:W-:Y:S05]  /*22d0*/  BSYNC B0 ;  /* 0x0000000000007941 */ /* 0x000fea0003800000 */
.L_x_1928:
        /* <DEDUP_REMOVED lines=31> */
.L_x_1930:
        /* <DEDUP_REMOVED lines=26> */
.L_x_1931:
        /* <DEDUP_REMOVED lines=31> */
.L_x_1932:
        /* <DEDUP_REMOVED lines=31> */
.L_x_1933:
        /* <DEDUP_REMOVED lines=31> */
.L_x_1934:
        /* <DEDUP_REMOVED lines=53> */
.L_x_1935:
        /* <DEDUP_REMOVED lines=35> */
.L_x_1936:
        /* <DEDUP_REMOVED lines=33> */
.L_x_1937:
        /* <DEDUP_REMOVED lines=33> */
.L_x_1938:
        /* <DEDUP_REMOVED lines=33> */
.L_x_1939:
        /* <DEDUP_REMOVED lines=33> */
.L_x_1940:
        /* <DEDUP_REMOVED lines=33> */
.L_x_1941:
        /* <DEDUP_REMOVED lines=33> */
.L_x_1942:
        /* <DEDUP_REMOVED lines=29> */
.L_x_1943:
        /* <DEDUP_REMOVED lines=29> */
.L_x_1944:
        /* <DEDUP_REMOVED lines=29> */
.L_x_1945:
        /* <DEDUP_REMOVED lines=111> */
.L_x_1947:
[----:B------:R-:W-:Y:S05]  /*4a80*/  BSYNC B0 ;  /* 0x0000000000007941 */ /* 0x000fea0003800000 */
.L_x_1946:
        /* <DEDUP_REMOVED lines=161> */
.L_x_1949:
[----:B------:R-:W-:Y:S05]  /*54a0*/  BSYNC B0 ;  /* 0x0000000000007941 */ /* 0x000fea0003800000 */
.L_x_1948:
        /* <DEDUP_REMOVED lines=16> */
.L_x_1951:
[----:B------:R-:W-:Y:S05]  /*55b0*/  BSYNC B0 ;  /* 0x0000000000007941 */ /* 0x000fea0003800000 */
.L_x_1950:
        /* <DEDUP_REMOVED lines=33> */
.L_x_1954:
[----:B-1----:R-:W2:Y:S04]  /*57d0*/  LDG.E.STRONG.GPU R46, desc[UR8][R44.64] ;  /* 0x000000082c2e7981 */ /* 0x002ea8000c1ef900 */
[----:B--2---:R-:W-:Y:S01]  /*57e0*/  CCTL.IVALL ;  /* 0x00000000ff00798f */ /* 0x004fe20002000000 */
[----:B------:R-:W-:Y:S05]  /*57f0*/  YIELD ;  /* 0x0000000000007946 */ /* 0x000fea0003800000 */
[----:B------:R-:W-:-:S13]  /*5800*/  ISETP.NE.AND P6, PT, R46, R53, PT ;  /* 0x000000352e00720c */ /* 0x000fda0003fc5270 */
[----:B------:R-:W-:Y:S05]  /*5810*/  @P6 BRA `(.L_x_1954) ;  /* 0xfffffffc00ec6947 */ /* 0x000fea000383ffff */
.L_x_1953:
        /* <DEDUP_REMOVED lines=22> */
.L_x_1958:
        /* <DEDUP_REMOVED lines=115> */
.L_x_1957:
        /* <DEDUP_REMOVED lines=63> */
.L_x_1959:
[----:B------:R-:W-:-:S04]  /*64a0*/  LOP3.LUT P6, RZ, R83, 0x1, RZ, 0xc0, !PT ;  /* 0x0000000153ff7812 */ /* 0x000fc800078cc0ff */
[----:B------:R-:W-:-:S13]  /*64b0*/  ISETP.NE.OR P6, PT, R46, RZ, P6 ;  /* 0x000000ff2e00720c */ /* 0x000fda00037c5670 */
[----:B------:R-:W-:Y:S05]  /*64c0*/  @!P6 BRA `(.L_x_1955) ;  /* 0x00000000007ce947 */ /* 0x000fea0003800000 */
.L_x_1956:
        /* <DEDUP_REMOVED lines=31> */
.L_x_1955:
        /* <DEDUP_REMOVED lines=10> */
.L_x_1961:
[----:B------:R-:W-:Y:S05]  /*6760*/  BSYNC B0 ;  /* 0x0000000000007941 */ /* 0x000fea0003800000 */
.L_x_1960:
        /* <DEDUP_REMOVED lines=17> */
.L_x_1952:
        /* <DEDUP_REMOVED lines=36> */
.L_x_1962:
        /* <DEDUP_REMOVED lines=20> */
.L_x_1964:
[----:B------:R-:W-:Y:S05]  /*6c00*/  BSYNC B0 ;  /* 0x0000000000007941 */ /* 0x000fea0003800000 */
.L_x_1963:
        /* <DEDUP_REMOVED lines=20> */
.L_x_1965:
        /* <DEDUP_REMOVED lines=19> */
.L_x_1967:
[----:B------:R-:W-:Y:S05]  /*6e80*/  BSYNC B0 ;  /* 0x0000000000007941 */ /* 0x000fea0003800000 */
.L_x_1966:
        /* <DEDUP_REMOVED lines=19> */
.L_x_1968:
        /* <DEDUP_REMOVED lines=19> */
.L_x_1970:
[----:B------:R-:W-:Y:S05]  /*70f0*/  BSYNC B0 ;  /* 0x0000000000007941 */ /* 0x000fea0003800000 */
.L_x_1969:
        /* <DEDUP_REMOVED lines=19> */
.L_x_1971:
        /* <DEDUP_REMOVED lines=22> */
.L_x_1973:
[----:B------:R-:W-:Y:S05]  /*7390*/  BSYNC B0 ;  /* 0x0000000000007941 */ /* 0x000fea0003800000 */
.L_x_1972:
        /* <DEDUP_REMOVED lines=20> */
.L_x_1974:
        /* <DEDUP_REMOVED lines=22> */
.L_x_1976:
[----:B------:R-:W-:Y:S05]  /*7640*/  BSYNC B0 ;  /* 0x0000000000007941 */ /* 0x000fea0003800000 */
.L_x_1975:
        /* <DEDUP_REMOVED lines=20> */
.L_x_1977:
        /* <DEDUP_REMOVED lines=22> */
.L_x_1979:
[----:B------:R-:W-:Y:S05]  /*78f0*/  BSYNC B0 ;  /* 0x0000000000007941 */ /* 0x000fea0003800000 */
.L_x_1978:
        /* <DEDUP_REMOVED lines=20> */
.L_x_1980:
        /* <DEDUP_REMOVED lines=22> */
.L_x_1982:
[----:B------:R-:W-:Y:S05]  /*7ba0*/  BSYNC B0 ;  /* 0x0000000000007941 */ /* 0x000fea0003800000 */
.L_x_1981:
        /* <DEDUP_REMOVED lines=20> */
.L_x_1983:
        /* <DEDUP_REMOVED lines=22> */
.L_x_1985:
[----:B------:R-:W-:Y:S05]  /*7e50*/  BSYNC B0 ;  /* 0x0000000000007941 */ /* 0x000fea0003800000 */
.L_x_1984:
        /* <DEDUP_REMOVED lines=20> */
.L_x_1986:
        /* <DEDUP_REMOVED lines=22> */
.L_x_1988:
[----:B------:R-:W-:Y:S05]  /*8100*/  BSYNC B0 ;  /* 0x0000000000007941 */ /* 0x000fea0003800000 */
.L_x_1987:
        /* <DEDUP_REMOVED lines=20> */
.L_x_1989:
        /* <DEDUP_REMOVED lines=21> */
.L_x_1991:
[----:B------:R-:W-:Y:S05]  /*83a0*/  BSYNC B0 ;  /* 0x0000000000007941 */ /* 0x000fea0003800000 */
.L_x_1990:
        /* <DEDUP_REMOVED lines=19> */
.L_x_1992:
        /* <DEDUP_REMOVED lines=21> */
.L_x_1994:
[----:B------:R-:W-:Y:S05]  /*8630*/  BSYNC B0 ;  /* 0x0000000000007941 */ /* 0x000fea0003800000 */
.L_x_1993:
        /* <DEDUP_REMOVED lines=19> */
.L_x_1995:
        /* <DEDUP_REMOVED lines=21> */
.L_x_1997:
[----:B------:R-:W-:Y:S05]  /*88c0*/  BSYNC B0 ;  /* 0x0000000000007941 */ /* 0x000fea0003800000 */
.L_x_1996:
        /* <DEDUP_REMOVED lines=19> */
.L_x_1998:
        /* <DEDUP_REMOVED lines=26> */
.L_x_2000:
[----:B------:R-:W-:Y:S05]  /*8ba0*/  BSYNC B0 ;  /* 0x0000000000007941 */ /* 0x000fea0003800000 */
.L_x_1999:
        /* <DEDUP_REMOVED lines=19> */
.L_x_2001:
        /* <DEDUP_REMOVED lines=26> */
.L_x_2003:
[----:B------:R-:W-:Y:S05]  /*8e80*/  BSYNC B0 ;  /* 0x0000000000007941 */ /* 0x000fea0003800000 */
.L_x_2002:
        /* <DEDUP_REMOVED lines=19> */
.L_x_2004:
        /* <DEDUP_REMOVED lines=26> */
.L_x_2006:
[----:B------:R-:W-:Y:S05]  /*9160*/  BSYNC B0 ;  /* 0x0000000000007941 */ /* 0x000fea0003800000 */
.L_x_2005:
        /* <DEDUP_REMOVED lines=19> */
.L_x_2007:
        /* <DEDUP_REMOVED lines=21> */
.L_x_2009:
[----:B------:R-:W-:Y:S05]  /*93f0*/  BSYNC B0 ;  /* 0x0000000000007941 */ /* 0x000fea0003800000 */
.L_x_2008:
[----:B------:R-:W-:Y:S02]  /*9400*/  IADD3 R73, R66, R73, RZ ;  /* 0x0000004942497210 */ /* 0x000fe40007ffe0ff */
[----:B------:R-:W-:Y:S02]  /*9410*/  IADD3 R72, R72, 0x1, RZ ;  /* 0x0000000148487810 */ /* 0x000fe40007ffe0ff */
[----:B------:R-:W-:-:S13]  /*9420*/  ISETP.GE.AND P5, PT, R73, UR4, PT ;  /* 0x0000000449007c0c */ /* 0x000fda000bfa6270 */
[----:B------:R-:W-:Y:S05]  /*9430*/  @!P5 BRA `(.L_x_2010) ;  /* 0xffffff7000acd947 */ /* 0x000fea000383ffff */
.L_x_1927:
        /* <DEDUP_REMOVED lines=23> */
.L_x_2012:
[----:B------:R-:W-:Y:S05]  /*95b0*/  BSYNC B0 ;  /* 0x0000000000007941 */ /* 0x000fea0003800000 */
.L_x_2011:
[----:B------:R-:W-:Y:S05]  /*95c0*/  @P0 EXIT ;  /* 0x000000000000094d */ /* 0x000fea0003800000 */
[----:B------:R-:W-:Y:S05]  /*95d0*/  @P2 BRA `(.L_x_2013) ;  /* 0x0000000000202947 */ /* 0x000fea0003800000 */
[----:B------:R-:W-:-:S05]  /*95e0*/  IMAD R0, R6, R7, RZ ;  /* 0x0000000706007224 */ /* 0x000fca00078e02ff */
[----:B------:R-:W-:-:S13]  /*95f0*/  ISETP.NE.AND P0, PT, R0, -0x1, PT ;  /* 0xffffffff0000780c */ /* 0x000fda0003f05270 */
[----:B------:R-:W-:Y:S05]  /*9600*/  @!P0 BRA `(.L_x_2013) ;  /* 0x0000000000148947 */ /* 0x000fea0003800000 */
.L_x_2014:
[----:B---3--:R-:W3:Y:S04]  /*9610*/  LDG.E.STRONG.GPU R5, desc[UR8][R2.64] ;  /* 0x0000000802057981 */ /* 0x008ee8000c1ef900 */
[----:B---3--:R-:W-:Y:S01]  /*9620*/  CCTL.IVALL ;  /* 0x00000000ff00798f */ /* 0x008fe20002000000 */
[----:B------:R-:W-:Y:S05]  /*9630*/  YIELD ;  /* 0x0000000000007946 */ /* 0x000fea0003800000 */
[----:B------:R-:W-:-:S13]  /*9640*/  ISETP.NE.AND P0, PT, R5, R0, PT ;  /* 0x000000000500720c */ /* 0x000fda0003f05270 */
[----:B------:R-:W-:Y:S05]  /*9650*/  @P0 BRA `(.L_x_2014) ;  /* 0xfffffffc00ec0947 */ /* 0x000fea000383ffff */
.L_x_2013:
        /* <DEDUP_REMOVED lines=24> */
.L_x_2015:
        /* <DEDUP_REMOVED lines=17> */
[----:B----4-:R-:W-:Y:S02]  /*98f0*/  F2FP.F16.F32.PACK_AB R19, R9, R0 ;  /* 0x000000000913723e */ /* 0x010fe400000000ff */
[----:B------:R-:W-:Y:S02]  /*9900*/  SHF.R.S32.HI R0, RZ, 0x1f, R81 ;  /* 0x0000001fff007819 */ /* 0x000fe40000011451 */
[----:B--2---:R-:W-:Y:S01]  /*9910*/  F2FP.F16.F32.PACK_AB R21, R13, R10 ;  /* 0x0000000a0d15723e */ /* 0x004fe200000000ff */
[----:B------:R4:W-:Y:S04]  /*9920*/  STG.E desc[UR8][R2.64], R19 ;  /* 0x0000001302007986 */ /* 0x0009e8000c101908 */
[----:B------:R4:W-:Y:S01]  /*9930*/  STG.E desc[UR8][R4.64], R21 ;  /* 0x0000001504007986 */ /* 0x0009e2000c101908 */
[----:B------:R-:W-:-:S13]  /*9940*/  ISETP.GT.AND.EX P0, PT, R25, R0, PT, P0 ;  /* 0x000000001900720c */ /* 0x000fda0003f04300 */
[----:B----4-:R-:W-:Y:S05]  /*9950*/  @P0 BRA `(.L_x_2015) ;  /* 0xfffffffc00a00947 */ /* 0x010fea000383ffff */
[----:B------:R-:W-:Y:S05]  /*9960*/  EXIT ;  /* 0x000000000000794d */ /* 0x000fea0003800000 */
.L_x_2016:
        /* <DEDUP_REMOVED lines=9> */
.L_x_3259:


//--------------------- .text._Z35group_norm_nhwc_fwd_one_pass_kernelI11Bf16IOFp32WLi64ELi26ELi416EEv26Group_norm_nhwc_fwd_params --------------------------
	.section	.text._Z35group_norm_nhwc_fwd_one_pass_kernelI11Bf16IOFp32WLi64ELi26ELi416EEv26Group_norm_nhwc_fwd_params,"ax",@progbits
	.align	128
        .global         _Z35group_norm_nhwc_fwd_one_pass_kernelI11Bf16IOFp32WLi64ELi26ELi416EEv26Group_norm_nhwc_fwd_params
        .type           _Z35group_norm_nhwc_fwd_one_pass_kernelI11Bf16IOFp32WLi64ELi26ELi416EEv26Group_norm_nhwc_fwd_params,@function
        .size           _Z35group_norm_nhwc_fwd_one_pass_kernelI11Bf16IOFp32WLi64ELi26ELi416EEv26Group_norm_nhwc_fwd_params,(.L_x_3260 - _Z35group_norm_nhwc_fwd_one_pass_kernelI11Bf16IOFp32WLi64ELi26ELi416EEv26Group_norm_nhwc_fwd_params)
        .other          _Z35group_norm_nhwc_fwd_one_pass_kernelI11Bf16IOFp32WLi64ELi26ELi416EEv26Group_norm_nhwc_fwd_params,@"STO_CUDA_ENTRY STV_DEFAULT"
_Z35group_norm_nhwc_fwd_one_pass_kernelI11Bf16IOFp32WLi64ELi26ELi416EEv26Group_norm_nhwc_fwd_params:
.text._Z35group_norm_nhwc_fwd_one_pass_kernelI11Bf16IOFp32WLi64ELi26ELi416EEv26Group_norm_nhwc_fwd_params:
[----:B------:R-:W-:Y:S01]  /*0000*/  LDC R1, c[0x0][0x28] ;  /* 0x00000a00ff017b82 */ /* 0x000fe20000000800 */
[----:B------:R-:W0:Y:S01]  /*0010*/  S2R R21, SR_CTAID.Y ;  /* 0x0000000000157919 */ /* 0x000e220000002600 */
[----:B------:R-:W-:Y:S01]  /*0020*/  ULDC UR4, c[0x0][0x288] ;  /* 0x0000a20000047ab9 */ /* 0x000fe20000000800 */
[----:B------:R-:W-:Y:S02]  /*0030*/  ULDC UR5, c[0x0][0x258] ;  /* 0x0000960000057ab9 */ /* 0x000fe40000000800 */
[----:B------:R-:W-:-:S06]  /*0040*/  UIMAD UR4, UR4, UR5, URZ ;  /* 0x00000005040472a4 */ /* 0x000fcc000f8e023f */
[----:B0-----:R-:W-:-:S13]  /*0050*/  ISETP.GE.AND P0, PT, R21, UR4, PT ;  /* 0x0000000415007c0c */ /* 0x001fda000bf06270 */
[----:B------:R-:W-:Y:S05]  /*0060*/  @P0 EXIT ;  /* 0x000000000000094d */ /* 0x000fea0003800000 */
[----:B------:R-:W0:Y:S01]  /*0070*/  S2R R20, SR_TID.X ;  /* 0x0000000000147919 */ /* 0x000e220000002100 */
[----:B------:R-:W-:Y:S01]  /*0080*/  S2UR UR7, SR_CTAID.X ;  /* 0x00000000000779c3 */ /* 0x000fe20000002500 */
[----:B------:R-:W-:Y:S01]  /*0090*/  ULDC.64 UR8, c[0x0][0x278] ;  /* 0x00009e0000087ab9 */ /* 0x000fe20000000a00 */
[----:B------:R-:W-:Y:S01]  /*00a0*/  UMOV UR5, 0x400 ;  /* 0x0000040000057882 */ /* 0x000fe20000000000 */
[----:B------:R-:W1:Y:S01]  /*00b0*/  S2R R19, SR_LANEID ;  /* 0x0000000000137919 */ /* 0x000e620000000000 */
[----:B------:R-:W-:Y:S01]  /*00c0*/  HFMA2.MMA R17, -RZ, RZ, 0, 0 ;  /* 0x00000000ff117435 */ /* 0x000fe200000001ff */
[----:B------:R-:W-:-:S03]  /*00d0*/  ULDC.U8 UR10, c[0x0][0x28c] ;  /* 0x0000a300000a7ab9 */ /* 0x000fc60000000000 */
[----:B------:R-:W2:Y:S08]  /*00e0*/  LDC R18, c[0x0][0x294] ;  /* 0x0000a500ff127b82 */ /* 0x000eb00000000800 */
[----:B------:R-:W3:Y:S01]  /*00f0*/  S2UR UR6, SR_CgaCtaId ;  /* 0x00000000000679c3 */ /* 0x000ee20000008800 */
[----:B0-----:R-:W-:-:S05]  /*0100*/  IMAD.WIDE.U32 R2, R20, 0x4ec4ec4f, RZ ;  /* 0x4ec4ec4f14027825 */ /* 0x001fca00078e00ff */
[----:B------:R-:W-:Y:S02]  /*0110*/  SHF.R.U32.HI R5, RZ, 0x2, R3 ;  /* 0x00000002ff057819 */ /* 0x000fe40000011603 */
[--C-:B------:R-:W-:Y:S01]  /*0120*/  SHF.R.S32.HI R3, RZ, 0x1f, R20.reuse ;  /* 0x0000001fff037819 */ /* 0x100fe20000011414 */
[----:B---3--:R-:W-:Y:S02]  /*0130*/  ULEA UR5, UR6, UR5, 0x18 ;  /* 0x0000000506057291 */ /* 0x008fe4000f8ec03f */
[----:B--2---:R-:W-:Y:S01]  /*0140*/  IMAD R18, R18, UR7, R5 ;  /* 0x0000000712127c24 */ /* 0x004fe2000f8e0205 */
[----:B------:R-:W-:Y:S01]  /*0150*/  LEA.HI R3, R3, R20, RZ, 0x5 ;  /* 0x0000001403037211 */ /* 0x000fe200078f28ff */
[----:B------:R-:W-:-:S03]  /*0160*/  IMAD R22, R5, -0xd, R20 ;  /* 0xfffffff305167824 */ /* 0x000fc600078e0214 */
[----:B------:R-:W-:Y:S02]  /*0170*/  ISETP.GE.U32.AND P0, PT, R18, UR8, PT ;  /* 0x0000000812007c0c */ /* 0x000fe4000bf06070 */
[----:B------:R-:W-:Y:S02]  /*0180*/  SHF.R.S32.HI R0, RZ, 0x1f, R18 ;  /* 0x0000001fff007819 */ /* 0x000fe40000011412 */
[----:B------:R-:W-:Y:S02]  /*0190*/  SHF.R.S32.HI R3, RZ, 0x5, R3 ;  /* 0x00000005ff037819 */ /* 0x000fe40000011403 */
[----:B------:R-:W-:Y:S01]  /*01a0*/  ISETP.GE.AND.EX P0, PT, R0, UR9, PT, P0 ;  /* 0x0000000900007c0c */ /* 0x000fe2000bf06300 */
[----:B------:R-:W-:Y:S01]  /*01b0*/  ULDC.64 UR8, c[0x0][0x208] ;  /* 0x0000820000087ab9 */ /* 0x000fe20000000a00 */
[----:B------:R-:W-:Y:S02]  /*01c0*/  SHF.L.U32 R22, R22, 0x1, RZ ;  /* 0x0000000116167819 */ /* 0x000fe400000006ff */
[----:B------:R-:W-:-:S02]  /*01d0*/  ISETP.LT.U32.AND P0, PT, R20, 0x1a0, !P0 ;  /* 0x000001a01400780c */ /* 0x000fc40004701070 */
[----:B-1----:R-:W-:-:S11]  /*01e0*/  LEA R16, R3, UR5, 0x3 ;  /* 0x0000000503107c11 */ /* 0x002fd6000f8e18ff */
.L_x_2032:
[----:B0-----:R-:W0:Y:S01]  /*01f0*/  LDC R0, c[0x0][0x288] ;  /* 0x0000a200ff007b82 */ /* 0x001e220000000800 */
[----:B------:R-:W-:Y:S01]  /*0200*/  IADD3 R15, R18, 0x20, RZ ;  /* 0x00000020120f7810 */ /* 0x000fe20007ffe0ff */
[----:B------:R-:W-:Y:S01]  /*0210*/  ULDC.64 UR12, c[0x0][0x278] ;  /* 0x00009e00000c7ab9 */ /* 0x000fe20000000a00 */
[----:B------:R-:W-:Y:S02]  /*0220*/  SHF.R.S32.HI R29, RZ, 0x1f, R18 ;  /* 0x0000001fff1d7819 */ /* 0x000fe40000011412 */
[----:B------:R-:W-:-:S03]  /*0230*/  SHF.R.S32.HI R13, RZ, 0x1f, R15 ;  /* 0x0000001fff0d7819 */ /* 0x000fc6000001140f */
[----:B------:R-:W1:Y:S01]  /*0240*/  @P0 LDC.64 R10, c[0x0][0x270] ;  /* 0x00009c00ff0a0b82 */ /* 0x000e620000000a00 */
[----:B0-----:R-:W-:-:S04]  /*0250*/  IABS R5, R0 ;  /* 0x0000000000057213 */ /* 0x001fc80000000000 */
[----:B------:R-:W0:Y:S08]  /*0260*/  I2F.RP R4, R5 ;  /* 0x0000000500047306 */ /* 0x000e300000209400 */
[----:B0-----:R-:W0:Y:S02]  /*0270*/  MUFU.RCP R4, R4 ;  /* 0x0000000400047308 */ /* 0x001e240000001000 */
[----:B0-----:R-:W-:-:S06]  /*0280*/  IADD3 R2, R4, 0xffffffe, RZ ;  /* 0x0ffffffe04027810 */ /* 0x001fcc0007ffe0ff */
[----:B------:R0:W2:Y:S02]  /*0290*/  F2I.FTZ.U32.TRUNC.NTZ R3, R2 ;  /* 0x0000000200037305 */ /* 0x0000a4000021f000 */
[----:B0-----:R-:W-:Y:S02]  /*02a0*/  MOV R2, RZ ;  /* 0x000000ff00027202 */ /* 0x001fe40000000f00 */
[----:B--2---:R-:W-:-:S05]  /*02b0*/  IADD3 R6, RZ, -R3, RZ ;  /* 0x80000003ff067210 */ /* 0x004fca0007ffe0ff */
[----:B------:R-:W-:Y:S01]  /*02c0*/  IMAD R7, R6, R5, RZ ;  /* 0x0000000506077224 */ /* 0x000fe200078e02ff */
[----:B------:R-:W-:-:S03]  /*02d0*/  IABS R6, R21 ;  /* 0x0000001500067213 */ /* 0x000fc60000000000 */
[----:B------:R-:W-:Y:S01]  /*02e0*/  IMAD.HI.U32 R3, R3, R7, R2 ;  /* 0x0000000703037227 */ /* 0x000fe200078e0002 */
[----:B------:R-:W-:-:S04]  /*02f0*/  LOP3.LUT R2, R21, R0, RZ, 0x3c, !PT ;  /* 0x0000000015027212 */ /* 0x000fc800078e3cff */
[----:B------:R-:W-:Y:S01]  /*0300*/  ISETP.GE.AND P3, PT, R2, RZ, PT ;  /* 0x000000ff0200720c */ /* 0x000fe20003f66270 */
[----:B------:R-:W-:Y:S01]  /*0310*/  IMAD.HI.U32 R3, R3, R6, RZ ;  /* 0x0000000603037227 */ /* 0x000fe200078e00ff */
[----:B------:R-:W-:-:S04]  /*0320*/  SHF.R.S32.HI R2, RZ, 0x1f, R22 ;  /* 0x0000001fff027819 */ /* 0x000fc80000011416 */
[----:B------:R-:W-:-:S05]  /*0330*/  IADD3 R4, -R3, RZ, RZ ;  /* 0x000000ff03047210 */ /* 0x000fca0007ffe1ff */
[C---:B------:R-:W-:Y:S02]  /*0340*/  IMAD R4, R5.reuse, R4, R6 ;  /* 0x0000000405047224 */ /* 0x040fe400078e0206 */
[----:B------:R-:W0:Y:S03]  /*0350*/  @P0 LDC.64 R6, c[0x0][0x220] ;  /* 0x00008800ff060b82 */ /* 0x000e260000000a00 */
[----:B------:R-:W-:-:S13]  /*0360*/  ISETP.GT.U32.AND P2, PT, R5, R4, PT ;  /* 0x000000040500720c */ /* 0x000fda0003f44070 */
[-C--:B------:R-:W-:Y:S02]  /*0370*/  @!P2 IADD3 R4, R4, -R5.reuse, RZ ;  /* 0x800000050404a210 */ /* 0x080fe40007ffe0ff */
[----:B------:R-:W-:Y:S02]  /*0380*/  @!P2 IADD3 R3, R3, 0x1, RZ ;  /* 0x000000010303a810 */ /* 0x000fe40007ffe0ff */
[----:B------:R-:W-:Y:S02]  /*0390*/  ISETP.GE.U32.AND P1, PT, R4, R5, PT ;  /* 0x000000050400720c */ /* 0x000fe40003f26070 */
[----:B------:R-:W-:-:S11]  /*03a0*/  ISETP.NE.AND P2, PT, R0, RZ, PT ;  /* 0x000000ff0000720c */ /* 0x000fd60003f45270 */
[----:B------:R-:W-:Y:S02]  /*03b0*/  @P1 IADD3 R3, R3, 0x1, RZ ;  /* 0x0000000103031810 */ /* 0x000fe40007ffe0ff */
[----:B------:R-:W-:Y:S02]  /*03c0*/  ISETP.GE.U32.AND P1, PT, R15, UR12, PT ;  /* 0x0000000c0f007c0c */ /* 0x000fe4000bf26070 */
[----:B------:R-:W-:Y:S02]  /*03d0*/  MOV R23, R3 ;  /* 0x0000000300177202 */ /* 0x000fe40000000f00 */
[----:B------:R-:W-:Y:S01]  /*03e0*/  ISETP.GE.AND.EX P1, PT, R13, UR13, PT, P1 ;  /* 0x0000000d0d007c0c */ /* 0x000fe2000bf26310 */
[----:B------:R-:W-:Y:S01]  /*03f0*/  ULDC.64 UR12, c[0x0][0x280] ;  /* 0x0000a000000c7ab9 */ /* 0x000fe20000000a00 */
[----:B------:R-:W-:Y:S02]  /*0400*/  @!P3 IADD3 R23, -R23, RZ, RZ ;  /* 0x000000ff1717b210 */ /* 0x000fe40007ffe1ff */
[----:B------:R-:W-:-:S02]  /*0410*/  ISETP.GT.U32.OR P1, PT, R20, 0x19f, P1 ;  /* 0x0000019f1400780c */ /* 0x000fc40000f24470 */
[----:B------:R-:W-:-:S04]  /*0420*/  @!P2 LOP3.LUT R23, RZ, R0, RZ, 0x33, !PT ;  /* 0x00000000ff17a212 */ /* 0x000fc800078e33ff */
[----:B------:R-:W-:-:S05]  /*0430*/  IADD3 R3, -R23, RZ, RZ ;  /* 0x000000ff17037210 */ /* 0x000fca0007ffe1ff */
[----:B------:R-:W-:Y:S01]  /*0440*/  IMAD R3, R0, R3, R21 ;  /* 0x0000000300037224 */ /* 0x000fe200078e0215 */
[----:B------:R-:W-:Y:S01]  /*0450*/  SHF.R.S32.HI R0, RZ, 0x1f, R23 ;  /* 0x0000001fff007819 */ /* 0x000fe20000011417 */
[----:B------:R-:W2:Y:S02]  /*0460*/  @!P1 LDC.64 R8, c[0x0][0x270] ;  /* 0x00009c00ff089b82 */ /* 0x000ea40000000a00 */
[----:B------:R-:W-:Y:S02]  /*0470*/  IMAD R3, R3, 0x1a, RZ ;  /* 0x0000001a03037824 */ /* 0x000fe400078e02ff */
[----:B------:R-:W-:-:S03]  /*0480*/  IMAD R0, R0, UR12, RZ ;  /* 0x0000000c00007c24 */ /* 0x000fc6000f8e02ff */
[----:B------:R-:W-:Y:S01]  /*0490*/  IADD3 R24, P2, R22, R3, RZ ;  /* 0x0000000316187210 */ /* 0x000fe20007f5e0ff */
[----:B------:R-:W3:Y:S01]  /*04a0*/  @!P1 LDC.64 R4, c[0x0][0x220] ;  /* 0x00008800ff049b82 */ /* 0x000ee20000000a00 */
[----:B------:R-:W-:Y:S02]  /*04b0*/  IMAD R27, R23, UR13, R0 ;  /* 0x0000000d171b7c24 */ /* 0x000fe4000f8e0200 */
[----:B------:R-:W-:Y:S01]  /*04c0*/  LEA.HI.X.SX32 R25, R3, R2, 0x1, P2 ;  /* 0x0000000203197211 */ /* 0x000fe200010f0eff */
[----:B-1----:R-:W-:Y:S02]  /*04d0*/  @P0 IMAD R0, R29, R10, RZ ;  /* 0x0000000a1d000224 */ /* 0x002fe400078e02ff */
[----:B------:R-:W-:-:S04]  /*04e0*/  IMAD.WIDE.U32 R24, R23, UR12, R24 ;  /* 0x0000000c17187c25 */ /* 0x000fc8000f8e0018 */
[C---:B------:R-:W-:Y:S01]  /*04f0*/  @P0 IMAD R23, R18.reuse, R11, R0 ;  /* 0x0000000b12170224 */ /* 0x040fe200078e0200 */
[----:B------:R-:W-:Y:S02]  /*0500*/  IADD3 R27, R25, R27, RZ ;  /* 0x0000001b191b7210 */ /* 0x000fe40007ffe0ff */
[----:B------:R-:W-:Y:S01]  /*0510*/  @P0 MOV R26, R24 ;  /* 0x00000018001a0202 */ /* 0x000fe20000000f00 */
[----:B--2---:R-:W-:Y:S01]  /*0520*/  @!P1 IMAD R2, R13, R8, RZ ;  /* 0x000000080d029224 */ /* 0x004fe200078e02ff */
[----:B------:R-:W-:Y:S02]  /*0530*/  @!P1 MOV R12, R24 ;  /* 0x00000018000c9202 */ /* 0x000fe40000000f00 */
[----:B------:R-:W-:Y:S01]  /*0540*/  @!P1 MOV R13, R27 ;  /* 0x0000001b000d9202 */ /* 0x000fe20000000f00 */
[----:B------:R-:W-:-:S04]  /*0550*/  @P0 IMAD.WIDE.U32 R10, R18, R10, R26 ;  /* 0x0000000a120a0225 */ /* 0x000fc800078e001a */
[----:B------:R-:W-:Y:S01]  /*0560*/  @!P1 IMAD R29, R15, R9, R2 ;  /* 0x000000090f1d9224 */ /* 0x000fe200078e0202 */
[----:B------:R-:W-:Y:S01]  /*0570*/  @P0 IADD3 R2, R11, R23, RZ ;  /* 0x000000170b020210 */ /* 0x000fe20007ffe0ff */
[----:B------:R-:W-:Y:S01]  /*0580*/  @!P1 IMAD.WIDE.U32 R8, R15, R8, R12 ;  /* 0x000000080f089225 */ /* 0x000fe200078e000c */
[----:B0-----:R-:W-:-:S04]  /*0590*/  @P0 LEA R6, P2, R10, R6, 0x1 ;  /* 0x000000060a060211 */ /* 0x001fc800078408ff */
[----:B------:R-:W-:Y:S02]  /*05a0*/  @!P1 IADD3 R0, R9, R29, RZ ;  /* 0x0000001d09009210 */ /* 0x000fe40007ffe0ff */
[----:B---3--:R-:W-:Y:S02]  /*05b0*/  @!P1 LEA R4, P3, R8, R4, 0x1 ;  /* 0x0000000408049211 */ /* 0x008fe400078608ff */
[----:B------:R-:W-:Y:S02]  /*05c0*/  @P0 LEA.HI.X R7, R10, R7, R2, 0x1, P2 ;  /* 0x000000070a070211 */ /* 0x000fe400010f0c02 */
[----:B------:R-:W-:Y:S02]  /*05d0*/  MOV R2, RZ ;  /* 0x000000ff00027202 */ /* 0x000fe40000000f00 */
[----:B------:R-:W-:Y:S02]  /*05e0*/  @!P1 LEA.HI.X R5, R8, R5, R0, 0x1, P3 ;  /* 0x0000000508059211 */ /* 0x000fe400018f0c00 */
[----:B------:R-:W-:-:S02]  /*05f0*/  MOV R0, RZ ;  /* 0x000000ff00007202 */ /* 0x000fc40000000f00 */
[----:B------:R-:W2:Y:S04]  /*0600*/  @P0 LDG.E R2, desc[UR8][R6.64] ;  /* 0x0000000806020981 */ /* 0x000ea8000c1e1900 */
[----:B------:R-:W3:Y:S01]  /*0610*/  @!P1 LDG.E R0, desc[UR8][R4.64] ;  /* 0x0000000804009981 */ /* 0x000ee2000c1e1900 */
[C---:B------:R-:W-:Y:S01]  /*0620*/  ISETP.GT.AND P1, PT, R19.reuse, 0x1e, PT ;  /* 0x0000001e1300780c */ /* 0x040fe20003f24270 */
[----:B------:R-:W-:Y:S01]  /*0630*/  BSSY B0, `(.L_x_2017) ;  /* 0x0000050000007945 */ /* 0x000fe20003800000 */
[----:B------:R-:W-:Y:S02]  /*0640*/  ISETP.NE.AND P3, PT, R19, RZ, PT ;  /* 0x000000ff1300720c */ /* 0x000fe40003f65270 */
[----:B------:R-:W-:Y:S02]  /*0650*/  ISETP.NE.AND P2, PT, R20, RZ, PT ;  /* 0x000000ff1400720c */ /* 0x000fe40003f45270 */
[----:B--2---:R-:W-:-:S02]  /*0660*/  PRMT R8, R2, 0x7632, R8 ;  /* 0x0000763202087816 */ /* 0x004fc40000000008 */
[----:B---3--:R-:W-:Y:S02]  /*0670*/  PRMT R10, R0, 0x7632, R10 ;  /* 0x00007632000a7816 */ /* 0x008fe4000000000a */
[----:B------:R-:W-:Y:S02]  /*0680*/  SHF.L.U32 R9, R8, 0x10, RZ ;  /* 0x0000001008097819 */ /* 0x000fe400000006ff */
[----:B------:R-:W-:Y:S02]  /*0690*/  SHF.L.U32 R13, R10, 0x10, RZ ;  /* 0x000000100a0d7819 */ /* 0x000fe400000006ff */
[----:B------:R-:W-:Y:S01]  /*06a0*/  SHF.L.U32 R8, R2, 0x10, RZ ;  /* 0x0000001002087819 */ /* 0x000fe200000006ff */
[----:B------:R-:W-:Y:S01]  /*06b0*/  FMUL.FTZ R11, R9, R9 ;  /* 0x00000009090b7220 */ /* 0x000fe20000410000 */
[----:B------:R-:W-:Y:S01]  /*06c0*/  SHF.L.U32 R10, R0, 0x10, RZ ;  /* 0x00000010000a7819 */ /* 0x000fe200000006ff */
[----:B------:R-:W-:Y:S02]  /*06d0*/  FMUL.FTZ R15, R13, R13 ;  /* 0x0000000d0d0f7220 */ /* 0x000fe40000410000 */
[C---:B------:R-:W-:Y:S01]  /*06e0*/  FADD.FTZ R9, R8.reuse, R9 ;  /* 0x0000000908097221 */ /* 0x040fe20000010000 */
[----:B------:R-:W-:Y:S01]  /*06f0*/  FFMA.FTZ R11, R8, R8, R11 ;  /* 0x00000008080b7223 */ /* 0x000fe2000001000b */
[C---:B------:R-:W-:Y:S01]  /*0700*/  FADD.FTZ R4, R10.reuse, R13 ;  /* 0x0000000d0a047221 */ /* 0x040fe20000010000 */
[----:B------:R-:W-:Y:S01]  /*0710*/  FFMA.FTZ R10, R10, R10, R15 ;  /* 0x0000000a0a0a7223 */ /* 0x000fe2000001000f */
[----:B------:R-:W-:Y:S01]  /*0720*/  FADD.FTZ R9, RZ, R9 ;  /* 0x00000009ff097221 */ /* 0x000fe20000010000 */
[----:B------:R-:W-:-:S03]  /*0730*/  FADD.FTZ R11, RZ, R11 ;  /* 0x0000000bff0b7221 */ /* 0x000fc60000010000 */
[----:B------:R-:W-:Y:S01]  /*0740*/  FADD.FTZ R4, R9, R4 ;  /* 0x0000000409047221 */ /* 0x000fe20000010000 */
[----:B------:R-:W-:-:S04]  /*0750*/  FADD.FTZ R5, R11, R10 ;  /* 0x0000000a0b057221 */ /* 0x000fc80000010000 */
[----:B------:R-:W0:Y:S04]  /*0760*/  SHFL.DOWN PT, R7, R4, 0x1, 0x1f ;  /* 0x08201f0004077f89 */ /* 0x000e2800000e0000 */
        /* <DEDUP_REMOVED lines=22> */
[----:B-1----:R-:W-:-:S05]  /*08d0*/  @!P1 FADD.FTZ R5, R5, R6 ;  /* 0x0000000605059221 */ /* 0x002fca0000010000 */
        /* <DEDUP_REMOVED lines=11> */
[----:B0-----:R-:W0:Y:S01]  /*0990*/  LDS.128 R4, [UR5+0x40] ;  /* 0x00004005ff047984 */ /* 0x001e220008000c00 */
[----:B--2---:R-:W-:Y:S01]  /*09a0*/  FADD.FTZ R23, R23, R12 ;  /* 0x0000000c17177221 */ /* 0x004fe20000010000 */
[----:B------:R-:W-:-:S03]  /*09b0*/  FADD.FTZ R28, R28, R13 ;  /* 0x0000000d1c1c7221 */ /* 0x000fc60000010000 */
[----:B------:R-:W-:Y:S01]  /*09c0*/  FADD.FTZ R23, R23, R14 ;  /* 0x0000000e17177221 */ /* 0x000fe20000010000 */
[----:B------:R-:W-:Y:S02]  /*09d0*/  FADD.FTZ R28, R28, R15 ;  /* 0x0000000f1c1c7221 */ /* 0x000fe40000010000 */
[----:B------:R-:W1:Y:S01]  /*09e0*/  LDS.128 R12, [UR5+0x50] ;  /* 0x00005005ff0c7984 */ /* 0x000e620008000c00 */
[----:B---3--:R-:W-:Y:S01]  /*09f0*/  FADD.FTZ R23, R23, R8 ;  /* 0x0000000817177221 */ /* 0x008fe20000010000 */
[----:B------:R-:W-:-:S03]  /*0a00*/  FADD.FTZ R28, R28, R9 ;  /* 0x000000091c1c7221 */ /* 0x000fc60000010000 */
[----:B------:R-:W-:Y:S01]  /*0a10*/  FADD.FTZ R23, R23, R10 ;  /* 0x0000000a17177221 */ /* 0x000fe20000010000 */
[----:B------:R-:W-:Y:S02]  /*0a20*/  FADD.FTZ R28, R28, R11 ;  /* 0x0000000b1c1c7221 */ /* 0x000fe40000010000 */
[----:B------:R-:W2:Y:S01]  /*0a30*/  LDS.128 R8, [UR5+0x60] ;  /* 0x00006005ff087984 */ /* 0x000ea20008000c00 */
        /* <DEDUP_REMOVED lines=15> */
.L_x_2018:
[----:B------:R-:W-:Y:S05]  /*0b30*/  BSYNC B0 ;  /* 0x0000000000007941 */ /* 0x000fea0003800000 */
.L_x_2017:
[----:B------:R-:W1:Y:S02]  /*0b40*/  LDC R12, c[0x0][0xc] ;  /* 0x00000300ff0c7b82 */ /* 0x000e640000000800 */
[----:B-1----:R-:W-:-:S13]  /*0b50*/  ISETP.GE.U32.AND P1, PT, R12, 0x2, PT ;  /* 0x000000020c00780c */ /* 0x002fda0003f26070 */
[----:B------:R-:W-:Y:S05]  /*0b60*/  @!P1 BRA `(.L_x_2019) ;  /* 0x0000000800789947 */ /* 0x000fea0003800000 */
[----:B------:R-:W-:Y:S05]  /*0b70*/  @P2 BRA `(.L_x_2020) ;  /* 0x00000000007c2947 */ /* 0x000fea0003800000 */
[----:B------:R-:W1:Y:S01]  /*0b80*/  LDC R13, c[0x0][0x10] ;  /* 0x00000400ff0d7b82 */ /* 0x000e620000000800 */
[----:B------:R-:W2:Y:S01]  /*0b90*/  S2R R14, SR_CTAID.Y ;  /* 0x00000000000e7919 */ /* 0x000ea20000002600 */
[C---:B------:R-:W-:Y:S02]  /*0ba0*/  LOP3.LUT R28, R17.reuse, 0x1, RZ, 0xc0, !PT ;  /* 0x00000001111c7812 */ /* 0x040fe400078ec0ff */
[----:B------:R-:W-:Y:S02]  /*0bb0*/  LOP3.LUT P1, RZ, R17, 0x2, RZ, 0xc0, !PT ;  /* 0x0000000211ff7812 */ /* 0x000fe4000782c0ff */
[----:B------:R-:W-:Y:S02]  /*0bc0*/  MOV R23, 0x1 ;  /* 0x0000000100177802 */ /* 0x000fe40000000f00 */
[----:B------:R-:W3:Y:S02]  /*0bd0*/  LDC.64 R8, c[0x0][0x248] ;  /* 0x00009200ff087b82 */ /* 0x000ee40000000a00 */
[----:B------:R-:W-:-:S06]  /*0be0*/  SEL R23, R23, 0xffffffff, !P1 ;  /* 0xffffffff17177807 */ /* 0x000fcc0004800000 */
[----:B------:R-:W4:Y:S01]  /*0bf0*/  LDC.64 R6, c[0x0][0x240] ;  /* 0x00009000ff067b82 */ /* 0x000f220000000a00 */
[----:B-1----:R-:W-:-:S04]  /*0c00*/  IMAD R15, R28, R13, RZ ;  /* 0x0000000d1c0f7224 */ /* 0x002fc800078e02ff */
[----:B------:R-:W-:-:S05]  /*0c10*/  IMAD R10, R15, R12, RZ ;  /* 0x0000000c0f0a7224 */ /* 0x000fca00078e02ff */
[----:B------:R-:W-:Y:S02]  /*0c20*/  SHF.L.U32 R11, R10, 0x1, RZ ;  /* 0x000000010a0b7819 */ /* 0x000fe400000006ff */
[----:B--2---:R-:W-:-:S03]  /*0c30*/  IADD3 R15, R15, R14, RZ ;  /* 0x0000000e0f0f7210 */ /* 0x004fc60007ffe0ff */
[----:B---3--:R-:W-:-:S04]  /*0c40*/  IMAD.WIDE R8, R11, 0x4, R8 ;  /* 0x000000040b087825 */ /* 0x008fc800078e0208 */
[----:B------:R-:W-:-:S04]  /*0c50*/  IMAD R11, R13, UR7, R14 ;  /* 0x000000070d0b7c24 */ /* 0x000fc8000f8e020e */
[----:B------:R-:W-:-:S04]  /*0c60*/  IMAD.WIDE.U32 R10, R11, 0x8, R8 ;  /* 0x000000080b0a7825 */ /* 0x000fc800078e0008 */
[----:B----4-:R-:W-:Y:S01]  /*0c70*/  IMAD.WIDE.U32 R8, R15, 0x4, R6 ;  /* 0x000000040f087825 */ /* 0x010fe200078e0006 */
[----:B------:R-:W-:Y:S01]  /*0c80*/  SEL R15, R12, RZ, !P1 ;  /* 0x000000ff0c0f7207 */ /* 0x000fe20004800000 */
[----:B------:R1:W-:Y:S03]  /*0c90*/  STG.E.64 desc[UR8][R10.64], R4 ;  /* 0x000000040a007986 */ /* 0x0003e6000c101b08 */
[----:B------:R-:W-:Y:S01]  /*0ca0*/  ISETP.NE.AND P1, PT, R15, -0x1, PT ;  /* 0xffffffff0f00780c */ /* 0x000fe20003f25270 */
[----:B------:R-:W-:Y:S06]  /*0cb0*/  MEMBAR.ALL.GPU ;  /* 0x0000000000007992 */ /* 0x000fec000000a000 */
[----:B------:R-:W-:-:S00]  /*0cc0*/  ERRBAR ;  /* 0x00000000000079ab */ /* 0x000fc00000000000 */
[----:B------:R-:W-:Y:S06]  /*0cd0*/  CGAERRBAR ;  /* 0x00000000000075ab */ /* 0x000fec0000000000 */
[----:B------:R1:W-:Y:S01]  /*0ce0*/  REDG.E.ADD.S32.STRONG.GPU desc[UR8][R8.64], R23 ;  /* 0x000000170800798e */ /* 0x0003e2000c10e388 */
[----:B------:R-:W-:Y:S05]  /*0cf0*/  @!P1 BRA `(.L_x_2020) ;  /* 0x00000000001c9947 */ /* 0x000fea0003800000 */
[----:B------:R-:W-:-:S04]  /*0d00*/  IMAD R13, R28, R13, R14 ;  /* 0x0000000d1c0d7224 */ /* 0x000fc800078e020e */
[----:B------:R-:W-:-:S07]  /*0d10*/  IMAD.WIDE.U32 R6, R13, 0x4, R6 ;  /* 0x000000040d067825 */ /* 0x000fce00078e0006 */
.L_x_2021:
[----:B-1----:R-:W2:Y:S04]  /*0d20*/  LDG.E.STRONG.GPU R8, desc[UR8][R6.64] ;  /* 0x0000000806087981 */ /* 0x002ea8000c1ef900 */
[----:B--2---:R-:W-:Y:S01]  /*0d30*/  CCTL.IVALL ;  /* 0x00000000ff00798f */ /* 0x004fe20002000000 */
[----:B------:R-:W-:Y:S05]  /*0d40*/  YIELD ;  /* 0x0000000000007946 */ /* 0x000fea0003800000 */
[----:B------:R-:W-:-:S13]  /*0d50*/  ISETP.NE.AND P1, PT, R8, R15, PT ;  /* 0x0000000f0800720c */ /* 0x000fda0003f25270 */
[----:B------:R-:W-:Y:S05]  /*0d60*/  @P1 BRA `(.L_x_2021) ;  /* 0xfffffffc00ec1947 */ /* 0x000fea000383ffff */
.L_x_2020:
        /* <DEDUP_REMOVED lines=10> */
[----:B------:R-:W-:-:S07]  /*0e10*/  IADD3 R14, -R7, R12, RZ ;  /* 0x0000000c070e7210 */ /* 0x000fce0007ffe1ff */
.L_x_2023:
[----:B------:R-:W-:-:S13]  /*0e20*/  ISETP.EQ.OR P4, PT, R13, UR7, P2 ;  /* 0x000000070d007c0c */ /* 0x000fda0009782670 */
[----:B-1----:R-:W1:Y:S01]  /*0e30*/  @!P4 LDC R8, c[0x0][0x10] ;  /* 0x00000400ff08cb82 */ /* 0x002e620000000800 */
[----:B------:R-:W2:Y:S01]  /*0e40*/  @!P4 S2R R10, SR_CTAID.Y ;  /* 0x00000000000ac919 */ /* 0x000ea20000002600 */
[----:B------:R-:W-:-:S06]  /*0e50*/  @!P4 LOP3.LUT R9, R17, 0x1, RZ, 0xc0, !PT ;  /* 0x000000011109c812 */ /* 0x000fcc00078ec0ff */
[----:B------:R-:W3:Y:S01]  /*0e60*/  @!P4 LDC.64 R6, c[0x0][0x248] ;  /* 0x00009200ff06cb82 */ /* 0x000ee20000000a00 */
[----:B-1----:R-:W-:-:S04]  /*0e70*/  @!P4 IMAD R9, R8, R9, RZ ;  /* 0x000000090809c224 */ /* 0x002fc800078e02ff */
[----:B------:R-:W-:-:S05]  /*0e80*/  @!P4 IMAD R9, R9, R12, RZ ;  /* 0x0000000c0909c224 */ /* 0x000fca00078e02ff */
[----:B------:R-:W-:-:S05]  /*0e90*/  @!P4 SHF.L.U32 R9, R9, 0x1, RZ ;  /* 0x000000010909c819 */ /* 0x000fca00000006ff */
[----:B---3--:R-:W-:-:S04]  /*0ea0*/  @!P4 IMAD.WIDE R6, R9, 0x4, R6 ;  /* 0x000000040906c825 */ /* 0x008fc800078e0206 */
[----:B--2---:R-:W-:-:S04]  /*0eb0*/  @!P4 IMAD R9, R8, R13, R10 ;  /* 0x0000000d0809c224 */ /* 0x004fc800078e020a */
[----:B------:R-:W-:-:S06]  /*0ec0*/  @!P4 IMAD.WIDE.U32 R6, R9, 0x8, R6 ;  /* 0x000000080906c825 */ /* 0x000fcc00078e0006 */
[----:B------:R-:W0:Y:S01]  /*0ed0*/  @!P4 LDG.E.64 R6, desc[UR8][R6.64] ;  /* 0x000000080606c981 */ /* 0x000e22000c1e1b00 */
[C---:B------:R-:W-:Y:S02]  /*0ee0*/  IADD3 R8, R13.reuse, 0x1, RZ ;  /* 0x000000010d087810 */ /* 0x040fe40007ffe0ff */
[----:B------:R-:W-:Y:S02]  /*0ef0*/  IADD3 R15, R13, 0x2, RZ ;  /* 0x000000020d0f7810 */ /* 0x000fe40007ffe0ff */
[----:B------:R-:W-:Y:S02]  /*0f00*/  ISETP.EQ.OR P1, PT, R8, UR7, P2 ;  /* 0x0000000708007c0c */ /* 0x000fe40009722670 */
[----:B------:R-:W-:-:S11]  /*0f10*/  ISETP.EQ.OR P3, PT, R15, UR7, P2 ;  /* 0x000000070f007c0c */ /* 0x000fd60009762670 */
[----:B------:R-:W1:Y:S01]  /*0f20*/  @!P1 S2R R29, SR_CTAID.Y ;  /* 0x00000000001d9919 */ /* 0x000e620000002600 */
[----:B------:R-:W1:Y:S01]  /*0f30*/  @!P1 LDC R23, c[0x0][0x10] ;  /* 0x00000400ff179b82 */ /* 0x000e620000000800 */
[----:B------:R-:W-:Y:S01]  /*0f40*/  @!P1 LOP3.LUT R28, R17, 0x1, RZ, 0xc0, !PT ;  /* 0x00000001111c9812 */ /* 0x000fe200078ec0ff */
[----:B------:R-:W2:Y:S06]  /*0f50*/  @!P3 S2R R10, SR_CTAID.Y ;  /* 0x00000000000ab919 */ /* 0x000eac0000002600 */
[----:B------:R-:W2:Y:S01]  /*0f60*/  @!P3 LDC R11, c[0x0][0x10] ;  /* 0x00000400ff0bbb82 */ /* 0x000ea20000000800 */
[----:B-1----:R-:W-:-:S07]  /*0f70*/  @!P1 IMAD R29, R8, R23, R29 ;  /* 0x00000017081d9224 */ /* 0x002fce00078e021d */
[----:B------:R-:W1:Y:S01]  /*0f80*/  @!P1 LDC.64 R8, c[0x0][0x248] ;  /* 0x00009200ff089b82 */ /* 0x000e620000000a00 */
[----:B------:R-:W-:Y:S02]  /*0f90*/  @!P1 IMAD R23, R23, R28, RZ ;  /* 0x0000001c17179224 */ /* 0x000fe400078e02ff */
[----:B--2---:R-:W-:Y:S01]  /*0fa0*/  @!P3 IMAD R10, R15, R11, R10 ;  /* 0x0000000b0f0ab224 */ /* 0x004fe200078e020a */
[----:B------:R-:W-:Y:S01]  /*0fb0*/  IADD3 R15, R13, 0x3, RZ ;  /* 0x000000030d0f7810 */ /* 0x000fe20007ffe0ff */
[----:B------:R-:W-:-:S05]  /*0fc0*/  @!P1 IMAD R23, R23, R12, RZ ;  /* 0x0000000c17179224 */ /* 0x000fca00078e02ff */
[----:B------:R-:W-:-:S05]  /*0fd0*/  @!P1 SHF.L.U32 R23, R23, 0x1, RZ ;  /* 0x0000000117179819 */ /* 0x000fca00000006ff */
[----:B-1----:R-:W-:-:S04]  /*0fe0*/  @!P1 IMAD.WIDE R8, R23, 0x4, R8 ;  /* 0x0000000417089825 */ /* 0x002fc800078e0208 */
[----:B------:R-:W-:-:S04]  /*0ff0*/  @!P1 IMAD.WIDE.U32 R28, R29, 0x8, R8 ;  /* 0x000000081d1c9825 */ /* 0x000fc800078e0008 */
[----:B0-----:R-:W-:Y:S01]  /*1000*/  @!P4 FADD.FTZ R4, R4, R6 ;  /* 0x000000060404c221 */ /* 0x001fe20000010000 */
[----:B------:R-:W-:Y:S01]  /*1010*/  @!P4 FADD.FTZ R5, R5, R7 ;  /* 0x000000070505c221 */ /* 0x000fe20000010000 */
[----:B------:R-:W-:Y:S02]  /*1020*/  ISETP.EQ.OR P4, PT, R15, UR7, P2 ;  /* 0x000000070f007c0c */ /* 0x000fe40009782670 */
[----:B------:R-:W-:-:S05]  /*1030*/  @!P3 LOP3.LUT R6, R17, 0x1, RZ, 0xc0, !PT ;  /* 0x000000011106b812 */ /* 0x000fca00078ec0ff */
[----:B------:R-:W-:Y:S02]  /*1040*/  @!P3 IMAD R11, R11, R6, RZ ;  /* 0x000000060b0bb224 */ /* 0x000fe400078e02ff */
[----:B------:R-:W0:Y:S02]  /*1050*/  @!P3 LDC.64 R6, c[0x0][0x248] ;  /* 0x00009200ff06bb82 */ /* 0x000e240000000a00 */
[----:B------:R-:W-:Y:S02]  /*1060*/  @!P3 IMAD R8, R11, R12, RZ ;  /* 0x0000000c0b08b224 */ /* 0x000fe400078e02ff */
[----:B------:R-:W1:Y:S03]  /*1070*/  @!P4 S2R R11, SR_CTAID.Y ;  /* 0x00000000000bc919 */ /* 0x000e660000002600 */
[----:B------:R-:W-:Y:S01]  /*1080*/  @!P3 SHF.L.U32 R9, R8, 0x1, RZ ;  /* 0x000000010809b819 */ /* 0x000fe200000006ff */
[----:B------:R-:W1:Y:S04]  /*1090*/  @!P4 LDC R23, c[0x0][0x10] ;  /* 0x00000400ff17cb82 */ /* 0x000e680000000800 */
[----:B0-----:R-:W-:-:S04]  /*10a0*/  @!P3 IMAD.WIDE R6, R9, 0x4, R6 ;  /* 0x000000040906b825 */ /* 0x001fc800078e0206 */
[----:B------:R-:W-:Y:S01]  /*10b0*/  @!P3 IMAD.WIDE.U32 R8, R10, 0x8, R6 ;  /* 0x000000080a08b825 */ /* 0x000fe200078e0006 */
[----:B------:R-:W-:-:S03]  /*10c0*/  @!P4 LOP3.LUT R6, R17, 0x1, RZ, 0xc0, !PT ;  /* 0x000000011106c812 */ /* 0x000fc600078ec0ff */
[----:B-1----:R-:W-:Y:S02]  /*10d0*/  @!P4 IMAD R15, R15, R23, R11 ;  /* 0x000000170f0fc224 */ /* 0x002fe400078e020b */
[----:B------:R-:W2:Y:S01]  /*10e0*/  @!P3 LDG.E.64 R8, desc[UR8][R8.64] ;  /* 0x000000080808b981 */ /* 0x000ea2000c1e1b00 */
[----:B------:R-:W0:Y:S01]  /*10f0*/  @!P4 LDC.64 R10, c[0x0][0x248] ;  /* 0x00009200ff0acb82 */ /* 0x000e220000000a00 */
[----:B------:R-:W-:Y:S02]  /*1100*/  @!P4 IMAD R23, R23, R6, RZ ;  /* 0x000000061717c224 */ /* 0x000fe400078e02ff */
[----:B------:R-:W3:Y:S02]  /*1110*/  @!P1 LDG.E.64 R6, desc[UR8][R28.64] ;  /* 0x000000081c069981 */ /* 0x000ee4000c1e1b00 */
[----:B------:R-:W-:-:S05]  /*1120*/  @!P4 IMAD R23, R23, R12, RZ ;  /* 0x0000000c1717c224 */ /* 0x000fca00078e02ff */
[----:B------:R-:W-:-:S05]  /*1130*/  @!P4 SHF.L.U32 R23, R23, 0x1, RZ ;  /* 0x000000011717c819 */ /* 0x000fca00000006ff */
[----:B0-----:R-:W-:-:S04]  /*1140*/  @!P4 IMAD.WIDE R10, R23, 0x4, R10 ;  /* 0x00000004170ac825 */ /* 0x001fc800078e020a */
[----:B------:R-:W-:-:S06]  /*1150*/  @!P4 IMAD.WIDE.U32 R10, R15, 0x8, R10 ;  /* 0x000000080f0ac825 */ /* 0x000fcc00078e000a */
[----:B------:R-:W4:Y:S01]  /*1160*/  @!P4 LDG.E.64 R10, desc[UR8][R10.64] ;  /* 0x000000080a0ac981 */ /* 0x000f22000c1e1b00 */
[----:B------:R-:W-:Y:S02]  /*1170*/  IADD3 R14, R14, -0x4, RZ ;  /* 0xfffffffc0e0e7810 */ /* 0x000fe40007ffe0ff */
[----:B------:R-:W-:Y:S01]  /*1180*/  IADD3 R13, R13, 0x4, RZ ;  /* 0x000000040d0d7810 */ /* 0x000fe20007ffe0ff */
[----:B---3--:R-:W-:Y:S01]  /*1190*/  @!P1 FADD.FTZ R4, R4, R6 ;  /* 0x0000000604049221 */ /* 0x008fe20000010000 */
[----:B------:R-:W-:Y:S01]  /*11a0*/  @!P1 FADD.FTZ R5, R5, R7 ;  /* 0x0000000705059221 */ /* 0x000fe20000010000 */
[----:B------:R-:W-:Y:S02]  /*11b0*/  ISETP.NE.AND P1, PT, R14, RZ, PT ;  /* 0x000000ff0e00720c */ /* 0x000fe40003f25270 */
[----:B--2---:R-:W-:Y:S01]  /*11c0*/  @!P3 FADD.FTZ R4, R4, R8 ;  /* 0x000000080404b221 */ /* 0x004fe20000010000 */
[----:B------:R-:W-:-:S03]  /*11d0*/  @!P3 FADD.FTZ R5, R5, R9 ;  /* 0x000000090505b221 */ /* 0x000fc60000010000 */
[----:B----4-:R-:W-:Y:S01]  /*11e0*/  @!P4 FADD.FTZ R4, R4, R10 ;  /* 0x0000000a0404c221 */ /* 0x010fe20000010000 */
[----:B------:R-:W-:-:S06]  /*11f0*/  @!P4 FADD.FTZ R5, R5, R11 ;  /* 0x0000000b0505c221 */ /* 0x000fcc0000010000 */
[----:B------:R-:W-:Y:S05]  /*1200*/  @P1 BRA `(.L_x_2023) ;  /* 0xfffffffc00041947 */ /* 0x000fea000383ffff */
.L_x_2022:
[----:B-1----:R-:W-:-:S13]  /*1210*/  LOP3.LUT P1, R8, R12, 0x3, RZ, 0xc0, !PT ;  /* 0x000000030c087812 */ /* 0x002fda000782c0ff */
[----:B------:R-:W-:Y:S05]  /*1220*/  @!P1 BRA `(.L_x_2019) ;  /* 0x0000000000c89947 */ /* 0x000fea0003800000 */
[----:B------:R-:W-:Y:S01]  /*1230*/  ISETP.EQ.OR P1, PT, R13, UR7, P2 ;  /* 0x000000070d007c0c */ /* 0x000fe20009722670 */
[----:B------:R-:W-:Y:S01]  /*1240*/  BSSY B0, `(.L_x_2024) ;  /* 0x0000010000007945 */ /* 0x000fe20003800000 */
[----:B------:R-:W-:-:S11]  /*1250*/  ISETP.NE.AND P3, PT, R8, 0x1, PT ;  /* 0x000000010800780c */ /* 0x000fd60003f65270 */
[----:B------:R-:W-:Y:S05]  /*1260*/  @P1 BRA `(.L_x_2025) ;  /* 0x0000000000341947 */ /* 0x000fea0003800000 */
[----:B------:R-:W1:Y:S01]  /*1270*/  S2R R10, SR_CTAID.Y ;  /* 0x00000000000a7919 */ /* 0x000e620000002600 */
[----:B------:R-:W2:Y:S01]  /*1280*/  LDC.64 R6, c[0x0][0x248] ;  /* 0x00009200ff067b82 */ /* 0x000ea20000000a00 */
[----:B------:R-:W-:Y:S01]  /*1290*/  LOP3.LUT R9, R17, 0x1, RZ, 0xc0, !PT ;  /* 0x0000000111097812 */ /* 0x000fe200078ec0ff */
[----:B------:R-:W-:-:S04]  /*12a0*/  ULDC UR5, c[0x0][0x10] ;  /* 0x0000040000057ab9 */ /* 0x000fc80000000800 */
[----:B------:R-:W-:-:S04]  /*12b0*/  IMAD R9, R9, UR5, RZ ;  /* 0x0000000509097c24 */ /* 0x000fc8000f8e02ff */
[----:B------:R-:W-:-:S05]  /*12c0*/  IMAD R9, R9, R12, RZ ;  /* 0x0000000c09097224 */ /* 0x000fca00078e02ff */
[----:B------:R-:W-:-:S05]  /*12d0*/  SHF.L.U32 R9, R9, 0x1, RZ ;  /* 0x0000000109097819 */ /* 0x000fca00000006ff */
[----:B--2---:R-:W-:-:S04]  /*12e0*/  IMAD.WIDE R6, R9, 0x4, R6 ;  /* 0x0000000409067825 */ /* 0x004fc800078e0206 */
[----:B-1----:R-:W-:-:S04]  /*12f0*/  IMAD R9, R13, UR5, R10 ;  /* 0x000000050d097c24 */ /* 0x002fc8000f8e020a */
[----:B------:R-:W-:-:S06]  /*1300*/  IMAD.WIDE.U32 R6, R9, 0x8, R6 ;  /* 0x0000000809067825 */ /* 0x000fcc00078e0006 */
[----:B------:R-:W0:Y:S02]  /*1310*/  LDG.E.64 R6, desc[UR8][R6.64] ;  /* 0x0000000806067981 */ /* 0x000e24000c1e1b00 */
[----:B0-----:R-:W-:Y:S01]  /*1320*/  FADD.FTZ R4, R4, R6 ;  /* 0x0000000604047221 */ /* 0x001fe20000010000 */
[----:B------:R-:W-:-:S07]  /*1330*/  FADD.FTZ R5, R5, R7 ;  /* 0x0000000705057221 */ /* 0x000fce0000010000 */
.L_x_2025:
[----:B------:R-:W-:Y:S05]  /*1340*/  BSYNC B0 ;  /* 0x0000000000007941 */ /* 0x000fea0003800000 */
.L_x_2024:
[----:B------:R-:W-:Y:S05]  /*1350*/  @!P3 BRA `(.L_x_2019) ;  /* 0x00000000007cb947 */ /* 0x000fea0003800000 */
[C---:B------:R-:W-:Y:S02]  /*1360*/  IADD3 R6, R13.reuse, 0x1, RZ ;  /* 0x000000010d067810 */ /* 0x040fe40007ffe0ff */
[----:B------:R-:W-:Y:S02]  /*1370*/  IADD3 R13, R13, 0x2, RZ ;  /* 0x000000020d0d7810 */ /* 0x000fe40007ffe0ff */
[----:B------:R-:W-:Y:S02]  /*1380*/  ISETP.EQ.OR P3, PT, R6, UR7, P2 ;  /* 0x0000000706007c0c */ /* 0x000fe40009762670 */
[----:B------:R-:W-:-:S04]  /*1390*/  ISETP.EQ.OR P1, PT, R13, UR7, P2 ;  /* 0x000000070d007c0c */ /* 0x000fc80009722670 */
[----:B------:R-:W-:-:S07]  /*13a0*/  ISETP.EQ.OR P1, PT, R8, 0x2, P1 ;  /* 0x000000020800780c */ /* 0x000fce0000f22670 */
[----:B------:R-:W1:Y:S01]  /*13b0*/  @!P3 S2R R15, SR_CTAID.Y ;  /* 0x00000000000fb919 */ /* 0x000e620000002600 */
[----:B------:R-:W1:Y:S01]  /*13c0*/  @!P3 LDC R11, c[0x0][0x10] ;  /* 0x00000400ff0bbb82 */ /* 0x000e620000000800 */
[----:B------:R-:W-:-:S04]  /*13d0*/  @!P3 LOP3.LUT R10, R17, 0x1, RZ, 0xc0, !PT ;  /* 0x00000001110ab812 */ /* 0x000fc800078ec0ff */
[----:B------:R-:W2:Y:S03]  /*13e0*/  @!P1 S2R R14, SR_CTAID.Y ;  /* 0x00000000000e9919 */ /* 0x000ea60000002600 */
[----:B------:R-:W2:Y:S08]  /*13f0*/  @!P1 LDC R23, c[0x0][0x10] ;  /* 0x00000400ff179b82 */ /* 0x000eb00000000800 */
[----:B------:R-:W3:Y:S01]  /*1400*/  @!P3 LDC.64 R8, c[0x0][0x248] ;  /* 0x00009200ff08bb82 */ /* 0x000ee20000000a00 */
[----:B-1----:R-:W-:-:S07]  /*1410*/  @!P3 IMAD R15, R6, R11, R15 ;  /* 0x0000000b060fb224 */ /* 0x002fce00078e020f */
[----:B------:R-:W1:Y:S01]  /*1420*/  @!P1 LDC.64 R6, c[0x0][0x248] ;  /* 0x00009200ff069b82 */ /* 0x000e620000000a00 */
[----:B------:R-:W-:Y:S01]  /*1430*/  @!P3 IMAD R11, R11, R10, RZ ;  /* 0x0000000a0b0bb224 */ /* 0x000fe200078e02ff */
[----:B------:R-:W-:Y:S01]  /*1440*/  @!P1 LOP3.LUT R10, R17, 0x1, RZ, 0xc0, !PT ;  /* 0x00000001110a9812 */ /* 0x000fe200078ec0ff */
[----:B--2---:R-:W-:Y:S02]  /*1450*/  @!P1 IMAD R13, R13, R23, R14 ;  /* 0x000000170d0d9224 */ /* 0x004fe400078e020e */
[----:B------:R-:W-:Y:S02]  /*1460*/  @!P3 IMAD R11, R11, R12, RZ ;  /* 0x0000000c0b0bb224 */ /* 0x000fe400078e02ff */
[----:B------:R-:W-:-:S03]  /*1470*/  @!P1 IMAD R29, R23, R10, RZ ;  /* 0x0000000a171d9224 */ /* 0x000fc600078e02ff */
[----:B------:R-:W-:Y:S01]  /*1480*/  @!P3 SHF.L.U32 R11, R11, 0x1, RZ ;  /* 0x000000010b0bb819 */ /* 0x000fe200000006ff */
[----:B------:R-:W-:-:S04]  /*1490*/  @!P1 IMAD R29, R29, R12, RZ ;  /* 0x0000000c1d1d9224 */ /* 0x000fc800078e02ff */
[----:B---3--:R-:W-:Y:S01]  /*14a0*/  @!P3 IMAD.WIDE R10, R11, 0x4, R8 ;  /* 0x000000040b0ab825 */ /* 0x008fe200078e0208 */
[----:B------:R-:W-:-:S05]  /*14b0*/  @!P1 SHF.L.U32 R29, R29, 0x1, RZ ;  /* 0x000000011d1d9819 */ /* 0x000fca00000006ff */
[----:B-1----:R-:W-:-:S04]  /*14c0*/  @!P1 IMAD.WIDE R8, R29, 0x4, R6 ;  /* 0x000000041d089825 */ /* 0x002fc800078e0206 */
        /* <DEDUP_REMOVED lines=8> */
.L_x_2019:
[----:B------:R-:W-:Y:S01]  /*1550*/  ULDC.64 UR12, c[0x0][0x218] ;  /* 0x00008600000c7ab9 */ /* 0x000fe20000000a00 */
[----:B------:R-:W-:Y:S01]  /*1560*/  LOP3.LUT P1, RZ, R20, UR7, RZ, 0xfc, !PT ;  /* 0x0000000714ff7c12 */ /* 0x000fe2000f82fcff */
[----:B------:R-:W2:Y:S01]  /*1570*/  S2UR UR6, SR_CgaCtaId ;  /* 0x00000000000679c3 */ /* 0x000ea20000008800 */
[----:B------:R-:W-:Y:S01]  /*1580*/  ISETP.EQ.U32.AND P3, PT, RZ, UR12, PT ;  /* 0x0000000cff007c0c */ /* 0x000fe2000bf62070 */
[----:B------:R-:W-:Y:S01]  /*1590*/  UMOV UR5, 0x400 ;  /* 0x0000040000057882 */ /* 0x000fe20000000000 */
[----:B------:R-:W-:Y:S02]  /*15a0*/  IADD3 R3, R22, R3, RZ ;  /* 0x0000000316037210 */ /* 0x000fe40007ffe0ff */
[----:B------:R-:W-:-:S03]  /*15b0*/  ISETP.EQ.OR.EX P1, PT, RZ, UR13, P1, P3 ;  /* 0x0000000dff007c0c */ /* 0x000fc60008f22730 */
[----:B-1----:R-:W1:Y:S08]  /*15c0*/  LDC.64 R10, c[0x0][0x228] ;  /* 0x00008a00ff0a7b82 */ /* 0x002e700000000a00 */
[----:B------:R-:W3:Y:S08]  /*15d0*/  LDC.64 R6, c[0x0][0x230] ;  /* 0x00008c00ff067b82 */ /* 0x000ef00000000a00 */
[----:B------:R-:W4:Y:S01]  /*15e0*/  @!P1 LDC.64 R12, c[0x0][0x218] ;  /* 0x00008600ff0c9b82 */ /* 0x000f220000000a00 */
[----:B--2---:R-:W-:-:S03]  /*15f0*/  ULEA UR5, UR6, UR5, 0x18 ;  /* 0x0000000506057291 */ /* 0x004fc6000f8ec03f */
[----:B------:R-:W-:Y:S02]  /*1600*/  ULDC UR6, c[0x0][0x2a4] ;  /* 0x0000a90000067ab9 */ /* 0x000fe40000000800 */
[----:B------:R-:W-:Y:S01]  /*1610*/  @!P1 FMUL.FTZ R9, R5, UR6 ;  /* 0x0000000605099c20 */ /* 0x000fe20008410000 */
[----:B------:R-:W-:Y:S01]  /*1620*/  @!P1 FMUL.FTZ R8, R4, UR6 ;  /* 0x0000000604089c20 */ /* 0x000fe20008410000 */
[C---:B-1----:R-:W-:Y:S02]  /*1630*/  IMAD.WIDE R10, R3.reuse, 0x4, R10 ;  /* 0x00000004030a7825 */ /* 0x042fe400078e020a */
[----:B------:R0:W-:Y:S02]  /*1640*/  @!P2 STS.64 [UR5+0x80], R4 ;  /* 0x00008004ff00a988 */ /* 0x0001e40008000a05 */
[----:B---3--:R-:W-:-:S04]  /*1650*/  IMAD.WIDE R6, R3, 0x4, R6 ;  /* 0x0000000403067825 */ /* 0x008fc800078e0206 */
[----:B----4-:R-:W-:-:S05]  /*1660*/  @!P1 IMAD.WIDE R12, R21, 0x8, R12 ;  /* 0x00000008150c9825 */ /* 0x010fca00078e020c */
[----:B------:R1:W-:Y:S01]  /*1670*/  @!P1 STG.E.64 desc[UR8][R12.64], R8 ;  /* 0x000000080c009986 */ /* 0x0003e2000c101b08 */
[----:B------:R-:W-:Y:S06]  /*1680*/  BAR.SYNC.DEFER_BLOCKING 0x0 ;  /* 0x0000000000007b1d */ /* 0x000fec0000010000 */
[----:B------:R-:W2:Y:S04]  /*1690*/  LDG.E.64 R10, desc[UR8][R10.64] ;  /* 0x000000080a0a7981 */ /* 0x000ea8000c1e1b00 */
[----:B------:R-:W2:Y:S01]  /*16a0*/  LDG.E.64 R6, desc[UR8][R6.64] ;  /* 0x0000000806067981 */ /* 0x000ea2000c1e1b00 */
[----:B------:R-:W-:-:S02]  /*16b0*/  MOV R3, 0x3f800000 ;  /* 0x3f80000000037802 */ /* 0x000fc40000000f00 */
[----:B0-----:R-:W-:Y:S01]  /*16c0*/  PRMT R5, R2, 0x7632, R5 ;  /* 0x0000763202057816 */ /* 0x001fe20000000005 */
[----:B------:R-:W0:Y:S01]  /*16d0*/  LDS.64 R14, [UR5+0x80] ;  /* 0x00008005ff0e7984 */ /* 0x000e220008000a00 */
[----:B-1----:R-:W-:Y:S02]  /*16e0*/  PRMT R9, R0, 0x7632, R9 ;  /* 0x0000763200097816 */ /* 0x002fe40000000009 */
[----:B------:R-:W-:Y:S02]  /*16f0*/  SHF.L.U32 R13, R2, 0x10, RZ ;  /* 0x00000010020d7819 */ /* 0x000fe400000006ff */
[----:B------:R-:W-:Y:S02]  /*1700*/  SHF.L.U32 R5, R5, 0x10, RZ ;  /* 0x0000001005057819 */ /* 0x000fe400000006ff */
[----:B------:R-:W-:Y:S02]  /*1710*/  SHF.L.U32 R23, R0, 0x10, RZ ;  /* 0x0000001000177819 */ /* 0x000fe400000006ff */
[----:B------:R-:W-:Y:S01]  /*1720*/  SHF.L.U32 R9, R9, 0x10, RZ ;  /* 0x0000001009097819 */ /* 0x000fe200000006ff */
[----:B0-----:R-:W-:-:S04]  /*1730*/  FMUL.FTZ R14, R14, UR6 ;  /* 0x000000060e0e7c20 */ /* 0x001fc80008410000 */
[C---:B------:R-:W-:Y:S01]  /*1740*/  FMUL.FTZ R28, R14.reuse, R14 ;  /* 0x0000000e0e1c7220 */ /* 0x040fe20000410000 */
[--C-:B------:R-:W-:Y:S01]  /*1750*/  FADD.FTZ R0, R13, -R14.reuse ;  /* 0x8000000e0d007221 */ /* 0x100fe20000010000 */
[C---:B------:R-:W-:Y:S01]  /*1760*/  FADD.FTZ R2, -R14.reuse, R5 ;  /* 0x000000050e027221 */ /* 0x040fe20000010100 */
[----:B------:R-:W-:Y:S01]  /*1770*/  FADD.FTZ R4, R23, -R14 ;  /* 0x8000000e17047221 */ /* 0x000fe20000010000 */
[----:B------:R-:W-:Y:S01]  /*1780*/  FFMA.FTZ R15, R15, UR6, -R28 ;  /* 0x000000060f0f7c23 */ /* 0x000fe2000801081c */
[----:B------:R-:W-:-:S04]  /*1790*/  FADD.FTZ R14, -R14, R9 ;  /* 0x000000090e0e7221 */ /* 0x000fc80000010100 */
[----:B------:R-:W-:-:S13]  /*17a0*/  FSETP.GTU.FTZ.AND P1, PT, R15, RZ, PT ;  /* 0x000000ff0f00720b */ /* 0x000fda0003f3c000 */
[----:B------:R-:W0:Y:S02]  /*17b0*/  @P1 LDC R28, c[0x0][0x238] ;  /* 0x00008e00ff1c1b82 */ /* 0x000e240000000800 */
[----:B0-----:R-:W-:-:S04]  /*17c0*/  @P1 FADD.FTZ R15, R15, R28 ;  /* 0x0000001c0f0f1221 */ /* 0x001fc80000010000 */
[----:B------:R-:W0:Y:S01]  /*17d0*/  @P1 MUFU.RSQ R3, R15 ;  /* 0x0000000f00031308 */ /* 0x000e220000001400 */
[----:B------:R-:W-:Y:S01]  /*17e0*/  ISETP.NE.AND P1, PT, RZ, UR10, PT ;  /* 0x0000000aff007c0c */ /* 0x000fe2000bf25270 */
[-C--:B0-----:R-:W-:Y:S01]  /*17f0*/  FMUL.FTZ R5, R0, R3.reuse ;  /* 0x0000000300057220 */ /* 0x081fe20000410000 */
[-C--:B------:R-:W-:Y:S01]  /*1800*/  FMUL.FTZ R9, R4, R3.reuse ;  /* 0x0000000304097220 */ /* 0x080fe20000410000 */
[-C--:B------:R-:W-:Y:S01]  /*1810*/  FMUL.FTZ R14, R14, R3.reuse ;  /* 0x000000030e0e7220 */ /* 0x080fe20000410000 */
[----:B------:R-:W-:Y:S01]  /*1820*/  FMUL.FTZ R2, R2, R3 ;  /* 0x0000000302027220 */ /* 0x000fe20000410000 */
[----:B------:R-:W-:Y:S01]  /*1830*/  IADD3 R0, R18, 0x20, RZ ;  /* 0x0000002012007810 */ /* 0x000fe20007ffe0ff */
[C-C-:B--2---:R-:W-:Y:S01]  /*1840*/  FFMA.FTZ R8, R10.reuse, R5, R6.reuse ;  /* 0x000000050a087223 */ /* 0x144fe20000010006 */
[----:B------:R-:W-:Y:S01]  /*1850*/  FFMA.FTZ R6, R10, R9, R6 ;  /* 0x000000090a067223 */ /* 0x000fe20000010006 */
[C-C-:B------:R-:W-:Y:S01]  /*1860*/  FFMA.FTZ R9, R11.reuse, R14, R7.reuse ;  /* 0x0000000e0b097223 */ /* 0x140fe20000010007 */
[----:B------:R-:W-:-:S04]  /*1870*/  FFMA.FTZ R7, R11, R2, R7 ;  /* 0x000000020b077223 */ /* 0x000fc80000010007 */
[----:B------:R-:W-:Y:S05]  /*1880*/  @!P1 BRA `(.L_x_2026) ;  /* 0x0000000000289947 */ /* 0x000fea0003800000 */
        /* <DEDUP_REMOVED lines=9> */
[----:B-1----:R-:W-:-:S07]  /*1920*/  FMUL.FTZ R7, R7, R10 ;  /* 0x0000000a07077220 */ /* 0x002fce0000410000 */
.L_x_2026:
[----:B------:R-:W-:Y:S04]  /*1930*/  BSSY B0, `(.L_x_2027) ;  /* 0x000000f000007945 */ /* 0x000fe80003800000 */
[----:B------:R-:W-:Y:S05]  /*1940*/  @!P0 BRA `(.L_x_2028) ;  /* 0x0000000000348947 */ /* 0x000fea0003800000 */
[----:B------:R-:W-:Y:S01]  /*1950*/  SHF.R.S32.HI R5, RZ, 0x1f, R18 ;  /* 0x0000001fff057819 */ /* 0x000fe20000011412 */
[----:B------:R-:W-:Y:S01]  /*1960*/  ULDC.64 UR12, c[0x0][0x270] ;  /* 0x00009c00000c7ab9 */ /* 0x000fe20000000a00 */
[----:B------:R-:W-:Y:S02]  /*1970*/  MOV R2, R24 ;  /* 0x0000001800027202 */ /* 0x000fe40000000f00 */
[----:B------:R-:W-:Y:S01]  /*1980*/  MOV R3, R27 ;  /* 0x0000001b00037202 */ /* 0x000fe20000000f00 */
[----:B------:R-:W-:Y:S01]  /*1990*/  IMAD R5, R5, UR12, RZ ;  /* 0x0000000c05057c24 */ /* 0x000fe2000f8e02ff */
[----:B------:R-:W-:Y:S01]  /*19a0*/  F2FP.BF16.F32.PACK_AB R7, R7, R8 ;  /* 0x000000080707723e */ /* 0x000fe200000010ff */
[----:B------:R-:W-:-:S04]  /*19b0*/  IMAD.WIDE.U32 R2, R18, UR12, R2 ;  /* 0x0000000c12027c25 */ /* 0x000fc8000f8e0002 */
[----:B------:R-:W-:Y:S01]  /*19c0*/  IMAD R5, R18, UR13, R5 ;  /* 0x0000000d12057c24 */ /* 0x000fe2000f8e0205 */
[----:B------:R-:W-:Y:S02]  /*19d0*/  ULDC.64 UR12, c[0x0][0x210] ;  /* 0x00008400000c7ab9 */ /* 0x000fe40000000a00 */
[----:B------:R-:W-:Y:S02]  /*19e0*/  LEA R4, P2, R2, UR12, 0x1 ;  /* 0x0000000c02047c11 */ /* 0x000fe4000f8408ff */
[----:B------:R-:W-:-:S04]  /*19f0*/  IADD3 R5, R3, R5, RZ ;  /* 0x0000000503057210 */ /* 0x000fc80007ffe0ff */
[----:B------:R-:W-:-:S05]  /*1a00*/  LEA.HI.X R5, R2, UR13, R5, 0x1, P2 ;  /* 0x0000000d02057c11 */ /* 0x000fca00090f0c05 */
[----:B------:R0:W-:Y:S02]  /*1a10*/  STG.E desc[UR8][R4.64], R7 ;  /* 0x0000000704007986 */ /* 0x0001e4000c101908 */
.L_x_2028:
[----:B------:R-:W-:Y:S05]  /*1a20*/  BSYNC B0 ;  /* 0x0000000000007941 */ /* 0x000fea0003800000 */
.L_x_2027:
[----:B------:R-:W-:Y:S05]  /*1a30*/  @!P1 BRA `(.L_x_2029) ;  /* 0x0000000000289947 */ /* 0x000fea0003800000 */
        /* <DEDUP_REMOVED lines=10> */
.L_x_2029:
        /* <DEDUP_REMOVED lines=9> */
[----:B------:R-:W-:Y:S01]  /*1b70*/  IMAD R5, R5, UR12, RZ ;  /* 0x0000000c05057c24 */ /* 0x000fe2000f8e02ff */
[----:B------:R-:W-:Y:S02]  /*1b80*/  MOV R3, R27 ;  /* 0x0000001b00037202 */ /* 0x000fe40000000f00 */
[----:B------:R-:W-:Y:S01]  /*1b90*/  F2FP.BF16.F32.PACK_AB R9, R9, R6 ;  /* 0x000000060909723e */ /* 0x000fe200000010ff */
[C---:B------:R-:W-:Y:S02]  /*1ba0*/  IMAD R5, R0.reuse, UR13, R5 ;  /* 0x0000000d00057c24 */ /* 0x040fe4000f8e0205 */
[----:B------:R-:W-:Y:S01]  /*1bb0*/  IMAD.WIDE.U32 R2, R0, UR12, R2 ;  /* 0x0000000c00027c25 */ /* 0x000fe2000f8e0002 */
[----:B------:R-:W-:Y:S02]  /*1bc0*/  ULDC.64 UR12, c[0x0][0x210] ;  /* 0x00008400000c7ab9 */ /* 0x000fe40000000a00 */
[----:B------:R-:W-:-:S02]  /*1bd0*/  LEA R4, P1, R2, UR12, 0x1 ;  /* 0x0000000c02047c11 */ /* 0x000fc4000f8208ff */
[----:B------:R-:W-:-:S04]  /*1be0*/  IADD3 R5, R3, R5, RZ ;  /* 0x0000000503057210 */ /* 0x000fc80007ffe0ff */
[----:B------:R-:W-:-:S05]  /*1bf0*/  LEA.HI.X R5, R2, UR13, R5, 0x1, P1 ;  /* 0x0000000d02057c11 */ /* 0x000fca00088f0c05 */
[----:B------:R0:W-:Y:S02]  /*1c00*/  STG.E desc[UR8][R4.64], R9 ;  /* 0x0000000904007986 */ /* 0x0001e4000c101908 */
.L_x_2031:
[----:B------:R-:W-:Y:S05]  /*1c10*/  BSYNC B0 ;  /* 0x0000000000007941 */ /* 0x000fea0003800000 */
.L_x_2030:
[----:B------:R-:W1:Y:S01]  /*1c20*/  LDC R0, c[0x0][0x10] ;  /* 0x00000400ff007b82 */ /* 0x000e620000000800 */
[----:B------:R-:W-:Y:S02]  /*1c30*/  IADD3 R17, R17, 0x1, RZ ;  /* 0x0000000111117810 */ /* 0x000fe40007ffe0ff */
[----:B-1----:R-:W-:-:S04]  /*1c40*/  IADD3 R21, R0, R21, RZ ;  /* 0x0000001500157210 */ /* 0x002fc80007ffe0ff */
[----:B------:R-:W-:-:S13]  /*1c50*/  ISETP.GE.AND P1, PT, R21, UR4, PT ;  /* 0x0000000415007c0c */ /* 0x000fda000bf26270 */
[----:B------:R-:W-:Y:S05]  /*1c60*/  @!P1 BRA `(.L_x_2032) ;  /* 0xffffffe400609947 */ /* 0x000fea000383ffff */
[----:B------:R-:W-:Y:S05]  /*1c70*/  EXIT ;  /* 0x000000000000794d */ /* 0x000fea0003800000 */
.L_x_2033:
        /* <DEDUP_REMOVED lines=16> */
.L_x_3260:


//--------------------- .text._Z35group_norm_nhwc_fwd_one_pass_kernelI11Bf16IOFp32WLi128ELi26ELi416EEv26Group_norm_nhwc_fwd_params --------------------------
	.section	.text._Z35group_norm_nhwc_fwd_one_pass_kernelI11Bf16IOFp32WLi128ELi26ELi416EEv26Group_norm_nhwc_fwd_params,"ax",@progbits
	.align	128
        .global         _Z35group_norm_nhwc_fwd_one_pass_kernelI11Bf16IOFp32WLi128ELi26ELi416EEv26Group_norm_nhwc_fwd_params
        .type           _Z35group_norm_nhwc_fwd_one_pass_kernelI11Bf16IOFp32WLi128ELi26ELi416EEv26Group_norm_nhwc_fwd_params,@function
        .size           _Z35group_norm_nhwc_fwd_one_pass_kernelI11Bf16IOFp32WLi128ELi26ELi416EEv26Group_norm_nhwc_fwd_params,(.L_x_3261 - _Z35group_norm_nhwc_fwd_one_pass_kernelI11Bf16IOFp32WLi128ELi26ELi416EEv26Group_norm_nhwc_fwd_params)
        .other          _Z35group_norm_nhwc_fwd_one_pass_kernelI11Bf16IOFp32WLi128ELi26ELi416EEv26Group_norm_nhwc_fwd_params,@"STO_CUDA_ENTRY STV_DEFAULT"
_Z35group_norm_nhwc_fwd_one_pass_kernelI11Bf16IOFp32WLi128ELi26ELi416EEv26Group_norm_nhwc_fwd_params:
.text._Z35group_norm_nhwc_fwd_one_pass_kernelI11Bf16IOFp32WLi128ELi26ELi416EEv26Group_norm_nhwc_fwd_params:
        /* <DEDUP_REMOVED lines=11> */
[----:B------:R-:W-:Y:S01]  /*00b0*/  HFMA2.MMA R4, -RZ, RZ, 0, 0 ;  /* 0x00000000ff047435 */ /* 0x000fe200000001ff */
[----:B------:R-:W-:-:S04]  /*00c0*/  ULDC.U8 UR10, c[0x0][0x28c] ;  /* 0x0000a300000a7ab9 */ /* 0x000fc80000000000 */
[----:B------:R-:W1:Y:S08]  /*00d0*/  LDC R34, c[0x0][0x294] ;  /* 0x0000a500ff227b82 */ /* 0x000e700000000800 */
[----:B------:R-:W2:Y:S01]  /*00e0*/  S2UR UR6, SR_CgaCtaId ;  /* 0x00000000000679c3 */ /* 0x000ea20000008800 */
[----:B0-----:R-:W-:Y:S01]  /*00f0*/  IMAD.WIDE.U32 R2, R0, 0x4ec4ec4f, RZ ;  /* 0x4ec4ec4f00027825 */ /* 0x001fe200078e00ff */
[----:B------:R-:W-:-:S04]  /*0100*/  SHF.R.S32.HI R5, RZ, 0x1f, R0 ;  /* 0x0000001fff057819 */ /* 0x000fc80000011400 */
[----:B------:R-:W-:Y:S01]  /*0110*/  SHF.R.U32.HI R37, RZ, 0x2, R3 ;  /* 0x00000002ff257819 */ /* 0x000fe20000011603 */
[----:B------:R-:W0:Y:S01]  /*0120*/  S2R R2, SR_LANEID ;  /* 0x0000000000027919 */ /* 0x000e220000000000 */
[----:B------:R-:W-:Y:S01]  /*0130*/  LEA.HI R5, R5, R0, RZ, 0x5 ;  /* 0x0000000005057211 */ /* 0x000fe200078f28ff */
[----:B--2---:R-:W-:Y:S02]  /*0140*/  ULEA UR5, UR6, UR5, 0x18 ;  /* 0x0000000506057291 */ /* 0x004fe4000f8ec03f */
[----:B-1----:R-:W-:Y:S01]  /*0150*/  IMAD R34, R34, UR7, R37 ;  /* 0x0000000722227c24 */ /* 0x002fe2000f8e0225 */
[----:B------:R-:W-:Y:S01]  /*0160*/  SHF.R.S32.HI R5, RZ, 0x5, R5 ;  /* 0x00000005ff057819 */ /* 0x000fe20000011405 */
[----:B------:R-:W-:-:S03]  /*0170*/  IMAD R37, R37, -0xd, R0 ;  /* 0xfffffff325257824 */ /* 0x000fc600078e0200 */
[----:B------:R-:W-:Y:S02]  /*0180*/  ISETP.GE.U32.AND P0, PT, R34, UR8, PT ;  /* 0x0000000822007c0c */ /* 0x000fe4000bf06070 */
[----:B------:R-:W-:Y:S02]  /*0190*/  SHF.R.S32.HI R3, RZ, 0x1f, R34 ;  /* 0x0000001fff037819 */ /* 0x000fe40000011422 */
[----:B------:R-:W-:Y:S02]  /*01a0*/  SHF.L.U32 R37, R37, 0x1, RZ ;  /* 0x0000000125257819 */ /* 0x000fe400000006ff */
[----:B------:R-:W-:Y:S01]  /*01b0*/  ISETP.GE.AND.EX P0, PT, R3, UR9, PT, P0 ;  /* 0x0000000903007c0c */ /* 0x000fe2000bf06300 */
[----:B------:R-:W-:Y:S01]  /*01c0*/  ULDC.64 UR8, c[0x0][0x208] ;  /* 0x0000820000087ab9 */ /* 0x000fe20000000a00 */
[----:B------:R-:W-:Y:S02]  /*01d0*/  LEA R5, R5, UR5, 0x3 ;  /* 0x0000000505057c11 */ /* 0x000fe4000f8e18ff */
[----:B------:R-:W-:-:S02]  /*01e0*/  ISETP.LT.U32.AND P0, PT, R0, 0x1a0, !P0 ;  /* 0x000001a00000780c */ /* 0x000fc40004701070 */
[C---:B------:R-:W-:Y:S02]  /*01f0*/  IADD3 R6, R34.reuse, 0x20, RZ ;  /* 0x0000002022067810 */ /* 0x040fe40007ffe0ff */
[C---:B------:R-:W-:Y:S02]  /*0200*/  IADD3 R7, R34.reuse, 0x40, RZ ;  /* 0x0000004022077810 */ /* 0x040fe40007ffe0ff */
[----:B0-----:R-:W-:-:S07]  /*0210*/  IADD3 R24, R34, 0x60, RZ ;  /* 0x0000006022187810 */ /* 0x001fce0007ffe0ff */
.L_x_2055:
[----:B0-----:R-:W0:Y:S01]  /*0220*/  LDC R14, c[0x0][0x288] ;  /* 0x0000a200ff0e7b82 */ /* 0x001e220000000800 */
[----:B------:R-:W-:Y:S01]  /*0230*/  ULDC.64 UR14, c[0x0][0x278] ;  /* 0x00009e00000e7ab9 */ /* 0x000fe20000000a00 */
[----:B------:R-:W-:Y:S01]  /*0240*/  SHF.R.S32.HI R25, RZ, 0x1f, R6 ;  /* 0x0000001fff197819 */ /* 0x000fe20000011406 */
[----:B------:R-:W-:Y:S01]  /*0250*/  ULDC.64 UR12, c[0x0][0x280] ;  /* 0x0000a000000c7ab9 */ /* 0x000fe20000000a00 */
[----:B------:R-:W-:Y:S02]  /*0260*/  SHF.R.S32.HI R27, RZ, 0x1f, R7 ;  /* 0x0000001fff1b7819 */ /* 0x000fe40000011407 */
[----:B------:R-:W-:Y:S02]  /*0270*/  SHF.R.S32.HI R29, RZ, 0x1f, R24 ;  /* 0x0000001fff1d7819 */ /* 0x000fe40000011418 */
[----:B-1----:R-:W1:Y:S01]  /*0280*/  @P0 LDC.64 R22, c[0x0][0x270] ;  /* 0x00009c00ff160b82 */ /* 0x002e620000000a00 */
        /* <DEDUP_REMOVED lines=10> */
[----:B------:R-:W-:Y:S02]  /*0330*/  LOP3.LUT R8, R35, R14, RZ, 0x3c, !PT ;  /* 0x0000000e23087212 */ /* 0x000fe400078e3cff */
[----:B------:R-:W-:Y:S02]  /*0340*/  SHF.R.S32.HI R13, RZ, 0x1f, R37 ;  /* 0x0000001fff0d7819 */ /* 0x000fe40000011425 */
[----:B------:R-:W-:Y:S01]  /*0350*/  ISETP.GE.AND P3, PT, R8, RZ, PT ;  /* 0x000000ff0800720c */ /* 0x000fe20003f66270 */
[----:B------:R-:W-:-:S05]  /*0360*/  IMAD.HI.U32 R9, R9, R12, RZ ;  /* 0x0000000c09097227 */ /* 0x000fca00078e00ff */
[----:B------:R-:W-:-:S05]  /*0370*/  IADD3 R10, -R9, RZ, RZ ;  /* 0x000000ff090a7210 */ /* 0x000fca0007ffe1ff */
[----:B------:R-:W-:-:S05]  /*0380*/  IMAD R10, R11, R10, R12 ;  /* 0x0000000a0b0a7224 */ /* 0x000fca00078e020c */
[----:B------:R-:W-:-:S13]  /*0390*/  ISETP.GT.U32.AND P2, PT, R11, R10, PT ;  /* 0x0000000a0b00720c */ /* 0x000fda0003f44070 */
[-C--:B------:R-:W-:Y:S02]  /*03a0*/  @!P2 IADD3 R10, R10, -R11.reuse, RZ ;  /* 0x8000000b0a0aa210 */ /* 0x080fe40007ffe0ff */
[----:B------:R-:W-:Y:S02]  /*03b0*/  @!P2 IADD3 R9, R9, 0x1, RZ ;  /* 0x000000010909a810 */ /* 0x000fe40007ffe0ff */
[----:B------:R-:W-:Y:S02]  /*03c0*/  ISETP.GE.U32.AND P1, PT, R10, R11, PT ;  /* 0x0000000b0a00720c */ /* 0x000fe40003f26070 */
[----:B------:R-:W-:Y:S01]  /*03d0*/  ISETP.NE.AND P2, PT, R14, RZ, PT ;  /* 0x000000ff0e00720c */ /* 0x000fe20003f45270 */
[----:B------:R-:W0:Y:S10]  /*03e0*/  @P0 LDC.64 R10, c[0x0][0x220] ;  /* 0x00008800ff0a0b82 */ /* 0x000e340000000a00 */
[----:B------:R-:W-:-:S02]  /*03f0*/  @P1 IADD3 R9, R9, 0x1, RZ ;  /* 0x0000000109091810 */ /* 0x000fc40007ffe0ff */
[----:B------:R-:W-:Y:S02]  /*0400*/  ISETP.GE.U32.AND P1, PT, R6, UR14, PT ;  /* 0x0000000e06007c0c */ /* 0x000fe4000bf26070 */
[----:B------:R-:W-:Y:S02]  /*0410*/  @!P3 IADD3 R9, -R9, RZ, RZ ;  /* 0x000000ff0909b210 */ /* 0x000fe40007ffe1ff */
[----:B------:R-:W-:Y:S02]  /*0420*/  @!P2 LOP3.LUT R9, RZ, R14, RZ, 0x33, !PT ;  /* 0x0000000eff09a212 */ /* 0x000fe400078e33ff */
[----:B------:R-:W-:Y:S02]  /*0430*/  ISETP.GE.AND.EX P1, PT, R25, UR15, PT, P1 ;  /* 0x0000000f19007c0c */ /* 0x000fe4000bf26310 */
[----:B------:R-:W-:Y:S02]  /*0440*/  IADD3 R26, -R9, RZ, RZ ;  /* 0x000000ff091a7210 */ /* 0x000fe40007ffe1ff */
[----:B------:R-:W-:-:S02]  /*0450*/  ISETP.GE.U32.AND P2, PT, R7, UR14, PT ;  /* 0x0000000e07007c0c */ /* 0x000fc4000bf46070 */
[----:B------:R-:W-:Y:S01]  /*0460*/  ISETP.GT.U32.OR P1, PT, R0, 0x19f, P1 ;  /* 0x0000019f0000780c */ /* 0x000fe20000f24470 */
[----:B------:R-:W-:Y:S01]  /*0470*/  IMAD R26, R14, R26, R35 ;  /* 0x0000001a0e1a7224 */ /* 0x000fe200078e0223 */
[----:B------:R-:W-:Y:S02]  /*0480*/  ISETP.GE.AND.EX P2, PT, R27, UR15, PT, P2 ;  /* 0x0000000f1b007c0c */ /* 0x000fe4000bf46320 */
[----:B------:R-:W-:Y:S01]  /*0490*/  SHF.R.S32.HI R8, RZ, 0x1f, R9 ;  /* 0x0000001fff087819 */ /* 0x000fe20000011409 */
[----:B------:R-:W-:Y:S01]  /*04a0*/  IMAD R26, R26, 0x1a, RZ ;  /* 0x0000001a1a1a7824 */ /* 0x000fe200078e02ff */
[----:B------:R-:W-:Y:S02]  /*04b0*/  ISETP.GT.U32.OR P2, PT, R0, 0x19f, P2 ;  /* 0x0000019f0000780c */ /* 0x000fe40001744470 */
[----:B------:R-:W-:Y:S01]  /*04c0*/  ISETP.GE.U32.AND P3, PT, R24, UR14, PT ;  /* 0x0000000e18007c0c */ /* 0x000fe2000bf66070 */
[----:B------:R-:W-:Y:S01]  /*04d0*/  IMAD R8, R8, UR12, RZ ;  /* 0x0000000c08087c24 */ /* 0x000fe2000f8e02ff */
[----:B------:R-:W-:-:S02]  /*04e0*/  IADD3 R38, P4, R37, R26, RZ ;  /* 0x0000001a25267210 */ /* 0x000fc40007f9e0ff */
[----:B------:R-:W-:Y:S01]  /*04f0*/  ISETP.GE.AND.EX P3, PT, R29, UR15, PT, P3 ;  /* 0x0000000f1d007c0c */ /* 0x000fe2000bf66330 */
[----:B------:R-:W2:Y:S01]  /*0500*/  @!P1 LDC.64 R18, c[0x0][0x270] ;  /* 0x00009c00ff129b82 */ /* 0x000ea20000000a00 */
[----:B------:R-:W-:Y:S01]  /*0510*/  LEA.HI.X.SX32 R39, R26, R13, 0x1, P4 ;  /* 0x0000000d1a277211 */ /* 0x000fe200020f0eff */
[----:B------:R-:W-:Y:S01]  /*0520*/  IMAD R41, R9, UR13, R8 ;  /* 0x0000000d09297c24 */ /* 0x000fe2000f8e0208 */
[----:B------:R-:W-:Y:S01]  /*0530*/  ISETP.GT.U32.OR P3, PT, R0, 0x19f, P3 ;  /* 0x0000019f0000780c */ /* 0x000fe20001f64470 */
[----:B-1----:R-:W-:Y:S02]  /*0540*/  @P0 IMAD R8, R3, R22, RZ ;  /* 0x0000001603080224 */ /* 0x002fe400078e02ff */
[----:B------:R-:W-:Y:S02]  /*0550*/  IMAD.WIDE.U32 R38, R9, UR12, R38 ;  /* 0x0000000c09267c25 */ /* 0x000fe4000f8e0026 */
[----:B------:R-:W1:Y:S02]  /*0560*/  @!P2 LDC.64 R14, c[0x0][0x270] ;  /* 0x00009c00ff0eab82 */ /* 0x000e640000000a00 */
[----:B------:R-:W-:Y:S01]  /*0570*/  @P0 IMAD R21, R34, R23, R8 ;  /* 0x0000001722150224 */ /* 0x000fe200078e0208 */
[----:B------:R-:W-:-:S02]  /*0580*/  IADD3 R41, R39, R41, RZ ;  /* 0x0000002927297210 */ /* 0x000fc40007ffe0ff */
[----:B------:R-:W-:-:S03]  /*0590*/  @P0 MOV R40, R38 ;  /* 0x0000002600280202 */ /* 0x000fc60000000f00 */
[----:B------:R-:W3:Y:S02]  /*05a0*/  @!P1 LDC.64 R16, c[0x0][0x220] ;  /* 0x00008800ff109b82 */ /* 0x000ee40000000a00 */
[----:B------:R-:W-:-:S05]  /*05b0*/  @P0 IMAD.WIDE.U32 R22, R34, R22, R40 ;  /* 0x0000001622160225 */ /* 0x000fca00078e0028 */
[----:B------:R-:W-:Y:S01]  /*05c0*/  @P0 IADD3 R21, R23, R21, RZ ;  /* 0x0000001517150210 */ /* 0x000fe20007ffe0ff */
[----:B------:R-:W4:Y:S01]  /*05d0*/  @!P2 LDC.64 R12, c[0x0][0x220] ;  /* 0x00008800ff0cab82 */ /* 0x000f220000000a00 */
[C---:B0-----:R-:W-:Y:S01]  /*05e0*/  @P0 LEA R20, P4, R22.reuse, R10, 0x1 ;  /* 0x0000000a16140211 */ /* 0x041fe200078808ff */
[----:B--2---:R-:W-:Y:S01]  /*05f0*/  @!P1 IMAD R10, R25, R18, RZ ;  /* 0x00000012190a9224 */ /* 0x004fe200078e02ff */
[----:B------:R-:W-:Y:S02]  /*0600*/  @!P1 MOV R23, R41 ;  /* 0x0000002900179202 */ /* 0x000fe40000000f00 */
[----:B------:R-:W-:Y:S01]  /*0610*/  @P0 LEA.HI.X R21, R22, R11, R21, 0x1, P4 ;  /* 0x0000000b16150211 */ /* 0x000fe200020f0c15 */
[----:B------:R-:W-:Y:S01]  /*0620*/  @!P1 IMAD R31, R6, R19, R10 ;  /* 0x00000013061f9224 */ /* 0x000fe200078e020a */
[----:B------:R-:W-:Y:S01]  /*0630*/  @!P1 MOV R22, R38 ;  /* 0x0000002600169202 */ /* 0x000fe20000000f00 */
[----:B------:R-:W0:Y:S01]  /*0640*/  @!P3 LDC.64 R8, c[0x0][0x270] ;  /* 0x00009c00ff08bb82 */ /* 0x000e220000000a00 */
[----:B-1----:R-:W-:Y:S01]  /*0650*/  @!P2 IMAD R28, R27, R14, RZ ;  /* 0x0000000e1b1ca224 */ /* 0x002fe200078e02ff */
[----:B------:R-:W-:-:S02]  /*0660*/  @!P2 MOV R19, R41 ;  /* 0x000000290013a202 */ /* 0x000fc40000000f00 */
[----:B------:R-:W-:Y:S01]  /*0670*/  @!P1 IMAD.WIDE.U32 R22, R6, R18, R22 ;  /* 0x0000001206169225 */ /* 0x000fe200078e0016 */
[----:B------:R-:W-:-:S03]  /*0680*/  @!P2 MOV R18, R38 ;  /* 0x000000260012a202 */ /* 0x000fc60000000f00 */
[----:B------:R-:W1:Y:S01]  /*0690*/  @!P3 LDC.64 R10, c[0x0][0x220] ;  /* 0x00008800ff0abb82 */ /* 0x000e620000000a00 */
[----:B------:R-:W-:Y:S01]  /*06a0*/  @!P2 IMAD R33, R7, R15, R28 ;  /* 0x0000000f0721a224 */ /* 0x000fe200078e021c */
[----:B------:R-:W-:Y:S01]  /*06b0*/  @!P1 IADD3 R15, R23, R31, RZ ;  /* 0x0000001f170f9210 */ /* 0x000fe20007ffe0ff */
[----:B------:R-:W-:Y:S01]  /*06c0*/  @!P2 IMAD.WIDE.U32 R18, R7, R14, R18 ;  /* 0x0000000e0712a225 */ /* 0x000fe200078e0012 */
[C---:B---3--:R-:W-:Y:S02]  /*06d0*/  @!P1 LEA R16, P4, R22.reuse, R16, 0x1 ;  /* 0x0000001016109211 */ /* 0x048fe400078808ff */
[----:B------:R-:W-:Y:S02]  /*06e0*/  CS2R R30, SRZ ;  /* 0x00000000001e7805 */ /* 0x000fe4000001ff00 */
[----:B------:R-:W-:Y:S02]  /*06f0*/  MOV R28, RZ ;  /* 0x000000ff001c7202 */ /* 0x000fe40000000f00 */
[----:B------:R-:W-:-:S02]  /*0700*/  @!P1 LEA.HI.X R17, R22, R17, R15, 0x1, P4 ;  /* 0x0000001116119211 */ /* 0x000fc400020f0c0f */
[----:B------:R-:W-:Y:S02]  /*0710*/  @!P2 IADD3 R14, R19, R33, RZ ;  /* 0x00000021130ea210 */ /* 0x000fe40007ffe0ff */
[C---:B----4-:R-:W-:Y:S01]  /*0720*/  @!P2 LEA R12, P4, R18.reuse, R12, 0x1 ;  /* 0x0000000c120ca211 */ /* 0x050fe200078808ff */
[----:B------:R-:W2:Y:S01]  /*0730*/  @!P1 LDG.E R30, desc[UR8][R16.64] ;  /* 0x00000008101e9981 */ /* 0x000ea2000c1e1900 */
[----:B0-----:R-:W-:Y:S02]  /*0740*/  @!P3 IMAD R15, R29, R8, RZ ;  /* 0x000000081d0fb224 */ /* 0x001fe400078e02ff */
[----:B------:R-:W-:Y:S01]  /*0750*/  @!P2 LEA.HI.X R13, R18, R13, R14, 0x1, P4 ;  /* 0x0000000d120da211 */ /* 0x000fe200020f0c0e */
[----:B------:R-:W3:Y:S01]  /*0760*/  @P0 LDG.E R28, desc[UR8][R20.64] ;  /* 0x00000008141c0981 */ /* 0x000ee2000c1e1900 */
[----:B------:R-:W-:Y:S01]  /*0770*/  @!P3 MOV R14, R38 ;  /* 0x00000026000eb202 */ /* 0x000fe20000000f00 */
[C---:B------:R-:W-:Y:S01]  /*0780*/  @!P3 IMAD R9, R24.reuse, R9, R15 ;  /* 0x000000091809b224 */ /* 0x040fe200078e020f */
[----:B------:R-:W-:Y:S01]  /*0790*/  @!P3 MOV R15, R41 ;  /* 0x00000029000fb202 */ /* 0x000fe20000000f00 */
[----:B------:R0:W4:Y:S02]  /*07a0*/  @!P2 LDG.E R31, desc[UR8][R12.64] ;  /* 0x000000080c1fa981 */ /* 0x000124000c1e1900 */
[----:B------:R-:W-:Y:S01]  /*07b0*/  @!P3 IMAD.WIDE.U32 R14, R24, R8, R14 ;  /* 0x00000008180eb225 */ /* 0x000fe200078e000e */
[----:B------:R-:W-:-:S04]  /*07c0*/  MOV R32, RZ ;  /* 0x000000ff00207202 */ /* 0x000fc80000000f00 */
[----:B------:R-:W-:Y:S02]  /*07d0*/  @!P3 IADD3 R8, R15, R9, RZ ;  /* 0x000000090f08b210 */ /* 0x000fe40007ffe0ff */
[----:B-1----:R-:W-:-:S04]  /*07e0*/  @!P3 LEA R10, P1, R14, R10, 0x1 ;  /* 0x0000000a0e0ab211 */ /* 0x002fc800078208ff */
[----:B------:R-:W-:-:S05]  /*07f0*/  @!P3 LEA.HI.X R11, R14, R11, R8, 0x1, P1 ;  /* 0x0000000b0e0bb211 */ /* 0x000fca00008f0c08 */
[----:B------:R1:W5:Y:S01]  /*0800*/  @!P3 LDG.E R32, desc[UR8][R10.64] ;  /* 0x000000080a20b981 */ /* 0x000362000c1e1900 */
[C---:B------:R-:W-:Y:S01]  /*0810*/  ISETP.GT.AND P1, PT, R2.reuse, 0x1e, PT ;  /* 0x0000001e0200780c */ /* 0x040fe20003f24270 */
[----:B------:R-:W5:Y:S01]  /*0820*/  LDC R36, c[0x0][0xc] ;  /* 0x00000300ff247b82 */ /* 0x000f620000000800 */
[----:B------:R-:W-:Y:S02]  /*0830*/  ISETP.NE.AND P3, PT, R2, RZ, PT ;  /* 0x000000ff0200720c */ /* 0x000fe40003f65270 */
[----:B------:R-:W-:Y:S01]  /*0840*/  ISETP.NE.AND P2, PT, R0, RZ, PT ;  /* 0x000000ff0000720c */ /* 0x000fe20003f45270 */
[----:B------:R-:W-:Y:S01]  /*0850*/  BSSY B0, `(.L_x_2034) ;  /* 0x0000061000007945 */ /* 0x000fe20003800000 */
[----:B--2---:R-:W-:Y:S02]  /*0860*/  PRMT R9, R30, 0x7632, R9 ;  /* 0x000076321e097816 */ /* 0x004fe40000000009 */
[----:B---3--:R-:W-:Y:S02]  /*0870*/  PRMT R8, R28, 0x7632, R8 ;  /* 0x000076321c087816 */ /* 0x008fe40000000008 */
[----:B------:R-:W-:-:S02]  /*0880*/  SHF.L.U32 R15, R9, 0x10, RZ ;  /* 0x00000010090f7819 */ /* 0x000fc400000006ff */
[----:B------:R-:W-:Y:S02]  /*0890*/  SHF.L.U32 R9, R8, 0x10, RZ ;  /* 0x0000001008097819 */ /* 0x000fe400000006ff */
[----:B------:R-:W-:Y:S02]  /*08a0*/  SHF.L.U32 R8, R28, 0x10, RZ ;  /* 0x000000101c087819 */ /* 0x000fe400000006ff */
[----:B------:R-:W-:Y:S01]  /*08b0*/  SHF.L.U32 R14, R30, 0x10, RZ ;  /* 0x000000101e0e7819 */ /* 0x000fe200000006ff */
[----:B0-----:R-:W-:Y:S01]  /*08c0*/  FMUL.FTZ R13, R9, R9 ;  /* 0x00000009090d7220 */ /* 0x001fe20000410000 */
[----:B----4-:R-:W-:Y:S01]  /*08d0*/  PRMT R16, R31, 0x7632, R16 ;  /* 0x000076321f107816 */ /* 0x010fe20000000010 */
[----:B------:R-:W-:Y:S02]  /*08e0*/  FADD.FTZ R9, R8, R9 ;  /* 0x0000000908097221 */ /* 0x000fe40000010000 */
[----:B------:R-:W-:Y:S01]  /*08f0*/  FADD.FTZ R12, R14, R15 ;  /* 0x0000000f0e0c7221 */ /* 0x000fe20000010000 */
[----:B------:R-:W-:Y:S01]  /*0900*/  FFMA.FTZ R13, R8, R8, R13 ;  /* 0x00000008080d7223 */ /* 0x000fe2000001000d */
[----:B------:R-:W-:Y:S01]  /*0910*/  FADD.FTZ R9, RZ, R9 ;  /* 0x00000009ff097221 */ /* 0x000fe20000010000 */
[----:B-1----:R-:W-:Y:S01]  /*0920*/  SHF.L.U32 R11, R16, 0x10, RZ ;  /* 0x00000010100b7819 */ /* 0x002fe200000006ff */
[----:B------:R-:W-:Y:S01]  /*0930*/  FMUL.FTZ R17, R15, R15 ;  /* 0x0000000f0f117220 */ /* 0x000fe20000410000 */
[----:B------:R-:W-:Y:S01]  /*0940*/  SHF.L.U32 R8, R31, 0x10, RZ ;  /* 0x000000101f087819 */ /* 0x000fe200000006ff */
[----:B------:R-:W-:Y:S01]  /*0950*/  FADD.FTZ R9, R9, R12 ;  /* 0x0000000c09097221 */ /* 0x000fe20000010000 */
[----:B-----5:R-:W-:Y:S01]  /*0960*/  PRMT R10, R32, 0x7632, R10 ;  /* 0x00007632200a7816 */ /* 0x020fe2000000000a */
[----:B------:R-:W-:Y:S01]  /*0970*/  FFMA.FTZ R14, R14, R14, R17 ;  /* 0x0000000e0e0e7223 */ /* 0x000fe20000010011 */
[----:B------:R-:W-:Y:S01]  /*0980*/  FADD.FTZ R13, RZ, R13 ;  /* 0x0000000dff0d7221 */ /* 0x000fe20000010000 */
[----:B------:R-:W-:Y:S01]  /*0990*/  FMUL.FTZ R15, R11, R11 ;  /* 0x0000000b0b0f7220 */ /* 0x000fe20000410000 */
[----:B------:R-:W-:Y:S01]  /*09a0*/  SHF.L.U32 R12, R10, 0x10, RZ ;  /* 0x000000100a0c7819 */ /* 0x000fe200000006ff */
[----:B------:R-:W-:Y:S01]  /*09b0*/  FADD.FTZ R10, R8, R11 ;  /* 0x0000000b080a7221 */ /* 0x000fe20000010000 */
[----:B------:R-:W-:Y:S01]  /*09c0*/  SHF.L.U32 R11, R32, 0x10, RZ ;  /* 0x00000010200b7819 */ /* 0x000fe200000006ff */
[----:B------:R-:W-:Y:S01]  /*09d0*/  FADD.FTZ R13, R13, R14 ;  /* 0x0000000e0d0d7221 */ /* 0x000fe20000010000 */
[----:B------:R-:W-:Y:S01]  /*09e0*/  FFMA.FTZ R8, R8, R8, R15 ;  /* 0x0000000808087223 */ /* 0x000fe2000001000f */
[----:B------:R-:W-:Y:S01]  /*09f0*/  FMUL.FTZ R14, R12, R12 ;  /* 0x0000000c0c0e7220 */ /* 0x000fe20000410000 */
[----:B------:R-:W-:Y:S01]  /*0a00*/  FADD.FTZ R9, R9, R10 ;  /* 0x0000000a09097221 */ /* 0x000fe20000010000 */
[----:B------:R-:W-:Y:S01]  /*0a10*/  FADD.FTZ R12, R11, R12 ;  /* 0x0000000c0b0c7221 */ /* 0x000fe20000010000 */
[----:B------:R-:W-:Y:S01]  /*0a20*/  FADD.FTZ R8, R13, R8 ;  /* 0x000000080d087221 */ /* 0x000fe20000010000 */
[----:B------:R-:W-:-:S02]  /*0a30*/  FFMA.FTZ R11, R11, R11, R14 ;  /* 0x0000000b0b0b7223 */ /* 0x000fc4000001000e */
[----:B------:R-:W-:Y:S02]  /*0a40*/  FADD.FTZ R12, R9, R12 ;  /* 0x0000000c090c7221 */ /* 0x000fe40000010000 */
[----:B------:R-:W-:-:S03]  /*0a50*/  FADD.FTZ R9, R8, R11 ;  /* 0x0000000b08097221 */ /* 0x000fc60000010000 */
[----:B------:R-:W0:Y:S04]  /*0a60*/  SHFL.DOWN PT, R11, R12, 0x1, 0x1f ;  /* 0x08201f000c0b7f89 */ /* 0x000e2800000e0000 */
[----:B------:R-:W1:Y:S01]  /*0a70*/  SHFL.DOWN PT, R8, R9, 0x1, 0x1f ;  /* 0x08201f0009087f89 */ /* 0x000e6200000e0000 */
[----:B0-----:R-:W-:Y:S01]  /*0a80*/  @!P1 FADD.FTZ R12, R12, R11 ;  /* 0x0000000b0c0c9221 */ /* 0x001fe20000010000 */
[----:B-1----:R-:W-:-:S04]  /*0a90*/  @!P1 FADD.FTZ R9, R9, R8 ;  /* 0x0000000809099221 */ /* 0x002fc80000010000 */
[----:B------:R-:W0:Y:S04]  /*0aa0*/  SHFL.DOWN PT, R11, R12, 0x2, 0x1f ;  /* 0x08401f000c0b7f89 */ /* 0x000e2800000e0000 */
[----:B------:R-:W1:Y:S01]  /*0ab0*/  SHFL.DOWN PT, R8, R9, 0x2, 0x1f ;  /* 0x08401f0009087f89 */ /* 0x000e6200000e0000 */
[----:B------:R-:W-:-:S13]  /*0ac0*/  ISETP.GT.AND P1, PT, R2, 0x1d, PT ;  /* 0x0000001d0200780c */ /* 0x000fda0003f24270 */
        /* <DEDUP_REMOVED lines=14> */
[----:B------:R-:W-:Y:S02]  /*0bb0*/  ISETP.GT.AND P1, PT, R2, 0xf, PT ;  /* 0x0000000f0200780c */ /* 0x000fe40003f24270 */
[----:B------:R-:W-:-:S11]  /*0bc0*/  PRMT R33, R30, 0x7632, R33 ;  /* 0x000076321e217816 */ /* 0x000fd60000000021 */
[----:B0-----:R-:W-:Y:S01]  /*0bd0*/  @!P1 FADD.FTZ R12, R12, R11 ;  /* 0x0000000b0c0c9221 */ /* 0x001fe20000010000 */
[----:B-1----:R-:W-:-:S04]  /*0be0*/  @!P1 FADD.FTZ R9, R9, R8 ;  /* 0x0000000809099221 */ /* 0x002fc80000010000 */
[----:B------:R-:W-:-:S05]  /*0bf0*/  MOV R8, R12 ;  /* 0x0000000c00087202 */ /* 0x000fca0000000f00 */
[----:B------:R0:W-:Y:S01]  /*0c00*/  @!P3 STS.64 [R5+0x10], R8 ;  /* 0x000010080500b388 */ /* 0x0001e20000000a00 */
[----:B------:R-:W-:Y:S01]  /*0c10*/  BAR.SYNC.DEFER_BLOCKING 0x0 ;  /* 0x0000000000007b1d */ /* 0x000fe20000010000 */
[----:B------:R-:W-:-:S05]  /*0c20*/  ISETP.GE.U32.AND P1, PT, R36, 0x2, PT ;  /* 0x000000022400780c */ /* 0x000fca0003f26070 */
[----:B------:R-:W-:Y:S08]  /*0c30*/  @P2 BRA `(.L_x_2035) ;  /* 0x0000000000882947 */ /* 0x000ff00003800000 */
        /* <DEDUP_REMOVED lines=34> */
.L_x_2035:
[----:B------:R-:W-:Y:S05]  /*0e60*/  BSYNC B0 ;  /* 0x0000000000007941 */ /* 0x000fea0003800000 */
.L_x_2034:
[----:B------:R-:W-:Y:S02]  /*0e70*/  PRMT R20, R28, 0x7632, R20 ;  /* 0x000076321c147816 */ /* 0x000fe40000000014 */
[----:B------:R-:W-:Y:S02]  /*0e80*/  PRMT R19, R31, 0x7632, R19 ;  /* 0x000076321f137816 */ /* 0x000fe40000000013 */
[----:B------:R-:W-:Y:S01]  /*0e90*/  PRMT R18, R32, 0x7632, R18 ;  /* 0x0000763220127816 */ /* 0x000fe20000000012 */
[----:B------:R-:W-:Y:S06]  /*0ea0*/  @!P1 BRA `(.L_x_2036) ;  /* 0x0000000800709947 */ /* 0x000fec0003800000 */
[----:B------:R-:W-:Y:S05]  /*0eb0*/  @P2 BRA `(.L_x_2037) ;  /* 0x0000000000742947 */ /* 0x000fea0003800000 */
[----:B------:R-:W1:Y:S01]  /*0ec0*/  LDC R21, c[0x0][0x10] ;  /* 0x00000400ff157b82 */ /* 0x000e620000000800 */
[----:B------:R-:W2:Y:S01]  /*0ed0*/  S2R R16, SR_CTAID.Y ;  /* 0x0000000000107919 */ /* 0x000ea20000002600 */
[C---:B------:R-:W-:Y:S02]  /*0ee0*/  LOP3.LUT R14, R4.reuse, 0x1, RZ, 0xc0, !PT ;  /* 0x00000001040e7812 */ /* 0x040fe400078ec0ff */
[----:B------:R-:W-:-:S04]  /*0ef0*/  LOP3.LUT P1, RZ, R4, 0x2, RZ, 0xc0, !PT ;  /* 0x0000000204ff7812 */ /* 0x000fc8000782c0ff */
[----:B------:R-:W3:Y:S08]  /*0f00*/  LDC.64 R12, c[0x0][0x248] ;  /* 0x00009200ff0c7b82 */ /* 0x000ef00000000a00 */
[----:B------:R-:W4:Y:S01]  /*0f10*/  LDC.64 R10, c[0x0][0x240] ;  /* 0x00009000ff0a7b82 */ /* 0x000f220000000a00 */
[----:B-1----:R-:W-:-:S04]  /*0f20*/  IMAD R15, R14, R21, RZ ;  /* 0x000000150e0f7224 */ /* 0x002fc800078e02ff */
[----:B------:R-:W-:-:S05]  /*0f30*/  IMAD R14, R15, R36, RZ ;  /* 0x000000240f0e7224 */ /* 0x000fca00078e02ff */
[----:B------:R-:W-:Y:S01]  /*0f40*/  SHF.L.U32 R17, R14, 0x1, RZ ;  /* 0x000000010e117819 */ /* 0x000fe200000006ff */
[----:B--2---:R-:W-:Y:S01]  /*0f50*/  IMAD R21, R21, UR7, R16 ;  /* 0x0000000715157c24 */ /* 0x004fe2000f8e0210 */
[----:B------:R-:W-:-:S03]  /*0f60*/  IADD3 R15, R15, R16, RZ ;  /* 0x000000100f0f7210 */ /* 0x000fc60007ffe0ff */
[----:B---3--:R-:W-:Y:S01]  /*0f70*/  IMAD.WIDE R12, R17, 0x4, R12 ;  /* 0x00000004110c7825 */ /* 0x008fe200078e020c */
[----:B------:R-:W-:-:S03]  /*0f80*/  MOV R17, 0xffffffff ;  /* 0xffffffff00117802 */ /* 0x000fc60000000f00 */
[----:B----4-:R-:W-:Y:S01]  /*0f90*/  IMAD.WIDE.U32 R10, R15, 0x4, R10 ;  /* 0x000000040f0a7825 */ /* 0x010fe200078e000a */
[----:B------:R-:W-:Y:S02]  /*0fa0*/  SEL R15, R36, RZ, !P1 ;  /* 0x000000ff240f7207 */ /* 0x000fe40004800000 */
[----:B------:R-:W-:Y:S01]  /*0fb0*/  SEL R17, R17, 0x1, P1 ;  /* 0x0000000111117807 */ /* 0x000fe20000800000 */
[----:B------:R-:W-:Y:S01]  /*0fc0*/  IMAD.WIDE.U32 R12, R21, 0x8, R12 ;  /* 0x00000008150c7825 */ /* 0x000fe200078e000c */
[----:B------:R-:W-:-:S04]  /*0fd0*/  ISETP.NE.AND P1, PT, R15, -0x1, PT ;  /* 0xffffffff0f00780c */ /* 0x000fc80003f25270 */
[----:B------:R1:W-:Y:S01]  /*0fe0*/  STG.E.64 desc[UR8][R12.64], R8 ;  /* 0x000000080c007986 */ /* 0x0003e2000c101b08 */
[----:B------:R-:W-:Y:S06]  /*0ff0*/  MEMBAR.ALL.GPU ;  /* 0x0000000000007992 */ /* 0x000fec000000a000 */
[----:B------:R-:W-:-:S00]  /*1000*/  ERRBAR ;  /* 0x00000000000079ab */ /* 0x000fc00000000000 */
[----:B------:R-:W-:Y:S06]  /*1010*/  CGAERRBAR ;  /* 0x00000000000075ab */ /* 0x000fec0000000000 */
[----:B------:R1:W-:Y:S01]  /*1020*/  REDG.E.ADD.S32.STRONG.GPU desc[UR8][R10.64], R17 ;  /* 0x000000110a00798e */ /* 0x0003e2000c10e388 */
[----:B------:R-:W-:Y:S05]  /*1030*/  @!P1 BRA `(.L_x_2037) ;  /* 0x0000000000149947 */ /* 0x000fea0003800000 */
.L_x_2038:
[----:B-1----:R-:W2:Y:S04]  /*1040*/  LDG.E.STRONG.GPU R12, desc[UR8][R10.64] ;  /* 0x000000080a0c7981 */ /* 0x002ea8000c1ef900 */
[----:B--2---:R-:W-:Y:S01]  /*1050*/  CCTL.IVALL ;  /* 0x00000000ff00798f */ /* 0x004fe20002000000 */
[----:B------:R-:W-:Y:S05]  /*1060*/  YIELD ;  /* 0x0000000000007946 */ /* 0x000fea0003800000 */
[----:B------:R-:W-:-:S13]  /*1070*/  ISETP.NE.AND P1, PT, R12, R15, PT ;  /* 0x0000000f0c00720c */ /* 0x000fda0003f25270 */
[----:B------:R-:W-:Y:S05]  /*1080*/  @P1 BRA `(.L_x_2038) ;  /* 0xfffffffc00ec1947 */ /* 0x000fea000383ffff */
.L_x_2037:
[----:B------:R-:W-:Y:S01]  /*1090*/  ISETP.NE.AND P1, PT, R36, RZ, PT ;  /* 0x000000ff2400720c */ /* 0x000fe20003f25270 */
[----:B------:R-:W-:Y:S05]  /*10a0*/  WARPSYNC.ALL ;  /* 0x0000000000007948 */ /* 0x000fea0003800000 */
[----:B------:R-:W-:Y:S07]  /*10b0*/  BAR.SYNC.DEFER_BLOCKING 0x0 ;  /* 0x0000000000007b1d */ /* 0x000fee0000010000 */
[----:B------:R-:W-:Y:S05]  /*10c0*/  @!P1 BRA `(.L_x_2036) ;  /* 0x0000000400e89947 */ /* 0x000fea0003800000 */
[----:B-1----:R-:W-:Y:S01]  /*10d0*/  IADD3 R10, R36, -0x1, RZ ;  /* 0xffffffff240a7810 */ /* 0x002fe20007ffe0ff */
[----:B------:R-:W-:-:S03]  /*10e0*/  HFMA2.MMA R21, -RZ, RZ, 0, 0 ;  /* 0x00000000ff157435 */ /* 0x000fc600000001ff */
[----:B------:R-:W-:-:S13]  /*10f0*/  ISETP.GE.U32.AND P1, PT, R10, 0x3, PT ;  /* 0x000000030a00780c */ /* 0x000fda0003f26070 */
[----:B------:R-:W-:Y:S05]  /*1100*/  @!P1 BRA `(.L_x_2039) ;  /* 0x0000000400089947 */ /* 0x000fea0003800000 */
[----:B------:R-:W-:Y:S02]  /*1110*/  LOP3.LUT R11, R36, 0x3, RZ, 0xc0, !PT ;  /* 0x00000003240b7812 */ /* 0x000fe400078ec0ff */
[----:B------:R-:W-:Y:S02]  /*1120*/  MOV R21, RZ ;  /* 0x000000ff00157202 */ /* 0x000fe40000000f00 */
[----:B------:R-:W-:-:S07]  /*1130*/  IADD3 R22, -R11, R36, RZ ;  /* 0x000000240b167210 */ /* 0x000fce0007ffe1ff */
.L_x_2040:
[C---:B------:R-:W-:Y:S02]  /*1140*/  IADD3 R15, R21.reuse, 0x1, RZ ;  /* 0x00000001150f7810 */ /* 0x040fe40007ffe0ff */
[----:B------:R-:W-:Y:S02]  /*1150*/  ISETP.EQ.OR P4, PT, R21, UR7, P2 ;  /* 0x0000000715007c0c */ /* 0x000fe40009782670 */
[----:B------:R-:W-:Y:S02]  /*1160*/  ISETP.EQ.OR P5, PT, R15, UR7, P2 ;  /* 0x000000070f007c0c */ /* 0x000fe400097a2670 */
[----:B------:R-:W-:-:S04]  /*1170*/  IADD3 R23, R21, 0x2, RZ ;  /* 0x0000000215177810 */ /* 0x000fc80007ffe0ff */
[----:B------:R-:W-:-:S05]  /*1180*/  ISETP.EQ.OR P3, PT, R23, UR7, P2 ;  /* 0x0000000717007c0c */ /* 0x000fca0009762670 */
[----:B------:R-:W1:Y:S01]  /*1190*/  @!P4 LDC R14, c[0x0][0x10] ;  /* 0x00000400ff0ecb82 */ /* 0x000e620000000800 */
[C---:B------:R-:W-:Y:S01]  /*11a0*/  @!P4 LOP3.LUT R13, R4.reuse, 0x1, RZ, 0xc0, !PT ;  /* 0x00000001040dc812 */ /* 0x040fe200078ec0ff */
[----:B------:R-:W2:Y:S01]  /*11b0*/  @!P5 S2R R16, SR_CTAID.Y ;  /* 0x000000000010d919 */ /* 0x000ea20000002600 */
[----:B------:R-:W-:-:S05]  /*11c0*/  @!P5 LOP3.LUT R45, R4, 0x1, RZ, 0xc0, !PT ;  /* 0x00000001042dd812 */ /* 0x000fca00078ec0ff */
[----:B------:R-:W2:Y:S08]  /*11d0*/  @!P5 LDC R12, c[0x0][0x10] ;  /* 0x00000400ff0cdb82 */ /* 0x000eb00000000800 */
[----:B------:R-:W3:Y:S01]  /*11e0*/  @!P5 LDC.64 R42, c[0x0][0x248] ;  /* 0x00009200ff2adb82 */ /* 0x000ee20000000a00 */
[----:B-1----:R-:W-:-:S07]  /*11f0*/  @!P4 IMAD R13, R13, R14, RZ ;  /* 0x0000000e0d0dc224 */ /* 0x002fce00078e02ff */
[----:B------:R-:W1:Y:S01]  /*1200*/  @!P4 LDC.64 R10, c[0x0][0x248] ;  /* 0x00009200ff0acb82 */ /* 0x000e620000000a00 */
[----:B------:R-:W-:Y:S02]  /*1210*/  @!P4 IMAD R17, R13, R36, RZ ;  /* 0x000000240d11c224 */ /* 0x000fe400078e02ff */
[----:B------:R-:W4:Y:S01]  /*1220*/  @!P3 S2R R13, SR_CTAID.Y ;  /* 0x00000000000db919 */ /* 0x000f220000002600 */
[-C--:B--2---:R-:W-:Y:S02]  /*1230*/  @!P5 IMAD R15, R15, R12.reuse, R16 ;  /* 0x0000000c0f0fd224 */ /* 0x084fe400078e0210 */
[----:B------:R-:W2:Y:S01]  /*1240*/  @!P4 S2R R16, SR_CTAID.Y ;  /* 0x000000000010c919 */ /* 0x000ea20000002600 */
[----:B------:R-:W-:Y:S01]  /*1250*/  @!P5 IMAD R12, R45, R12, RZ ;  /* 0x0000000c2d0cd224 */ /* 0x000fe200078e02ff */
[----:B------:R-:W-:-:S03]  /*1260*/  @!P4 SHF.L.U32 R45, R17, 0x1, RZ ;  /* 0x00000001112dc819 */ /* 0x000fc600000006ff */
[----:B------:R-:W-:Y:S02]  /*1270*/  @!P5 IMAD R17, R12, R36, RZ ;  /* 0x000000240c11d224 */ /* 0x000fe400078e02ff */
[----:B------:R-:W4:Y:S03]  /*1280*/  @!P3 LDC R12, c[0x0][0x10] ;  /* 0x00000400ff0cbb82 */ /* 0x000f260000000800 */
[----:B------:R-:W-:Y:S01]  /*1290*/  @!P5 SHF.L.U32 R17, R17, 0x1, RZ ;  /* 0x000000011111d819 */ /* 0x000fe200000006ff */
[----:B-1----:R-:W-:-:S04]  /*12a0*/  @!P4 IMAD.WIDE R10, R45, 0x4, R10 ;  /* 0x000000042d0ac825 */ /* 0x002fc800078e020a */
[----:B---3--:R-:W-:Y:S01]  /*12b0*/  @!P5 IMAD.WIDE R42, R17, 0x4, R42 ;  /* 0x00000004112ad825 */ /* 0x008fe200078e022a */
[----:B------:R-:W-:-:S04]  /*12c0*/  IADD3 R17, R21, 0x3, RZ ;  /* 0x0000000315117810 */ /* 0x000fc80007ffe0ff */
[----:B------:R-:W-:Y:S01]  /*12d0*/  ISETP.EQ.OR P1, PT, R17, UR7, P2 ;  /* 0x0000000711007c0c */ /* 0x000fe20009722670 */
[----:B------:R-:W-:-:S04]  /*12e0*/  @!P5 IMAD.WIDE.U32 R42, R15, 0x8, R42 ;  /* 0x000000080f2ad825 */ /* 0x000fc800078e002a */
[----:B----4-:R-:W-:Y:S02]  /*12f0*/  @!P3 IMAD R23, R23, R12, R13 ;  /* 0x0000000c1717b224 */ /* 0x010fe400078e020d */
[----:B--2---:R-:W-:-:S06]  /*1300*/  @!P4 IMAD R45, R14, R21, R16 ;  /* 0x000000150e2dc224 */ /* 0x004fcc00078e0210 */
[----:B------:R-:W1:Y:S01]  /*1310*/  @!P1 S2R R14, SR_CTAID.Y ;  /* 0x00000000000e9919 */ /* 0x000e620000002600 */
[----:B------:R-:W1:Y:S01]  /*1320*/  @!P1 LDC R15, c[0x0][0x10] ;  /* 0x00000400ff0f9b82 */ /* 0x000e620000000800 */
[----:B------:R-:W-:Y:S01]  /*1330*/  @!P4 IMAD.WIDE.U32 R10, R45, 0x8, R10 ;  /* 0x000000082d0ac825 */ /* 0x000fe200078e000a */
[C---:B------:R-:W-:Y:S02]  /*1340*/  @!P3 LOP3.LUT R45, R4.reuse, 0x1, RZ, 0xc0, !PT ;  /* 0x00000001042db812 */ /* 0x040fe400078ec0ff */
[----:B------:R-:W-:-:S03]  /*1350*/  @!P1 LOP3.LUT R16, R4, 0x1, RZ, 0xc0, !PT ;  /* 0x0000000104109812 */ /* 0x000fc600078ec0ff */
[----:B------:R-:W-:Y:S01]  /*1360*/  @!P3 IMAD R45, R45, R12, RZ ;  /* 0x0000000c2d2db224 */ /* 0x000fe200078e02ff */
[----:B------:R-:W0:Y:S01]  /*1370*/  @!P4 LDG.E.64 R10, desc[UR8][R10.64] ;  /* 0x000000080a0ac981 */ /* 0x000e22000c1e1b00 */
[----:B------:R-:W2:Y:S02]  /*1380*/  @!P3 LDC.64 R12, c[0x0][0x248] ;  /* 0x00009200ff0cbb82 */ /* 0x000ea40000000a00 */
[----:B------:R-:W-:-:S05]  /*1390*/  @!P3 IMAD R45, R45, R36, RZ ;  /* 0x000000242d2db224 */ /* 0x000fca00078e02ff */
[----:B------:R-:W-:Y:S01]  /*13a0*/  @!P3 SHF.L.U32 R45, R45, 0x1, RZ ;  /* 0x000000012d2db819 */ /* 0x000fe200000006ff */
[----:B-1----:R-:W-:-:S04]  /*13b0*/  @!P1 IMAD R17, R17, R15, R14 ;  /* 0x0000000f11119224 */ /* 0x002fc800078e020e */
[----:B--2---:R-:W-:-:S04]  /*13c0*/  @!P3 IMAD.WIDE R12, R45, 0x4, R12 ;  /* 0x000000042d0cb825 */ /* 0x004fc800078e020c */
[----:B------:R-:W-:Y:S02]  /*13d0*/  @!P1 IMAD R45, R16, R15, RZ ;  /* 0x0000000f102d9224 */ /* 0x000fe400078e02ff */
[----:B------:R-:W1:Y:S02]  /*13e0*/  @!P1 LDC.64 R14, c[0x0][0x248] ;  /* 0x00009200ff0e9b82 */ /* 0x000e640000000a00 */
[----:B------:R-:W-:-:S05]  /*13f0*/  @!P1 IMAD R45, R45, R36, RZ ;  /* 0x000000242d2d9224 */ /* 0x000fca00078e02ff */
[----:B------:R-:W-:-:S05]  /*1400*/  @!P1 SHF.L.U32 R45, R45, 0x1, RZ ;  /* 0x000000012d2d9819 */ /* 0x000fca00000006ff */
[----:B-1----:R-:W-:-:S04]  /*1410*/  @!P1 IMAD.WIDE R14, R45, 0x4, R14 ;  /* 0x000000042d0e9825 */ /* 0x002fc800078e020e */
[----:B------:R-:W-:Y:S02]  /*1420*/  @!P3 IMAD.WIDE.U32 R44, R23, 0x8, R12 ;  /* 0x00000008172cb825 */ /* 0x000fe400078e000c */
[----:B------:R-:W2:Y:S02]  /*1430*/  @!P5 LDG.E.64 R12, desc[UR8][R42.64] ;  /* 0x000000082a0cd981 */ /* 0x000ea4000c1e1b00 */
[----:B------:R-:W-:Y:S02]  /*1440*/  @!P1 IMAD.WIDE.U32 R16, R17, 0x8, R14 ;  /* 0x0000000811109825 */ /* 0x000fe400078e000e */
[----:B------:R-:W3:Y:S04]  /*1450*/  @!P3 LDG.E.64 R14, desc[UR8][R44.64] ;  /* 0x000000082c0eb981 */ /* 0x000ee8000c1e1b00 */
[----:B------:R-:W4:Y:S01]  /*1460*/  @!P1 LDG.E.64 R16, desc[UR8][R16.64] ;  /* 0x0000000810109981 */ /* 0x000f22000c1e1b00 */
[----:B------:R-:W-:-:S02]  /*1470*/  IADD3 R22, R22, -0x4, RZ ;  /* 0xfffffffc16167810 */ /* 0x000fc40007ffe0ff */
[----:B------:R-:W-:Y:S01]  /*1480*/  IADD3 R21, R21, 0x4, RZ ;  /* 0x0000000415157810 */ /* 0x000fe20007ffe0ff */
[----:B0-----:R-:W-:Y:S01]  /*1490*/  @!P4 FADD.FTZ R8, R8, R10 ;  /* 0x0000000a0808c221 */ /* 0x001fe20000010000 */
[----:B------:R-:W-:Y:S01]  /*14a0*/  @!P4 FADD.FTZ R9, R9, R11 ;  /* 0x0000000b0909c221 */ /* 0x000fe20000010000 */
[----:B------:R-:W-:Y:S02]  /*14b0*/  ISETP.NE.AND P4, PT, R22, RZ, PT ;  /* 0x000000ff1600720c */ /* 0x000fe40003f85270 */
[----:B--2---:R-:W-:Y:S01]  /*14c0*/  @!P5 FADD.FTZ R8, R8, R12 ;  /* 0x0000000c0808d221 */ /* 0x004fe20000010000 */
[----:B------:R-:W-:-:S03]  /*14d0*/  @!P5 FADD.FTZ R9, R9, R13 ;  /* 0x0000000d0909d221 */ /* 0x000fc60000010000 */
[----:B---3--:R-:W-:Y:S01]  /*14e0*/  @!P3 FADD.FTZ R8, R8, R14 ;  /* 0x0000000e0808b221 */ /* 0x008fe20000010000 */
[----:B------:R-:W-:-:S03]  /*14f0*/  @!P3 FADD.FTZ R9, R9, R15 ;  /* 0x0000000f0909b221 */ /* 0x000fc60000010000 */
[----:B----4-:R-:W-:Y:S01]  /*1500*/  @!P1 FADD.FTZ R8, R8, R16 ;  /* 0x0000001008089221 */ /* 0x010fe20000010000 */
[----:B------:R-:W-:Y:S02]  /*1510*/  @!P1 FADD.FTZ R9, R9, R17 ;  /* 0x0000001109099221 */ /* 0x000fe40000010000 */
[----:B------:R-:W-:Y:S05]  /*1520*/  @P4 BRA `(.L_x_2040) ;  /* 0xfffffffc00044947 */ /* 0x000fea000383ffff */
.L_x_2039:
[----:B------:R-:W-:-:S13]  /*1530*/  LOP3.LUT P1, R12, R36, 0x3, RZ, 0xc0, !PT ;  /* 0x00000003240c7812 */ /* 0x000fda000782c0ff */
        /* <DEDUP_REMOVED lines=18> */
.L_x_2042:
[----:B------:R-:W-:Y:S05]  /*1660*/  BSYNC B0 ;  /* 0x0000000000007941 */ /* 0x000fea0003800000 */
.L_x_2041:
[----:B------:R-:W-:Y:S05]  /*1670*/  @!P3 BRA `(.L_x_2036) ;  /* 0x00000000007cb947 */ /* 0x000fea0003800000 */
[C---:B------:R-:W-:Y:S02]  /*1680*/  IADD3 R22, R21.reuse, 0x1, RZ ;  /* 0x0000000115167810 */ /* 0x040fe40007ffe0ff */
[----:B------:R-:W-:Y:S02]  /*1690*/  IADD3 R21, R21, 0x2, RZ ;  /* 0x0000000215157810 */ /* 0x000fe40007ffe0ff */
[----:B------:R-:W-:Y:S02]  /*16a0*/  ISETP.EQ.OR P3, PT, R22, UR7, P2 ;  /* 0x0000000716007c0c */ /* 0x000fe40009762670 */
[----:B------:R-:W-:-:S04]  /*16b0*/  ISETP.EQ.OR P1, PT, R21, UR7, P2 ;  /* 0x0000000715007c0c */ /* 0x000fc80009722670 */
[----:B------:R-:W-:-:S07]  /*16c0*/  ISETP.EQ.OR P1, PT, R12, 0x2, P1 ;  /* 0x000000020c00780c */ /* 0x000fce0000f22670 */
[----:B------:R-:W1:Y:S01]  /*16d0*/  @!P3 LDC R42, c[0x0][0x10] ;  /* 0x00000400ff2abb82 */ /* 0x000e620000000800 */
[----:B------:R-:W2:Y:S01]  /*16e0*/  @!P3 S2R R23, SR_CTAID.Y ;  /* 0x000000000017b919 */ /* 0x000ea20000002600 */
[----:B------:R-:W-:-:S04]  /*16f0*/  @!P3 LOP3.LUT R15, R4, 0x1, RZ, 0xc0, !PT ;  /* 0x00000001040fb812 */ /* 0x000fc800078ec0ff */
[----:B------:R-:W3:Y:S01]  /*1700*/  @!P1 S2R R16, SR_CTAID.Y ;  /* 0x0000000000109919 */ /* 0x000ee20000002600 */
[----:B------:R-:W-:Y:S01]  /*1710*/  @!P1 LOP3.LUT R14, R4, 0x1, RZ, 0xc0, !PT ;  /* 0x00000001040e9812 */ /* 0x000fe200078ec0ff */
[----:B------:R-:W4:Y:S08]  /*1720*/  @!P1 LDC R17, c[0x0][0x10] ;  /* 0x00000400ff119b82 */ /* 0x000f300000000800 */
[----:B------:R-:W5:Y:S08]  /*1730*/  @!P3 LDC.64 R12, c[0x0][0x248] ;  /* 0x00009200ff0cbb82 */ /* 0x000f700000000a00 */
[----:B------:R-:W0:Y:S01]  /*1740*/  @!P1 LDC.64 R10, c[0x0][0x248] ;  /* 0x00009200ff0a9b82 */ /* 0x000e220000000a00 */
[----:B-1----:R-:W-:-:S04]  /*1750*/  @!P3 IMAD R15, R15, R42, RZ ;  /* 0x0000002a0f0fb224 */ /* 0x002fc800078e02ff */
[----:B------:R-:W-:Y:S02]  /*1760*/  @!P3 IMAD R15, R15, R36, RZ ;  /* 0x000000240f0fb224 */ /* 0x000fe400078e02ff */
[----:B----4-:R-:W-:-:S03]  /*1770*/  @!P1 IMAD R43, R14, R17, RZ ;  /* 0x000000110e2b9224 */ /* 0x010fc600078e02ff */
[----:B------:R-:W-:Y:S01]  /*1780*/  @!P3 SHF.L.U32 R15, R15, 0x1, RZ ;  /* 0x000000010f0fb819 */ /* 0x000fe200000006ff */
[----:B--2---:R-:W-:Y:S02]  /*1790*/  @!P3 IMAD R23, R22, R42, R23 ;  /* 0x0000002a1617b224 */ /* 0x004fe400078e0217 */
[----:B------:R-:W-:Y:S02]  /*17a0*/  @!P1 IMAD R43, R43, R36, RZ ;  /* 0x000000242b2b9224 */ /* 0x000fe400078e02ff */
[----:B---3--:R-:W-:Y:S02]  /*17b0*/  @!P1 IMAD R17, R21, R17, R16 ;  /* 0x0000001115119224 */ /* 0x008fe400078e0210 */
[----:B-----5:R-:W-:Y:S01]  /*17c0*/  @!P3 IMAD.WIDE R14, R15, 0x4, R12 ;  /* 0x000000040f0eb825 */ /* 0x020fe200078e020c */
[----:B------:R-:W-:-:S05]  /*17d0*/  @!P1 SHF.L.U32 R43, R43, 0x1, RZ ;  /* 0x000000012b2b9819 */ /* 0x000fca00000006ff */
[----:B0-----:R-:W-:-:S04]  /*17e0*/  @!P1 IMAD.WIDE R12, R43, 0x4, R10 ;  /* 0x000000042b0c9825 */ /* 0x001fc800078e020a */
        /* <DEDUP_REMOVED lines=8> */
.L_x_2036:
[----:B------:R-:W-:Y:S01]  /*1870*/  ULDC.64 UR12, c[0x0][0x218] ;  /* 0x00008600000c7ab9 */ /* 0x000fe20000000a00 */
[----:B------:R-:W-:Y:S01]  /*1880*/  LOP3.LUT P1, RZ, R0, UR7, RZ, 0xfc, !PT ;  /* 0x0000000700ff7c12 */ /* 0x000fe2000f82fcff */
[----:B------:R-:W2:Y:S01]  /*1890*/  S2UR UR6, SR_CgaCtaId ;  /* 0x00000000000679c3 */ /* 0x000ea20000008800 */
[----:B------:R-:W-:Y:S01]  /*18a0*/  ISETP.EQ.U32.AND P3, PT, RZ, UR12, PT ;  /* 0x0000000cff007c0c */ /* 0x000fe2000bf62070 */
[----:B------:R-:W-:Y:S01]  /*18b0*/  UMOV UR5, 0x400 ;  /* 0x0000040000057882 */ /* 0x000fe20000000000 */
[----:B------:R-:W-:Y:S02]  /*18c0*/  IADD3 R21, R37, R26, RZ ;  /* 0x0000001a25157210 */ /* 0x000fe40007ffe0ff */
[----:B------:R-:W-:Y:S01]  /*18d0*/  ISETP.EQ.OR.EX P1, PT, RZ, UR13, P1, P3 ;  /* 0x0000000dff007c0c */ /* 0x000fe20008f22730 */
[----:B------:R-:W-:Y:S02]  /*18e0*/  ULDC.64 UR12, c[0x0][0x278] ;  /* 0x00009e00000c7ab9 */ /* 0x000fe40000000a00 */
        /* <DEDUP_REMOVED lines=13> */
[----:B------:R2:W3:Y:S04]  /*19c0*/  LDG.E.64 R10, desc[UR8][R42.64] ;  /* 0x000000082a0a7981 */ /* 0x0004e8000c1e1b00 */
[----:B------:R-:W3:Y:S01]  /*19d0*/  LDG.E.64 R12, desc[UR8][R12.64] ;  /* 0x000000080c0c7981 */ /* 0x000ee2000c1e1b00 */
[----:B0-----:R-:W-:-:S02]  /*19e0*/  MOV R8, 0x3f800000 ;  /* 0x3f80000000087802 */ /* 0x001fc40000000f00 */
[----:B------:R-:W-:Y:S01]  /*19f0*/  SHF.L.U32 R21, R30, 0x10, RZ ;  /* 0x000000101e157819 */ /* 0x000fe200000006ff */
[----:B------:R-:W0:Y:S01]  /*1a00*/  LDS.64 R14, [UR5+0x80] ;  /* 0x00008005ff0e7984 */ /* 0x000e220008000a00 */
[----:B------:R-:W-:Y:S02]  /*1a10*/  SHF.L.U32 R31, R31, 0x10, RZ ;  /* 0x000000101f1f7819 */ /* 0x000fe400000006ff */
[----:B-1----:R-:W-:Y:S02]  /*1a20*/  SHF.L.U32 R17, R28, 0x10, RZ ;  /* 0x000000101c117819 */ /* 0x002fe400000006ff */
[----:B------:R-:W-:Y:S02]  /*1a30*/  SHF.L.U32 R9, R20, 0x10, RZ ;  /* 0x0000001014097819 */ /* 0x000fe400000006ff */
[----:B------:R-:W-:Y:S02]  /*1a40*/  SHF.L.U32 R33, R33, 0x10, RZ ;  /* 0x0000001021217819 */ /* 0x000fe400000006ff */
[----:B------:R-:W-:-:S02]  /*1a50*/  SHF.L.U32 R19, R19, 0x10, RZ ;  /* 0x0000001013137819 */ /* 0x000fc400000006ff */
[----:B--2---:R-:W-:Y:S02]  /*1a60*/  SHF.L.U32 R43, R32, 0x10, RZ ;  /* 0x00000010202b7819 */ /* 0x004fe400000006ff */
[----:B------:R-:W-:Y:S02]  /*1a70*/  ISETP.NE.AND P4, PT, RZ, UR10, PT ;  /* 0x0000000aff007c0c */ /* 0x000fe4000bf85270 */
[----:B------:R-:W-:Y:S02]  /*1a80*/  SHF.L.U32 R23, R18, 0x10, RZ ;  /* 0x0000001012177819 */ /* 0x000fe400000006ff */
[----:B------:R-:W-:Y:S02]  /*1a90*/  ISETP.GE.U32.AND P2, PT, R6, UR12, PT ;  /* 0x0000000c06007c0c */ /* 0x000fe4000bf46070 */
[----:B------:R-:W-:Y:S02]  /*1aa0*/  ISETP.GE.U32.AND P3, PT, R7, UR12, PT ;  /* 0x0000000c07007c0c */ /* 0x000fe4000bf66070 */
[----:B------:R-:W-:-:S02]  /*1ab0*/  ISETP.GE.AND.EX P2, PT, R25, UR13, PT, P2 ;  /* 0x0000000d19007c0c */ /* 0x000fc4000bf46320 */
[----:B------:R-:W-:Y:S02]  /*1ac0*/  ISETP.GE.AND.EX P3, PT, R27, UR13, PT, P3 ;  /* 0x0000000d1b007c0c */ /* 0x000fe4000bf66330 */
[C---:B------:R-:W-:Y:S02]  /*1ad0*/  ISETP.GT.U32.OR P2, PT, R0.reuse, 0x19f, P2 ;  /* 0x0000019f0000780c */ /* 0x040fe40001744470 */
[----:B------:R-:W-:Y:S01]  /*1ae0*/  ISETP.GT.U32.OR P3, PT, R0, 0x19f, P3 ;  /* 0x0000019f0000780c */ /* 0x000fe20001f64470 */
[----:B0-----:R-:W-:-:S04]  /*1af0*/  FMUL.FTZ R14, R14, UR6 ;  /* 0x000000060e0e7c20 */ /* 0x001fc80008410000 */
[C---:B------:R-:W-:Y:S01]  /*1b00*/  FMUL.FTZ R26, R14.reuse, R14 ;  /* 0x0000000e0e1a7220 */ /* 0x040fe20000410000 */
[----:B------:R-:W-:Y:S01]  /*1b10*/  FADD.FTZ R17, R17, -R14 ;  /* 0x8000000e11117221 */ /* 0x000fe20000010000 */
[C---:B------:R-:W-:Y:S01]  /*1b20*/  FADD.FTZ R9, -R14.reuse, R9 ;  /* 0x000000090e097221 */ /* 0x040fe20000010100 */
[C---:B------:R-:W-:Y:S01]  /*1b30*/  FADD.FTZ R33, -R14.reuse, R33 ;  /* 0x000000210e217221 */ /* 0x040fe20000010100 */
[----:B------:R-:W-:Y:S01]  /*1b40*/  FFMA.FTZ R15, R15, UR6, -R26 ;  /* 0x000000060f0f7c23 */ /* 0x000fe2000801081a */
[C---:B------:R-:W-:Y:S01]  /*1b50*/  FADD.FTZ R19, -R14.reuse, R19 ;  /* 0x000000130e137221 */ /* 0x040fe20000010100 */
[----:B------:R-:W-:-:S03]  /*1b60*/  FADD.FTZ R23, -R14, R23 ;  /* 0x000000170e177221 */ /* 0x000fc60000010100 */
[----:B------:R-:W-:-:S13]  /*1b70*/  FSETP.GTU.FTZ.AND P1, PT, R15, RZ, PT ;  /* 0x000000ff0f00720b */ /* 0x000fda0003f3c000 */
[----:B------:R-:W0:Y:S02]  /*1b80*/  @P1 LDC R26, c[0x0][0x238] ;  /* 0x00008e00ff1a1b82 */ /* 0x000e240000000800 */
[----:B0-----:R-:W-:-:S04]  /*1b90*/  @P1 FADD.FTZ R15, R15, R26 ;  /* 0x0000001a0f0f1221 */ /* 0x001fc80000010000 */
[----:B------:R0:W1:Y:S01]  /*1ba0*/  @P1 MUFU.RSQ R8, R15 ;  /* 0x0000000f00081308 */ /* 0x0000620000001400 */
[----:B------:R-:W-:-:S04]  /*1bb0*/  ISETP.GE.U32.AND P1, PT, R24, UR12, PT ;  /* 0x0000000c18007c0c */ /* 0x000fc8000bf26070 */
[----:B------:R-:W-:Y:S01]  /*1bc0*/  ISETP.GE.AND.EX P1, PT, R29, UR13, PT, P1 ;  /* 0x0000000d1d007c0c */ /* 0x000fe2000bf26310 */
[--C-:B0-----:R-:W-:Y:S01]  /*1bd0*/  FADD.FTZ R15, R21, -R14.reuse ;  /* 0x8000000e150f7221 */ /* 0x101fe20000010000 */
[--C-:B------:R-:W-:Y:S01]  /*1be0*/  FADD.FTZ R21, R31, -R14.reuse ;  /* 0x8000000e1f157221 */ /* 0x100fe20000010000 */
[----:B------:R-:W-:Y:S01]  /*1bf0*/  FADD.FTZ R31, R43, -R14 ;  /* 0x8000000e2b1f7221 */ /* 0x000fe20000010000 */
[----:B------:R-:W-:Y:S01]  /*1c00*/  ISETP.GT.U32.OR P1, PT, R0, 0x19f, P1 ;  /* 0x0000019f0000780c */ /* 0x000fe20000f24470 */
[-C--:B-1----:R-:W-:Y:S01]  /*1c10*/  FMUL.FTZ R17, R17, R8.reuse ;  /* 0x0000000811117220 */ /* 0x082fe20000410000 */
[-C--:B------:R-:W-:Y:S01]  /*1c20*/  FMUL.FTZ R20, R9, R8.reuse ;  /* 0x0000000809147220 */ /* 0x080fe20000410000 */
[-C--:B------:R-:W-:Y:S01]  /*1c30*/  FMUL.FTZ R15, R15, R8.reuse ;  /* 0x000000080f0f7220 */ /* 0x080fe20000410000 */
[-C--:B------:R-:W-:Y:S01]  /*1c40*/  FMUL.FTZ R22, R33, R8.reuse ;  /* 0x0000000821167220 */ /* 0x080fe20000410000 */
[-C--:B------:R-:W-:Y:S01]  /*1c50*/  FMUL.FTZ R21, R21, R8.reuse ;  /* 0x0000000815157220 */ /* 0x080fe20000410000 */
[-C--:B------:R-:W-:Y:S01]  /*1c60*/  FMUL.FTZ R26, R19, R8.reuse ;  /* 0x00000008131a7220 */ /* 0x080fe20000410000 */
[-C--:B------:R-:W-:Y:S01]  /*1c70*/  FMUL.FTZ R31, R31, R8.reuse ;  /* 0x000000081f1f7220 */ /* 0x080fe20000410000 */
[----:B------:R-:W-:Y:S01]  /*1c80*/  FMUL.FTZ R8, R23, R8 ;  /* 0x0000000817087220 */ /* 0x000fe20000410000 */
[C-C-:B---3--:R-:W-:Y:S01]  /*1c90*/  FFMA.FTZ R18, R10.reuse, R17, R12.reuse ;  /* 0x000000110a127223 */ /* 0x148fe2000001000c */
[C-C-:B------:R-:W-:Y:S01]  /*1ca0*/  FFMA.FTZ R16, R10.reuse, R15, R12.reuse ;  /* 0x0000000f0a107223 */ /* 0x140fe2000001000c */
[C-C-:B------:R-:W-:Y:S01]  /*1cb0*/  FFMA.FTZ R14, R10.reuse, R21, R12.reuse ;  /* 0x000000150a0e7223 */ /* 0x140fe2000001000c */
[C-C-:B------:R-:W-:Y:S01]  /*1cc0*/  FFMA.FTZ R19, R11.reuse, R22, R13.reuse ;  /* 0x000000160b137223 */ /* 0x140fe2000001000d */
[C-C-:B------:R-:W-:Y:S01]  /*1cd0*/  FFMA.FTZ R17, R11.reuse, R26, R13.reuse ;  /* 0x0000001a0b117223 */ /* 0x140fe2000001000d */
[C-C-:B------:R-:W-:Y:S01]  /*1ce0*/  FFMA.FTZ R15, R11.reuse, R8, R13.reuse ;  /* 0x000000080b0f7223 */ /* 0x140fe2000001000d */
[----:B------:R-:W-:Y:S01]  /*1cf0*/  FFMA.FTZ R12, R10, R31, R12 ;  /* 0x0000001f0a0c7223 */ /* 0x000fe2000001000c */
[----:B------:R-:W-:Y:S01]  /*1d00*/  FFMA.FTZ R13, R11, R20, R13 ;  /* 0x000000140b0d7223 */ /* 0x000fe2000001000d */
[----:B------:R-:W-:Y:S06]  /*1d10*/  @!P4 BRA `(.L_x_2043) ;  /* 0x000000000028c947 */ /* 0x000fec0003800000 */
        /* <DEDUP_REMOVED lines=10> */
.L_x_2043:
[----:B------:R-:W-:Y:S04]  /*1dc0*/  BSSY B0, `(.L_x_2044) ;  /* 0x000000e000007945 */ /* 0x000fe80003800000 */
[----:B------:R-:W-:Y:S05]  /*1dd0*/  @!P0 BRA `(.L_x_2045) ;  /* 0x0000000000308947 */ /* 0x000fea0003800000 */
        /* <DEDUP_REMOVED lines=12> */
.L_x_2045:
[----:B------:R-:W-:Y:S05]  /*1ea0*/  BSYNC B0 ;  /* 0x0000000000007941 */ /* 0x000fea0003800000 */
.L_x_2044:
        /* <DEDUP_REMOVED lines=11> */
.L_x_2046:
[----:B------:R-:W-:Y:S04]  /*1f60*/  BSSY B0, `(.L_x_2047) ;  /* 0x000000e000007945 */ /* 0x000fe80003800000 */
        /* <DEDUP_REMOVED lines=9> */
[----:B0-----:R-:W-:-:S02]  /*2000*/  LEA R10, P2, R8, UR12, 0x1 ;  /* 0x0000000c080a7c11 */ /* 0x001fc4000f8408ff */
[----:B------:R-:W-:-:S04]  /*2010*/  IADD3 R25, R9, R25, RZ ;  /* 0x0000001909197210 */ /* 0x000fc80007ffe0ff */
[----:B------:R-:W-:-:S05]  /*2020*/  LEA.HI.X R11, R8, UR13, R25, 0x1, P2 ;  /* 0x0000000d080b7c11 */ /* 0x000fca00090f0c19 */
[----:B------:R1:W-:Y:S02]  /*2030*/  STG.E desc[UR8][R10.64], R19 ;  /* 0x000000130a007986 */ /* 0x0003e4000c101908 */
.L_x_2048:
[----:B------:R-:W-:Y:S05]  /*2040*/  BSYNC B0 ;  /* 0x0000000000007941 */ /* 0x000fea0003800000 */
.L_x_2047:
[----:B------:R-:W-:Y:S05]  /*2050*/  @!P4 BRA `(.L_x_2049) ;  /* 0x000000000028c947 */ /* 0x000fea0003800000 */
[----:B------:R-:W-:Y:S01]  /*2060*/  FMUL.FTZ R8, R14, -1.4426950216293334961 ;  /* 0xbfb8aa3b0e087820 */ /* 0x000fe20000410000 */
[----:B01----:R-:W-:-:S05]  /*2070*/  FMUL.FTZ R10, R17, -1.4426950216293334961 ;  /* 0xbfb8aa3b110a7820 */ /* 0x003fca0000410000 */
        /* <DEDUP_REMOVED lines=8> */
.L_x_2049:
[----:B------:R-:W-:Y:S04]  /*2100*/  BSSY B0, `(.L_x_2050) ;  /* 0x000000e000007945 */ /* 0x000fe80003800000 */
[----:B------:R-:W-:Y:S05]  /*2110*/  @P3 BRA `(.L_x_2051) ;  /* 0x0000000000303947 */ /* 0x000fea0003800000 */
[----:B------:R-:W-:Y:S01]  /*2120*/  ULDC.64 UR12, c[0x0][0x270] ;  /* 0x00009c00000c7ab9 */ /* 0x000fe20000000a00 */
[----:B01----:R-:W-:Y:S01]  /*2130*/  MOV R10, R38 ;  /* 0x00000026000a7202 */ /* 0x003fe20000000f00 */
        /* <DEDUP_REMOVED lines=10> */
.L_x_2051:
[----:B------:R-:W-:Y:S05]  /*21e0*/  BSYNC B0 ;  /* 0x0000000000007941 */ /* 0x000fea0003800000 */
.L_x_2050:
[----:B------:R-:W-:Y:S05]  /*21f0*/  @!P4 BRA `(.L_x_2052) ;  /* 0x000000000028c947 */ /* 0x000fea0003800000 */
[----:B--2---:R-:W-:Y:S01]  /*2200*/  FMUL.FTZ R8, R12, -1.4426950216293334961 ;  /* 0xbfb8aa3b0c087820 */ /* 0x004fe20000410000 */
        /* <DEDUP_REMOVED lines=9> */
.L_x_2052:
[----:B------:R-:W-:Y:S04]  /*22a0*/  BSSY B0, `(.L_x_2053) ;  /* 0x000000d000007945 */ /* 0x000fe80003800000 */
[----:B------:R-:W-:Y:S05]  /*22b0*/  @P1 BRA `(.L_x_2054) ;  /* 0x00000000002c1947 */ /* 0x000fea0003800000 */
[----:B------:R-:W-:Y:S01]  /*22c0*/  ULDC.64 UR12, c[0x0][0x270] ;  /* 0x00009c00000c7ab9 */ /* 0x000fe20000000a00 */
[----:B------:R-:W-:Y:S01]  /*22d0*/  MOV R39, R41 ;  /* 0x0000002900277202 */ /* 0x000fe20000000f00 */
[----:B------:R-:W-:Y:S01]  /*22e0*/  IMAD R29, R29, UR12, RZ ;  /* 0x0000000c1d1d7c24 */ /* 0x000fe2000f8e02ff */
[----:B------:R-:W-:Y:S01]  /*22f0*/  F2FP.BF16.F32.PACK_AB R15, R15, R12 ;  /* 0x0000000c0f0f723e */ /* 0x000fe200000010ff */
[----:B------:R-:W-:-:S04]  /*2300*/  IMAD.WIDE.U32 R38, R24, UR12, R38 ;  /* 0x0000000c18267c25 */ /* 0x000fc8000f8e0026 */
[----:B------:R-:W-:Y:S01]  /*2310*/  IMAD R29, R24, UR13, R29 ;  /* 0x0000000d181d7c24 */ /* 0x000fe2000f8e021d */
[----:B------:R-:W-:Y:S02]  /*2320*/  ULDC.64 UR12, c[0x0][0x210] ;  /* 0x00008400000c7ab9 */ /* 0x000fe40000000a00 */
[----:B--2---:R-:W-:Y:S02]  /*2330*/  LEA R8, P1, R38, UR12, 0x1 ;  /* 0x0000000c26087c11 */ /* 0x004fe4000f8208ff */
[----:B------:R-:W-:-:S04]  /*2340*/  IADD3 R29, R39, R29, RZ ;  /* 0x0000001d271d7210 */ /* 0x000fc80007ffe0ff */
[----:B------:R-:W-:-:S05]  /*2350*/  LEA.HI.X R9, R38, UR13, R29, 0x1, P1 ;  /* 0x0000000d26097c11 */ /* 0x000fca00088f0c1d */
[----:B------:R3:W-:Y:S02]  /*2360*/  STG.E desc[UR8][R8.64], R15 ;  /* 0x0000000f08007986 */ /* 0x0007e4000c101908 */
.L_x_2054:
[----:B------:R-:W-:Y:S05]  /*2370*/  BSYNC B0 ;  /* 0x0000000000007941 */ /* 0x000fea0003800000 */
.L_x_2053:
[----:B--23--:R-:W2:Y:S01]  /*2380*/  LDC R8, c[0x0][0x10] ;  /* 0x00000400ff087b82 */ /* 0x00cea20000000800 */
[----:B------:R-:W-:Y:S02]  /*2390*/  IADD3 R4, R4, 0x1, RZ ;  /* 0x0000000104047810 */ /* 0x000fe40007ffe0ff */
[----:B--2---:R-:W-:-:S04]  /*23a0*/  IADD3 R35, R8, R35, RZ ;  /* 0x0000002308237210 */ /* 0x004fc80007ffe0ff */
[----:B------:R-:W-:-:S13]  /*23b0*/  ISETP.GE.AND P1, PT, R35, UR4, PT ;  /* 0x0000000423007c0c */ /* 0x000fda000bf26270 */
[----:B------:R-:W-:Y:S05]  /*23c0*/  @!P1 BRA `(.L_x_2055) ;  /* 0xffffffdc00949947 */ /* 0x000fea000383ffff */
[----:B------:R-:W-:Y:S05]  /*23d0*/  EXIT ;  /* 0x000000000000794d */ /* 0x000fea0003800000 */
.L_x_2056:
        /* <DEDUP_REMOVED lines=10> */
.L_x_3261:


//--------------------- .text._Z35group_norm_nhwc_fwd_one_pass_kernelI11Bf16IOFp32WLi256ELi26ELi416EEv26Group_norm_nhwc_fwd_params --------------------------
	.section	.text._Z35group_norm_nhwc_fwd_one_pass_kernelI11Bf16IOFp32WLi256ELi26ELi416EEv26Group_norm_nhwc_fwd_params,"ax",@progbits
	.align	128
        .global         _Z35group_norm_nhwc_fwd_one_pass_kernelI11Bf16IOFp32WLi256ELi26ELi416EEv26Group_norm_nhwc_fwd_params
        .type           _Z35group_norm_nhwc_fwd_one_pass_kernelI11Bf16IOFp32WLi256ELi26ELi416EEv26Group_norm_nhwc_fwd_params,@function
        .size           _Z35group_norm_nhwc_fwd_one_pass_kernelI11Bf16IOFp32WLi256ELi26ELi416EEv26Group_norm_nhwc_fwd_params,(.L_x_3262 - _Z35group_norm_nhwc_fwd_one_pass_kernelI11Bf16IOFp32WLi256ELi26ELi416EEv26Group_norm_nhwc_fwd_params)
        .other          _Z35group_norm_nhwc_fwd_one_pass_kernelI11Bf16IOFp32WLi256ELi26ELi416EEv26Group_norm_nhwc_fwd_params,@"STO_CUDA_ENTRY STV_DEFAULT"
_Z35group_norm_nhwc_fwd_one_pass_kernelI11Bf16IOFp32WLi256ELi26ELi416EEv26Group_norm_nhwc_fwd_params:
.text._Z35group_norm_nhwc_fwd_one_pass_kernelI11Bf16IOFp32WLi256ELi26ELi416EEv26Group_norm_nhwc_fwd_params:
        /* <DEDUP_REMOVED lines=17> */
[----:B------:R-:W-:Y:S02]  /*0110*/  SHF.R.U32.HI R2, RZ, 0x2, R5 ;  /* 0x00000002ff027819 */ /* 0x000fe40000011605 */
        /* <DEDUP_REMOVED lines=14> */
[----:B------:R-:W-:-:S07]  /*0200*/  IADD3 R26, R4, 0x60, RZ ;  /* 0x00000060041a7810 */ /* 0x000fce0007ffe0ff */
.L_x_2090:
[----:B0-----:R-:W0:Y:S01]  /*0210*/  LDC R15, c[0x0][0x288] ;  /* 0x0000a200ff0f7b82 */ /* 0x001e220000000800 */
[----:B------:R-:W-:Y:S01]  /*0220*/  ULDC.64 UR14, c[0x0][0x278] ;  /* 0x00009e00000e7ab9 */ /* 0x000fe20000000a00 */
[----:B------:R-:W-:Y:S01]  /*0230*/  SHF.R.S32.HI R27, RZ, 0x1f, R24 ;  /* 0x0000001fff1b7819 */ /* 0x000fe20000011418 */
[----:B------:R-:W-:Y:S01]  /*0240*/  ULDC.64 UR12, c[0x0][0x280] ;  /* 0x0000a000000c7ab9 */ /* 0x000fe20000000a00 */
[----:B------:R-:W-:Y:S02]  /*0250*/  SHF.R.S32.HI R28, RZ, 0x1f, R25 ;  /* 0x0000001fff1c7819 */ /* 0x000fe40000011419 */
[----:B------:R-:W-:Y:S02]  /*0260*/  ISETP.GE.U32.AND P4, PT, R25, UR14, PT ;  /* 0x0000000e19007c0c */ /* 0x000fe4000bf86070 */
[----:B------:R-:W-:Y:S02]  /*0270*/  SHF.R.S32.HI R30, RZ, 0x1f, R26 ;  /* 0x0000001fff1e7819 */ /* 0x000fe4000001141a */
[----:B------:R-:W-:-:S04]  /*0280*/  ISETP.GE.AND.EX P4, PT, R28, UR15, PT, P4 ;  /* 0x0000000f1c007c0c */ /* 0x000fc8000bf86340 */
[----:B------:R-:W-:Y:S02]  /*0290*/  ISETP.GT.U32.OR P4, PT, R3, 0x19f, P4 ;  /* 0x0000019f0300780c */ /* 0x000fe40002784470 */
[----:B0-23--:R-:W-:-:S04]  /*02a0*/  IABS R11, R15 ;  /* 0x0000000f000b7213 */ /* 0x00dfc80000000000 */
[----:B------:R-:W0:Y:S08]  /*02b0*/  I2F.RP R0, R11 ;  /* 0x0000000b00007306 */ /* 0x000e300000209400 */
[----:B0-----:R-:W0:Y:S02]  /*02c0*/  MUFU.RCP R0, R0 ;  /* 0x0000000000007308 */ /* 0x001e240000001000 */
[----:B0-----:R-:W-:-:S06]  /*02d0*/  IADD3 R8, R0, 0xffffffe, RZ ;  /* 0x0ffffffe00087810 */ /* 0x001fcc0007ffe0ff */
[----:B------:R0:W1:Y:S02]  /*02e0*/  F2I.FTZ.U32.TRUNC.NTZ R9, R8 ;  /* 0x0000000800097305 */ /* 0x000064000021f000 */
[----:B0-----:R-:W-:Y:S02]  /*02f0*/  MOV R8, RZ ;  /* 0x000000ff00087202 */ /* 0x001fe40000000f00 */
[----:B-1----:R-:W-:-:S05]  /*0300*/  IADD3 R2, RZ, -R9, RZ ;  /* 0x80000009ff027210 */ /* 0x002fca0007ffe0ff */
[----:B------:R-:W-:Y:S01]  /*0310*/  IMAD R13, R2, R11, RZ ;  /* 0x0000000b020d7224 */ /* 0x000fe200078e02ff */
[----:B------:R-:W-:-:S03]  /*0320*/  IABS R2, R34 ;  /* 0x0000002200027213 */ /* 0x000fc60000000000 */
[----:B------:R-:W-:Y:S02]  /*0330*/  IMAD.HI.U32 R9, R9, R13, R8 ;  /* 0x0000000d09097227 */ /* 0x000fe400078e0008 */
[----:B------:R-:W0:Y:S04]  /*0340*/  @!P4 LDC.64 R12, c[0x0][0x270] ;  /* 0x00009c00ff0ccb82 */ /* 0x000e280000000a00 */
[----:B------:R-:W-:-:S05]  /*0350*/  IMAD.HI.U32 R9, R9, R2, RZ ;  /* 0x0000000209097227 */ /* 0x000fca00078e00ff */
[----:B------:R-:W-:-:S05]  /*0360*/  IADD3 R0, -R9, RZ, RZ ;  /* 0x000000ff09007210 */ /* 0x000fca0007ffe1ff */
[----:B------:R-:W-:Y:S01]  /*0370*/  IMAD R0, R11, R0, R2 ;  /* 0x000000000b007224 */ /* 0x000fe200078e0202 */
[----:B------:R-:W-:-:S04]  /*0380*/  SHF.R.S32.HI R2, RZ, 0x1f, R35 ;  /* 0x0000001fff027819 */ /* 0x000fc80000011423 */
[----:B------:R-:W-:Y:S01]  /*0390*/  ISETP.GT.U32.AND P2, PT, R11, R0, PT ;  /* 0x000000000b00720c */ /* 0x000fe20003f44070 */
[----:B0-----:R-:W-:-:S04]  /*03a0*/  @!P4 IMAD R32, R28, R12, RZ ;  /* 0x0000000c1c20c224 */ /* 0x001fc800078e02ff */
[----:B------:R-:W-:-:S08]  /*03b0*/  @!P4 IMAD R32, R25, R13, R32 ;  /* 0x0000000d1920c224 */ /* 0x000fd000078e0220 */
[-C--:B------:R-:W-:Y:S02]  /*03c0*/  @!P2 IADD3 R0, R0, -R11.reuse, RZ ;  /* 0x8000000b0000a210 */ /* 0x080fe40007ffe0ff */
[----:B------:R-:W-:Y:S02]  /*03d0*/  @!P2 IADD3 R9, R9, 0x1, RZ ;  /* 0x000000010909a810 */ /* 0x000fe40007ffe0ff */
[----:B------:R-:W-:Y:S02]  /*03e0*/  ISETP.GE.U32.AND P1, PT, R0, R11, PT ;  /* 0x0000000b0000720c */ /* 0x000fe40003f26070 */
[----:B------:R-:W-:Y:S01]  /*03f0*/  LOP3.LUT R0, R34, R15, RZ, 0x3c, !PT ;  /* 0x0000000f22007212 */ /* 0x000fe200078e3cff */
[----:B------:R-:W0:Y:S01]  /*0400*/  @P0 LDC.64 R10, c[0x0][0x270] ;  /* 0x00009c00ff0a0b82 */ /* 0x000e220000000a00 */
[----:B------:R-:W-:Y:S02]  /*0410*/  ISETP.NE.AND P2, PT, R15, RZ, PT ;  /* 0x000000ff0f00720c */ /* 0x000fe40003f45270 */
[----:B------:R-:W-:-:S07]  /*0420*/  ISETP.GE.AND P3, PT, R0, RZ, PT ;  /* 0x000000ff0000720c */ /* 0x000fce0003f66270 */
[----:B------:R-:W-:-:S06]  /*0430*/  @P1 IADD3 R9, R9, 0x1, RZ ;  /* 0x0000000109091810 */ /* 0x000fcc0007ffe0ff */
[----:B------:R-:W-:Y:S02]  /*0440*/  @!P3 IADD3 R9, -R9, RZ, RZ ;  /* 0x000000ff0909b210 */ /* 0x000fe40007ffe1ff */
[----:B------:R-:W-:Y:S02]  /*0450*/  ISETP.GE.U32.AND P3, PT, R24, UR14, PT ;  /* 0x0000000e18007c0c */ /* 0x000fe4000bf66070 */
[----:B------:R-:W-:Y:S02]  /*0460*/  @!P2 LOP3.LUT R9, RZ, R15, RZ, 0x33, !PT ;  /* 0x0000000fff09a212 */ /* 0x000fe400078e33ff */
[----:B------:R-:W-:Y:S02]  /*0470*/  ISETP.GE.AND.EX P3, PT, R27, UR15, PT, P3 ;  /* 0x0000000f1b007c0c */ /* 0x000fe4000bf66330 */
[----:B------:R-:W-:Y:S01]  /*0480*/  IADD3 R29, -R9, RZ, RZ ;  /* 0x000000ff091d7210 */ /* 0x000fe20007ffe1ff */
[----:B0-----:R-:W-:Y:S01]  /*0490*/  @P0 IMAD R31, R5, R10, RZ ;  /* 0x0000000a051f0224 */ /* 0x001fe200078e02ff */
[----:B------:R-:W-:-:S02]  /*04a0*/  ISETP.GT.U32.OR P3, PT, R3, 0x19f, P3 ;  /* 0x0000019f0300780c */ /* 0x000fc40001f64470 */
[----:B------:R-:W-:Y:S01]  /*04b0*/  SHF.R.S32.HI R0, RZ, 0x1f, R9 ;  /* 0x0000001fff007819 */ /* 0x000fe20000011409 */
[----:B------:R-:W-:Y:S01]  /*04c0*/  IMAD R29, R15, R29, R34 ;  /* 0x0000001d0f1d7224 */ /* 0x000fe200078e0222 */
[----:B------:R-:W-:Y:S01]  /*04d0*/  ISETP.GE.U32.AND P2, PT, R26, UR14, PT ;  /* 0x0000000e1a007c0c */ /* 0x000fe2000bf46070 */
[----:B------:R-:W0:Y:S01]  /*04e0*/  @P0 LDC.64 R14, c[0x0][0x220] ;  /* 0x00008800ff0e0b82 */ /* 0x000e220000000a00 */
[----:B------:R-:W-:Y:S02]  /*04f0*/  @P0 IMAD R31, R4, R11, R31 ;  /* 0x0000000b041f0224 */ /* 0x000fe400078e021f */
[----:B------:R-:W-:Y:S01]  /*0500*/  IMAD R29, R29, 0x1a, RZ ;  /* 0x0000001a1d1d7824 */ /* 0x000fe200078e02ff */
[----:B------:R-:W-:Y:S01]  /*0510*/  ISETP.GE.AND.EX P2, PT, R30, UR15, PT, P2 ;  /* 0x0000000f1e007c0c */ /* 0x000fe2000bf46320 */
[----:B------:R-:W-:Y:S01]  /*0520*/  IMAD R8, R0, UR12, RZ ;  /* 0x0000000c00087c24 */ /* 0x000fe2000f8e02ff */
[----:B------:R-:W-:Y:S02]  /*0530*/  IADD3 R0, R4, 0x80, RZ ;  /* 0x0000008004007810 */ /* 0x000fe40007ffe0ff */
[----:B------:R-:W1:Y:S01]  /*0540*/  @!P3 LDC.64 R16, c[0x0][0x270] ;  /* 0x00009c00ff10bb82 */ /* 0x000e620000000a00 */
[----:B------:R-:W-:Y:S01]  /*0550*/  IADD3 R40, P1, R35, R29, RZ ;  /* 0x0000001d23287210 */ /* 0x000fe20007f3e0ff */
[----:B------:R-:W-:Y:S01]  /*0560*/  IMAD R43, R9, UR13, R8 ;  /* 0x0000000d092b7c24 */ /* 0x000fe2000f8e0208 */
[----:B------:R-:W-:-:S02]  /*0570*/  ISETP.GT.U32.OR P2, PT, R3, 0x19f, P2 ;  /* 0x0000019f0300780c */ /* 0x000fc40001744470 */
[----:B------:R-:W-:Y:S02]  /*0580*/  LEA.HI.X.SX32 R41, R29, R2, 0x1, P1 ;  /* 0x000000021d297211 */ /* 0x000fe400008f0eff */
[----:B------:R-:W-:Y:S01]  /*0590*/  ISETP.GE.U32.AND P1, PT, R0, UR14, PT ;  /* 0x0000000e00007c0c */ /* 0x000fe2000bf26070 */
[----:B------:R-:W2:Y:S01]  /*05a0*/  @!P3 LDC.64 R18, c[0x0][0x220] ;  /* 0x00008800ff12bb82 */ /* 0x000ea20000000a00 */
[----:B------:R-:W-:Y:S01]  /*05b0*/  SHF.R.S32.HI R2, RZ, 0x1f, R0 ;  /* 0x0000001fff027819 */ /* 0x000fe20000011400 */
[----:B------:R-:W-:-:S03]  /*05c0*/  IMAD.WIDE.U32 R40, R9, UR12, R40 ;  /* 0x0000000c09287c25 */ /* 0x000fc6000f8e0028 */
[----:B------:R-:W-:Y:S02]  /*05d0*/  ISETP.GE.AND.EX P1, PT, R2, UR15, PT, P1 ;  /* 0x0000000f02007c0c */ /* 0x000fe4000bf26310 */
[----:B------:R-:W-:Y:S01]  /*05e0*/  IADD3 R43, R41, R43, RZ ;  /* 0x0000002b292b7210 */ /* 0x000fe20007ffe0ff */
[----:B------:R-:W3:Y:S01]  /*05f0*/  @!P4 LDC.64 R8, c[0x0][0x220] ;  /* 0x00008800ff08cb82 */ /* 0x000ee20000000a00 */
[-C--:B------:R-:W-:Y:S02]  /*0600*/  @P0 MOV R42, R40.reuse ;  /* 0x00000028002a0202 */ /* 0x080fe40000000f00 */
[----:B------:R-:W-:Y:S02]  /*0610*/  @!P3 MOV R22, R40 ;  /* 0x000000280016b202 */ /* 0x000fe40000000f00 */
[-C--:B------:R-:W-:Y:S01]  /*0620*/  @!P3 MOV R23, R43.reuse ;  /* 0x0000002b0017b202 */ /* 0x080fe20000000f00 */
[----:B------:R-:W-:Y:S01]  /*0630*/  @P0 IMAD.WIDE.U32 R20, R4, R10, R42 ;  /* 0x0000000a04140225 */ /* 0x000fe200078e002a */
[----:B------:R-:W-:Y:S01]  /*0640*/  ISETP.GT.U32.OR P1, PT, R3, 0x19f, P1 ;  /* 0x0000019f0300780c */ /* 0x000fe20000f24470 */
[----:B------:R-:W4:Y:S01]  /*0650*/  @!P2 LDC.64 R10, c[0x0][0x270] ;  /* 0x00009c00ff0aab82 */ /* 0x000f220000000a00 */
[----:B------:R-:W-:Y:S01]  /*0660*/  @!P4 MOV R38, R40 ;  /* 0x000000280026c202 */ /* 0x000fe20000000f00 */
[-C--:B-1----:R-:W-:Y:S01]  /*0670*/  @!P3 IMAD R33, R27, R16.reuse, RZ ;  /* 0x000000101b21b224 */ /* 0x082fe200078e02ff */
[----:B------:R-:W-:Y:S01]  /*0680*/  @!P4 MOV R39, R43 ;  /* 0x0000002b0027c202 */ /* 0x000fe20000000f00 */
[----:B------:R-:W-:Y:S01]  /*0690*/  @!P3 IMAD.WIDE.U32 R22, R24, R16, R22 ;  /* 0x000000101816b225 */ /* 0x000fe200078e0016 */
[----:B------:R-:W-:-:S02]  /*06a0*/  @P0 IADD3 R31, R21, R31, RZ ;  /* 0x0000001f151f0210 */ /* 0x000fc40007ffe0ff */
[----:B0-----:R-:W-:Y:S01]  /*06b0*/  @P0 LEA R36, P5, R20, R14, 0x1 ;  /* 0x0000000e14240211 */ /* 0x001fe200078a08ff */
[----:B------:R-:W-:Y:S01]  /*06c0*/  @!P3 IMAD R33, R24, R17, R33 ;  /* 0x000000111821b224 */ /* 0x000fe200078e0221 */
[----:B--2---:R-:W-:Y:S01]  /*06d0*/  @!P3 LEA R18, P6, R22, R18, 0x1 ;  /* 0x000000121612b211 */ /* 0x004fe200078c08ff */
[----:B------:R-:W-:Y:S01]  /*06e0*/  @!P4 IMAD.WIDE.U32 R12, R25, R12, R38 ;  /* 0x0000000c190cc225 */ /* 0x000fe200078e0026 */
[----:B------:R-:W-:Y:S01]  /*06f0*/  IADD3 R21, R4, 0xa0, RZ ;  /* 0x000000a004157810 */ /* 0x000fe20007ffe0ff */
[----:B------:R-:W0:Y:S01]  /*0700*/  @!P1 LDC.64 R16, c[0x0][0x270] ;  /* 0x00009c00ff109b82 */ /* 0x000e220000000a00 */
[----:B------:R-:W-:Y:S01]  /*0710*/  @!P3 IADD3 R14, R23, R33, RZ ;  /* 0x00000021170eb210 */ /* 0x000fe20007ffe0ff */
[----:B------:R-:W-:Y:S01]  /*0720*/  @!P4 IMAD.IADD R32, R13, 0x1, R32 ;  /* 0x000000010d20c824 */ /* 0x000fe200078e0220 */
[----:B------:R-:W-:Y:S02]  /*0730*/  @P0 LEA.HI.X R37, R20, R15, R31, 0x1, P5 ;  /* 0x0000000f14250211 */ /* 0x000fe400028f0c1f */
[----:B------:R-:W-:-:S02]  /*0740*/  MOV R31, RZ ;  /* 0x000000ff001f7202 */ /* 0x000fc40000000f00 */
[----:B------:R-:W-:Y:S02]  /*0750*/  @!P3 LEA.HI.X R19, R22, R19, R14, 0x1, P6 ;  /* 0x000000131613b211 */ /* 0x000fe400030f0c0e */
[----:B------:R-:W-:Y:S02]  /*0760*/  ISETP.GE.U32.AND P5, PT, R21, UR14, PT ;  /* 0x0000000e15007c0c */ /* 0x000fe4000bfa6070 */
[----:B------:R-:W-:Y:S01]  /*0770*/  SHF.R.S32.HI R23, RZ, 0x1f, R21 ;  /* 0x0000001fff177819 */ /* 0x000fe20000011415 */
[----:B------:R1:W2:Y:S01]  /*0780*/  @!P3 LDG.E R31, desc[UR8][R18.64] ;  /* 0x00000008121fb981 */ /* 0x0002a2000c1e1900 */
[C---:B---3--:R-:W-:Y:S02]  /*0790*/  @!P4 LEA R14, P6, R12.reuse, R8, 0x1 ;  /* 0x000000080c0ec211 */ /* 0x048fe400078c08ff */
[----:B------:R-:W-:Y:S02]  /*07a0*/  ISETP.GE.AND.EX P3, PT, R23, UR15, PT, P5 ;  /* 0x0000000f17007c0c */ /* 0x000fe4000bf66350 */
[----:B------:R-:W-:-:S02]  /*07b0*/  @!P4 LEA.HI.X R15, R12, R9, R32, 0x1, P6 ;  /* 0x000000090c0fc211 */ /* 0x000fc400030f0c20 */
[----:B------:R-:W3:Y:S01]  /*07c0*/  @!P2 LDC.64 R8, c[0x0][0x220] ;  /* 0x00008800ff08ab82 */ /* 0x000ee20000000a00 */
[----:B------:R-:W-:Y:S02]  /*07d0*/  MOV R32, RZ ;  /* 0x000000ff00207202 */ /* 0x000fe40000000f00 */
[----:B------:R-:W-:Y:S02]  /*07e0*/  ISETP.GT.U32.OR P3, PT, R3, 0x19f, P3 ;  /* 0x0000019f0300780c */ /* 0x000fe40001f64470 */
[----:B-1----:R-:W-:Y:S02]  /*07f0*/  IADD3 R19, R4, 0xc0, RZ ;  /* 0x000000c004137810 */ /* 0x002fe40007ffe0ff */
[----:B------:R1:W5:Y:S01]  /*0800*/  @!P4 LDG.E R32, desc[UR8][R14.64] ;  /* 0x000000080e20c981 */ /* 0x000362000c1e1900 */
[----:B------:R-:W3:Y:S01]  /*0810*/  @!P1 LDC.64 R12, c[0x0][0x220] ;  /* 0x00008800ff0c9b82 */ /* 0x000ee20000000a00 */
[----:B------:R-:W-:Y:S02]  /*0820*/  ISETP.GE.U32.AND P4, PT, R19, UR14, PT ;  /* 0x0000000e13007c0c */ /* 0x000fe4000bf86070 */
[----:B------:R-:W-:Y:S01]  /*0830*/  SHF.R.S32.HI R20, RZ, 0x1f, R19 ;  /* 0x0000001fff147819 */ /* 0x000fe20000011413 */
[----:B----4-:R-:W-:Y:S01]  /*0840*/  @!P2 IMAD R22, R30, R10, RZ ;  /* 0x0000000a1e16a224 */ /* 0x010fe200078e02ff */
[----:B------:R-:W-:-:S02]  /*0850*/  @!P2 MOV R38, R40 ;  /* 0x000000280026a202 */ /* 0x000fc40000000f00 */
[----:B------:R-:W-:Y:S02]  /*0860*/  ISETP.GE.AND.EX P4, PT, R20, UR15, PT, P4 ;  /* 0x0000000f14007c0c */ /* 0x000fe4000bf86340 */
[----:B------:R-:W-:Y:S01]  /*0870*/  @!P2 MOV R39, R43 ;  /* 0x0000002b0027a202 */ /* 0x000fe20000000f00 */
[----:B-1----:R-:W1:Y:S01]  /*0880*/  @!P3 LDC.64 R14, c[0x0][0x270] ;  /* 0x00009c00ff0ebb82 */ /* 0x002e620000000a00 */
[----:B0-----:R-:W-:Y:S01]  /*0890*/  @!P1 IMAD R33, R2, R16, RZ ;  /* 0x0000001002219224 */ /* 0x001fe200078e02ff */
[----:B------:R-:W-:Y:S01]  /*08a0*/  IADD3 R18, R4, 0xe0, RZ ;  /* 0x000000e004127810 */ /* 0x000fe20007ffe0ff */
[C---:B------:R-:W-:Y:S01]  /*08b0*/  @!P2 IMAD R2, R26.reuse, R11, R22 ;  /* 0x0000000b1a02a224 */ /* 0x040fe200078e0216 */
[----:B------:R-:W-:Y:S01]  /*08c0*/  ISETP.GT.U32.OR P4, PT, R3, 0x19f, P4 ;  /* 0x0000019f0300780c */ /* 0x000fe20002784470 */
[----:B------:R-:W-:Y:S01]  /*08d0*/  @!P2 IMAD.WIDE.U32 R10, R26, R10, R38 ;  /* 0x0000000a1a0aa225 */ /* 0x000fe200078e0026 */
[----:B------:R-:W-:Y:S02]  /*08e0*/  ISETP.GE.U32.AND P5, PT, R18, UR14, PT ;  /* 0x0000000e12007c0c */ /* 0x000fe4000bfa6070 */
[----:B------:R-:W-:-:S02]  /*08f0*/  SHF.R.S32.HI R22, RZ, 0x1f, R18 ;  /* 0x0000001fff167819 */ /* 0x000fc40000011412 */
[----:B------:R-:W-:Y:S02]  /*0900*/  @!P2 IADD3 R2, R11, R2, RZ ;  /* 0x000000020b02a210 */ /* 0x000fe40007ffe0ff */
[----:B---3--:R-:W-:Y:S02]  /*0910*/  @!P2 LEA R38, P6, R10, R8, 0x1 ;  /* 0x000000080a26a211 */ /* 0x008fe400078c08ff */
[----:B------:R-:W-:Y:S02]  /*0920*/  ISETP.GE.AND.EX P5, PT, R22, UR15, PT, P5 ;  /* 0x0000000f16007c0c */ /* 0x000fe4000bfa6350 */
[----:B------:R-:W-:Y:S02]  /*0930*/  @!P1 MOV R44, R40 ;  /* 0x00000028002c9202 */ /* 0x000fe40000000f00 */
[----:B------:R-:W-:Y:S02]  /*0940*/  @!P1 MOV R45, R43 ;  /* 0x0000002b002d9202 */ /* 0x000fe40000000f00 */
[----:B------:R-:W-:-:S02]  /*0950*/  @!P2 LEA.HI.X R39, R10, R9, R2, 0x1, P6 ;  /* 0x000000090a27a211 */ /* 0x000fc400030f0c02 */
[----:B------:R-:W-:Y:S01]  /*0960*/  ISETP.GT.U32.OR P5, PT, R3, 0x19f, P5 ;  /* 0x0000019f0300780c */ /* 0x000fe20002fa4470 */
[----:B------:R-:W0:Y:S01]  /*0970*/  @!P3 LDC.64 R8, c[0x0][0x220] ;  /* 0x00008800ff08bb82 */ /* 0x000e220000000a00 */
[C---:B------:R-:W-:Y:S01]  /*0980*/  @!P1 IMAD R17, R0.reuse, R17, R33 ;  /* 0x0000001100119224 */ /* 0x040fe200078e0221 */
[----:B------:R-:W-:Y:S01]  /*0990*/  MOV R33, RZ ;  /* 0x000000ff00217202 */ /* 0x000fe20000000f00 */
[----:B------:R-:W-:-:S05]  /*09a0*/  @!P1 IMAD.WIDE.U32 R44, R0, R16, R44 ;  /* 0x00000010002c9225 */ /* 0x000fca00078e002c */
[----:B------:R-:W3:Y:S01]  /*09b0*/  @!P4 LDC.64 R10, c[0x0][0x270] ;  /* 0x00009c00ff0acb82 */ /* 0x000ee20000000a00 */
[----:B------:R-:W-:Y:S01]  /*09c0*/  @!P1 IADD3 R17, R45, R17, RZ ;  /* 0x000000112d119210 */ /* 0x000fe20007ffe0ff */
[----:B------:R4:W5:Y:S01]  /*09d0*/  @P0 LDG.E R33, desc[UR8][R36.64] ;  /* 0x0000000824210981 */ /* 0x000962000c1e1900 */
[----:B------:R-:W-:Y:S01]  /*09e0*/  @!P1 LEA R16, P6, R44, R12, 0x1 ;  /* 0x0000000c2c109211 */ /* 0x000fe200078c08ff */
[----:B-1----:R-:W-:-:S03]  /*09f0*/  @!P3 IMAD R0, R23, R14, RZ ;  /* 0x0000000e1700b224 */ /* 0x002fc600078e02ff */
[----:B------:R-:W-:Y:S01]  /*0a00*/  @!P1 LEA.HI.X R17, R44, R13, R17, 0x1, P6 ;  /* 0x0000000d2c119211 */ /* 0x000fe200030f0c11 */
[C---:B------:R-:W-:Y:S01]  /*0a10*/  @!P3 IMAD R23, R21.reuse, R15, R0 ;  /* 0x0000000f1517b224 */ /* 0x040fe200078e0200 */
[----:B------:R-:W1:Y:S01]  /*0a20*/  @!P5 LDC.64 R12, c[0x0][0x270] ;  /* 0x00009c00ff0cdb82 */ /* 0x000e620000000a00 */
[----:B----4-:R-:W-:Y:S02]  /*0a30*/  @!P3 MOV R36, R40 ;  /* 0x000000280024b202 */ /* 0x010fe40000000f00 */
[----:B------:R-:W-:Y:S02]  /*0a40*/  @!P3 MOV R37, R43 ;  /* 0x0000002b0025b202 */ /* 0x000fe40000000f00 */
[----:B------:R-:W-:Y:S01]  /*0a50*/  MOV R0, RZ ;  /* 0x000000ff00007202 */ /* 0x000fe20000000f00 */
[----:B------:R-:W-:Y:S02]  /*0a60*/  @!P3 IMAD.WIDE.U32 R36, R21, R14, R36 ;  /* 0x0000000e1524b225 */ /* 0x000fe400078e0024 */
[----:B------:R-:W4:Y:S03]  /*0a70*/  @!P4 LDC.64 R14, c[0x0][0x220] ;  /* 0x00008800ff0ecb82 */ /* 0x000f260000000a00 */
[----:B------:R0:W5:Y:S01]  /*0a80*/  @!P1 LDG.E R0, desc[UR8][R16.64] ;  /* 0x0000000810009981 */ /* 0x000162000c1e1900 */
[----:B------:R-:W-:Y:S01]  /*0a90*/  @!P3 IADD3 R23, R37, R23, RZ ;  /* 0x000000172517b210 */ /* 0x000fe20007ffe0ff */
[----:B---3--:R-:W-:Y:S01]  /*0aa0*/  @!P4 IMAD R20, R20, R10, RZ ;  /* 0x0000000a1414c224 */ /* 0x008fe200078e02ff */
[----:B0-----:R-:W-:-:S02]  /*0ab0*/  @!P3 LEA R8, P1, R36, R8, 0x1 ;  /* 0x000000082408b211 */ /* 0x001fc400078208ff */
[----:B------:R-:W0:Y:S01]  /*0ac0*/  @!P5 LDC.64 R16, c[0x0][0x220] ;  /* 0x00008800ff10db82 */ /* 0x000e220000000a00 */
[----:B------:R-:W-:Y:S01]  /*0ad0*/  MOV R2, RZ ;  /* 0x000000ff00027202 */ /* 0x000fe20000000f00 */
[----:B------:R-:W-:Y:S01]  /*0ae0*/  @!P4 IMAD R11, R19, R11, R20 ;  /* 0x0000000b130bc224 */ /* 0x000fe200078e0214 */
[----:B------:R-:W-:Y:S02]  /*0af0*/  @!P3 LEA.HI.X R9, R36, R9, R23, 0x1, P1 ;  /* 0x000000092409b211 */ /* 0x000fe400008f0c17 */
[----:B------:R-:W-:Y:S02]  /*0b00*/  CS2R R36, SRZ ;  /* 0x0000000000247805 */ /* 0x000fe4000001ff00 */
[----:B------:R-:W-:Y:S02]  /*0b10*/  @!P4 MOV R20, R40 ;  /* 0x000000280014c202 */ /* 0x000fe40000000f00 */
[----:B------:R-:W-:Y:S01]  /*0b20*/  @!P4 MOV R21, R43 ;  /* 0x0000002b0015c202 */ /* 0x000fe20000000f00 */
[----:B------:R-:W3:Y:S01]  /*0b30*/  @!P2 LDG.E R2, desc[UR8][R38.64] ;  /* 0x000000082602a981 */ /* 0x000ee2000c1e1900 */
[----:B-1----:R-:W-:-:S02]  /*0b40*/  @!P5 IMAD R22, R22, R12, RZ ;  /* 0x0000000c1616d224 */ /* 0x002fc400078e02ff */
[----:B------:R-:W-:Y:S01]  /*0b50*/  @!P4 IMAD.WIDE.U32 R20, R19, R10, R20 ;  /* 0x0000000a1314c225 */ /* 0x000fe200078e0014 */
[----:B------:R1:W3:Y:S03]  /*0b60*/  @!P3 LDG.E R36, desc[UR8][R8.64] ;  /* 0x000000080824b981 */ /* 0x0002e6000c1e1900 */
[----:B------:R-:W-:Y:S01]  /*0b70*/  @!P5 IMAD R13, R18, R13, R22 ;  /* 0x0000000d120dd224 */ /* 0x000fe200078e0216 */
[----:B------:R-:W-:Y:S02]  /*0b80*/  @!P4 IADD3 R10, R21, R11, RZ ;  /* 0x0000000b150ac210 */ /* 0x000fe40007ffe0ff */
[----:B----4-:R-:W-:Y:S02]  /*0b90*/  @!P4 LEA R14, P1, R20, R14, 0x1 ;  /* 0x0000000e140ec211 */ /* 0x010fe400078208ff */
[----:B-1----:R-:W-:Y:S02]  /*0ba0*/  @!P5 MOV R8, R40 ;  /* 0x000000280008d202 */ /* 0x002fe40000000f00 */
[----:B------:R-:W-:-:S02]  /*0bb0*/  @!P5 MOV R9, R43 ;  /* 0x0000002b0009d202 */ /* 0x000fc40000000f00 */
[----:B------:R-:W-:Y:S01]  /*0bc0*/  @!P4 LEA.HI.X R15, R20, R15, R10, 0x1, P1 ;  /* 0x0000000f140fc211 */ /* 0x000fe200008f0c0a */
[----:B------:R-:W-:Y:S01]  /*0bd0*/  @!P5 IMAD.WIDE.U32 R8, R18, R12, R8 ;  /* 0x0000000c1208d225 */ /* 0x000fe200078e0008 */
[----:B------:R-:W-:-:S03]  /*0be0*/  MOV R38, RZ ;  /* 0x000000ff00267202 */ /* 0x000fc60000000f00 */
[----:B------:R-:W4:Y:S01]  /*0bf0*/  @!P4 LDG.E R37, desc[UR8][R14.64] ;  /* 0x000000080e25c981 */ /* 0x000f22000c1e1900 */
[----:B------:R-:W-:Y:S01]  /*0c00*/  @!P5 IMAD.IADD R10, R9, 0x1, R13 ;  /* 0x00000001090ad824 */ /* 0x000fe200078e020d */
[----:B0-----:R-:W-:-:S04]  /*0c10*/  @!P5 LEA R16, P1, R8, R16, 0x1 ;  /* 0x000000100810d211 */ /* 0x001fc800078208ff */
[----:B------:R-:W-:-:S05]  /*0c20*/  @!P5 LEA.HI.X R17, R8, R17, R10, 0x1, P1 ;  /* 0x000000110811d211 */ /* 0x000fca00008f0c0a */
[----:B------:R0:W4:Y:S02]  /*0c30*/  @!P5 LDG.E R38, desc[UR8][R16.64] ;  /* 0x000000081026d981 */ /* 0x000124000c1e1900 */
[----:B0-----:R-:W0:Y:S02]  /*0c40*/  S2R R16, SR_LANEID ;  /* 0x0000000000107919 */ /* 0x001e240000000000 */
[----:B0-----:R-:W-:Y:S02]  /*0c50*/  ISETP.GT.AND P1, PT, R16, 0x1e, PT ;  /* 0x0000001e1000780c */ /* 0x001fe40003f24270 */
[----:B--2---:R-:W-:-:S04]  /*0c60*/  PRMT R10, R31, 0x7632, R10 ;  /* 0x000076321f0a7816 */ /* 0x004fc8000000000a */
[----:B------:R-:W-:Y:S02]  /*0c70*/  SHF.L.U32 R13, R10, 0x10, RZ ;  /* 0x000000100a0d7819 */ /* 0x000fe400000006ff */
[----:B------:R-:W-:-:S03]  /*0c80*/  SHF.L.U32 R10, R31, 0x10, RZ ;  /* 0x000000101f0a7819 */ /* 0x000fc600000006ff */
[----:B------:R-:W-:Y:S01]  /*0c90*/  FMUL.FTZ R15, R13, R13 ;  /* 0x0000000d0d0f7220 */ /* 0x000fe20000410000 */
[----:B-----5:R-:W-:-:S04]  /*0ca0*/  PRMT R12, R32, 0x7632, R12 ;  /* 0x00007632200c7816 */ /* 0x020fc8000000000c */
[----:B------:R-:W-:Y:S02]  /*0cb0*/  SHF.L.U32 R17, R12, 0x10, RZ ;  /* 0x000000100c117819 */ /* 0x000fe400000006ff */
[----:B------:R-:W-:Y:S02]  /*0cc0*/  SHF.L.U32 R12, R32, 0x10, RZ ;  /* 0x00000010200c7819 */ /* 0x000fe400000006ff */
[----:B------:R-:W-:-:S04]  /*0cd0*/  PRMT R8, R33, 0x7632, R8 ;  /* 0x0000763221087816 */ /* 0x000fc80000000008 */
[----:B------:R-:W-:Y:S02]  /*0ce0*/  SHF.L.U32 R9, R8, 0x10, RZ ;  /* 0x0000001008097819 */ /* 0x000fe400000006ff */
[----:B------:R-:W-:-:S03]  /*0cf0*/  SHF.L.U32 R8, R33, 0x10, RZ ;  /* 0x0000001021087819 */ /* 0x000fc600000006ff */
[----:B------:R-:W-:Y:S02]  /*0d00*/  FMUL.FTZ R11, R9, R9 ;  /* 0x00000009090b7220 */ /* 0x000fe40000410000 */
[C---:B------:R-:W-:Y:S02]  /*0d10*/  FADD.FTZ R9, R8.reuse, R9 ;  /* 0x0000000908097221 */ /* 0x040fe40000010000 */
[----:B------:R-:W-:Y:S01]  /*0d20*/  FFMA.FTZ R11, R8, R8, R11 ;  /* 0x00000008080b7223 */ /* 0x000fe2000001000b */
[C---:B------:R-:W-:Y:S01]  /*0d30*/  FADD.FTZ R8, R10.reuse, R13 ;  /* 0x0000000d0a087221 */ /* 0x040fe20000010000 */
[----:B------:R-:W-:Y:S01]  /*0d40*/  FADD.FTZ R9, RZ, R9 ;  /* 0x00000009ff097221 */ /* 0x000fe20000010000 */
[----:B------:R-:W-:Y:S01]  /*0d50*/  FFMA.FTZ R10, R10, R10, R15 ;  /* 0x0000000a0a0a7223 */ /* 0x000fe2000001000f */
[----:B------:R-:W-:Y:S02]  /*0d60*/  FADD.FTZ R11, RZ, R11 ;  /* 0x0000000bff0b7221 */ /* 0x000fe40000010000 */
[----:B------:R-:W-:Y:S01]  /*0d70*/  FADD.FTZ R8, R9, R8 ;  /* 0x0000000809087221 */ /* 0x000fe20000010000 */
[----:B------:R-:W-:Y:S01]  /*0d80*/  FMUL.FTZ R9, R17, R17 ;  /* 0x0000001111097220 */ /* 0x000fe20000410000 */
[----:B------:R-:W-:Y:S01]  /*0d90*/  FADD.FTZ R10, R11, R10 ;  /* 0x0000000a0b0a7221 */ /* 0x000fe20000010000 */
[----:B------:R-:W-:-:S02]  /*0da0*/  FADD.FTZ R17, R12, R17 ;  /* 0x000000110c117221 */ /* 0x000fc40000010000 */
[----:B------:R-:W-:Y:S01]  /*0db0*/  FFMA.FTZ R9, R12, R12, R9 ;  /* 0x0000000c0c097223 */ /* 0x000fe20000010009 */
[----:B------:R-:W-:Y:S01]  /*0dc0*/  PRMT R13, R0, 0x7632, R13 ;  /* 0x00007632000d7816 */ /* 0x000fe2000000000d */
[----:B------:R-:W-:Y:S02]  /*0dd0*/  FADD.FTZ R8, R8, R17 ;  /* 0x0000001108087221 */ /* 0x000fe40000010000 */
[----:B------:R-:W-:Y:S01]  /*0de0*/  FADD.FTZ R9, R10, R9 ;  /* 0x000000090a097221 */ /* 0x000fe20000010000 */
[----:B------:R-:W-:Y:S02]  /*0df0*/  SHF.L.U32 R15, R13, 0x10, RZ ;  /* 0x000000100d0f7819 */ /* 0x000fe400000006ff */
[----:B---3--:R-:W-:-:S04]  /*0e00*/  PRMT R11, R2, 0x7632, R11 ;  /* 0x00007632020b7816 */ /* 0x008fc8000000000b */
[----:B------:R-:W-:Y:S02]  /*0e10*/  SHF.L.U32 R12, R11, 0x10, RZ ;  /* 0x000000100b0c7819 */ /* 0x000fe400000006ff */
[----:B------:R-:W-:-:S03]  /*0e20*/  SHF.L.U32 R11, R2, 0x10, RZ ;  /* 0x00000010020b7819 */ /* 0x000fc600000006ff */
[----:B------:R-:W-:Y:S01]  /*0e30*/  FMUL.FTZ R10, R12, R12 ;  /* 0x0000000c0c0a7220 */ /* 0x000fe20000410000 */
[----:B------:R-:W-:Y:S01]  /*0e40*/  PRMT R14, R36, 0x7632, R14 ;  /* 0x00007632240e7816 */ /* 0x000fe2000000000e */
[C---:B------:R-:W-:Y:S01]  /*0e50*/  FADD.FTZ R13, R11.reuse, R12 ;  /* 0x0000000c0b0d7221 */ /* 0x040fe20000010000 */
[----:B------:R-:W-:Y:S01]  /*0e60*/  SHF.L.U32 R12, R0, 0x10, RZ ;  /* 0x00000010000c7819 */ /* 0x000fe200000006ff */
[----:B------:R-:W-:Y:S01]  /*0e70*/  FFMA.FTZ R10, R11, R11, R10 ;  /* 0x0000000b0b0a7223 */ /* 0x000fe2000001000a */
[----:B------:R-:W-:Y:S01]  /*0e80*/  FMUL.FTZ R11, R15, R15 ;  /* 0x0000000f0f0b7220 */ /* 0x000fe20000410000 */
[----:B------:R-:W-:Y:S01]  /*0e90*/  FADD.FTZ R8, R8, R13 ;  /* 0x0000000d08087221 */ /* 0x000fe20000010000 */
[----:B------:R-:W-:Y:S01]  /*0ea0*/  SHF.L.U32 R13, R14, 0x10, RZ ;  /* 0x000000100e0d7819 */ /* 0x000fe200000006ff */
[----:B------:R-:W-:Y:S01]  /*0eb0*/  FADD.FTZ R15, R12, R15 ;  /* 0x0000000f0c0f7221 */ /* 0x000fe20000010000 */
[----:B------:R-:W-:Y:S01]  /*0ec0*/  FADD.FTZ R9, R9, R10 ;  /* 0x0000000a09097221 */ /* 0x000fe20000010000 */
[----:B------:R-:W-:Y:S01]  /*0ed0*/  SHF.L.U32 R10, R36, 0x10, RZ ;  /* 0x00000010240a7819 */ /* 0x000fe200000006ff */
[----:B------:R-:W-:Y:S01]  /*0ee0*/  FFMA.FTZ R12, R12, R12, R11 ;  /* 0x0000000c0c0c7223 */ /* 0x000fe2000001000b */
[----:B------:R-:W-:Y:S01]  /*0ef0*/  FMUL.FTZ R11, R13, R13 ;  /* 0x0000000d0d0b7220 */ /* 0x000fe20000410000 */
[----:B----4-:R-:W-:Y:S01]  /*0f00*/  PRMT R14, R37, 0x7632, R14 ;  /* 0x00007632250e7816 */ /* 0x010fe2000000000e */
[----:B------:R-:W-:Y:S01]  /*0f10*/  FADD.FTZ R8, R8, R15 ;  /* 0x0000000f08087221 */ /* 0x000fe20000010000 */
[----:B------:R-:W-:-:S02]  /*0f20*/  FADD.FTZ R13, R10, R13 ;  /* 0x0000000d0a0d7221 */ /* 0x000fc40000010000 */
[----:B------:R-:W-:Y:S01]  /*0f30*/  SHF.L.U32 R14, R14, 0x10, RZ ;  /* 0x000000100e0e7819 */ /* 0x000fe200000006ff */
[----:B------:R-:W-:Y:S01]  /*0f40*/  FADD.FTZ R9, R9, R12 ;  /* 0x0000000c09097221 */ /* 0x000fe20000010000 */
[----:B------:R-:W-:Y:S01]  /*0f50*/  FFMA.FTZ R10, R10, R10, R11 ;  /* 0x0000000a0a0a7223 */ /* 0x000fe2000001000b */
[----:B------:R-:W-:Y:S02]  /*0f60*/  SHF.L.U32 R11, R37, 0x10, RZ ;  /* 0x00000010250b7819 */ /* 0x000fe400000006ff */
[----:B------:R-:W-:Y:S01]  /*0f70*/  PRMT R15, R38, 0x7632, R15 ;  /* 0x00007632260f7816 */ /* 0x000fe2000000000f */
[----:B------:R-:W-:Y:S01]  /*0f80*/  FMUL.FTZ R12, R14, R14 ;  /* 0x0000000e0e0c7220 */ /* 0x000fe20000410000 */
[----:B------:R-:W-:Y:S02]  /*0f90*/  FADD.FTZ R9, R9, R10 ;  /* 0x0000000a09097221 */ /* 0x000fe40000010000 */
[----:B------:R-:W-:Y:S01]  /*0fa0*/  SHF.L.U32 R15, R15, 0x10, RZ ;  /* 0x000000100f0f7819 */ /* 0x000fe200000006ff */
[----:B------:R-:W-:Y:S01]  /*0fb0*/  FADD.FTZ R8, R8, R13 ;  /* 0x0000000d08087221 */ /* 0x000fe20000010000 */
[----:B------:R-:W-:Y:S01]  /*0fc0*/  SHF.L.U32 R10, R38, 0x10, RZ ;  /* 0x00000010260a7819 */ /* 0x000fe200000006ff */
[C---:B------:R-:W-:Y:S01]  /*0fd0*/  FADD.FTZ R13, R11.reuse, R14 ;  /* 0x0000000e0b0d7221 */ /* 0x040fe20000010000 */
[----:B------:R-:W-:Y:S01]  /*0fe0*/  FFMA.FTZ R12, R11, R11, R12 ;  /* 0x0000000b0b0c7223 */ /* 0x000fe2000001000c */
[----:B------:R-:W-:-:S02]  /*0ff0*/  FMUL.FTZ R11, R15, R15 ;  /* 0x0000000f0f0b7220 */ /* 0x000fc40000410000 */
[----:B------:R-:W-:Y:S01]  /*1000*/  FADD.FTZ R15, R10, R15 ;  /* 0x0000000f0a0f7221 */ /* 0x000fe20000010000 */
[----:B------:R-:W-:Y:S01]  /*1010*/  FADD.FTZ R8, R8, R13 ;  /* 0x0000000d08087221 */ /* 0x000fe20000010000 */
[----:B------:R-:W-:Y:S01]  /*1020*/  FADD.FTZ R9, R9, R12 ;  /* 0x0000000c09097221 */ /* 0x000fe20000010000 */
[----:B------:R-:W-:Y:S02]  /*1030*/  FFMA.FTZ R10, R10, R10, R11 ;  /* 0x0000000a0a0a7223 */ /* 0x000fe4000001000b */
        /* <DEDUP_REMOVED lines=23> */
[C---:B------:R-:W-:Y:S02]  /*11b0*/  ISETP.GT.AND P1, PT, R16.reuse, 0xf, PT ;  /* 0x0000000f1000780c */ /* 0x040fe40003f24270 */
[----:B------:R-:W-:Y:S02]  /*11c0*/  ISETP.NE.AND P2, PT, R16, RZ, PT ;  /* 0x000000ff1000720c */ /* 0x000fe40003f45270 */
[----:B------:R-:W-:Y:S01]  /*11d0*/  ISETP.NE.AND P3, PT, R3, RZ, PT ;  /* 0x000000ff0300720c */ /* 0x000fe20003f65270 */
[----:B------:R-:W-:Y:S08]  /*11e0*/  BSSY B0, `(.L_x_2057) ;  /* 0x000002a000007945 */ /* 0x000ff00003800000 */
[----:B0-----:R-:W-:Y:S01]  /*11f0*/  @!P1 FADD.FTZ R8, R8, R11 ;  /* 0x0000000b08089221 */ /* 0x001fe20000010000 */
[----:B-1----:R-:W-:-:S04]  /*1200*/  @!P1 FADD.FTZ R9, R9, R10 ;  /* 0x0000000a09099221 */ /* 0x002fc80000010000 */
[----:B------:R-:W-:Y:S02]  /*1210*/  MOV R12, R8 ;  /* 0x00000008000c7202 */ /* 0x000fe40000000f00 */
        /* <DEDUP_REMOVED lines=38> */
.L_x_2058:
[----:B------:R-:W-:Y:S05]  /*1480*/  BSYNC B0 ;  /* 0x0000000000007941 */ /* 0x000fea0003800000 */
.L_x_2057:
[----:B------:R-:W1:Y:S01]  /*1490*/  LDC R20, c[0x0][0xc] ;  /* 0x00000300ff147b82 */ /* 0x000e620000000800 */
[----:B------:R-:W-:Y:S02]  /*14a0*/  PRMT R19, R33, 0x7632, R19 ;  /* 0x0000763221137816 */ /* 0x000fe40000000013 */
[----:B------:R-:W-:Y:S02]  /*14b0*/  PRMT R18, R31, 0x7632, R18 ;  /* 0x000076321f127816 */ /* 0x000fe40000000012 */
[----:B------:R-:W-:Y:S02]  /*14c0*/  PRMT R17, R32, 0x7632, R17 ;  /* 0x0000763220117816 */ /* 0x000fe40000000011 */
[----:B------:R-:W-:Y:S02]  /*14d0*/  PRMT R16, R2, 0x7632, R16 ;  /* 0x0000763202107816 */ /* 0x000fe40000000010 */
[----:B-1----:R-:W-:-:S13]  /*14e0*/  ISETP.GE.U32.AND P1, PT, R20, 0x2, PT ;  /* 0x000000021400780c */ /* 0x002fda0003f26070 */
[----:B------:R-:W-:Y:S05]  /*14f0*/  @!P1 BRA `(.L_x_2059) ;  /* 0x0000000800789947 */ /* 0x000fea0003800000 */
[----:B------:R-:W-:Y:S05]  /*1500*/  @P3 BRA `(.L_x_2060) ;  /* 0x00000000007c3947 */ /* 0x000fea0003800000 */
[----:B------:R-:W1:Y:S01]  /*1510*/  LDC R14, c[0x0][0x10] ;  /* 0x00000400ff0e7b82 */ /* 0x000e620000000800 */
[----:B------:R-:W2:Y:S01]  /*1520*/  S2R R15, SR_CTAID.Y ;  /* 0x00000000000f7919 */ /* 0x000ea20000002600 */
[C---:B------:R-:W-:Y:S02]  /*1530*/  LOP3.LUT R21, R6.reuse, 0x1, RZ, 0xc0, !PT ;  /* 0x0000000106157812 */ /* 0x040fe400078ec0ff */
[----:B------:R-:W-:-:S04]  /*1540*/  LOP3.LUT P1, RZ, R6, 0x2, RZ, 0xc0, !PT ;  /* 0x0000000206ff7812 */ /* 0x000fc8000782c0ff */
[----:B------:R-:W3:Y:S01]  /*1550*/  LDC.64 R10, c[0x0][0x248] ;  /* 0x00009200ff0a7b82 */ /* 0x000ee20000000a00 */
[----:B-1----:R-:W-:-:S04]  /*1560*/  IMAD R22, R21, R14, RZ ;  /* 0x0000000e15167224 */ /* 0x002fc800078e02ff */
[----:B------:R-:W-:-:S05]  /*1570*/  IMAD R8, R22, R20, RZ ;  /* 0x0000001416087224 */ /* 0x000fca00078e02ff */
[----:B------:R-:W-:Y:S01]  /*1580*/  SHF.L.U32 R23, R8, 0x1, RZ ;  /* 0x0000000108177819 */ /* 0x000fe200000006ff */
[----:B--2---:R-:W-:Y:S01]  /*1590*/  IMAD.IADD R39, R22, 0x1, R15 ;  /* 0x0000000116277824 */ /* 0x004fe200078e020f */
[----:B------:R-:W1:Y:S03]  /*15a0*/  LDC.64 R8, c[0x0][0x240] ;  /* 0x00009000ff087b82 */ /* 0x000e660000000a00 */
[----:B---3--:R-:W-:-:S04]  /*15b0*/  IMAD.WIDE R10, R23, 0x4, R10 ;  /* 0x00000004170a7825 */ /* 0x008fc800078e020a */
[----:B------:R-:W-:-:S04]  /*15c0*/  IMAD R23, R14, UR7, R15 ;  /* 0x000000070e177c24 */ /* 0x000fc8000f8e020f */
[----:B------:R-:W-:Y:S01]  /*15d0*/  IMAD.WIDE.U32 R10, R23, 0x8, R10 ;  /* 0x00000008170a7825 */ /* 0x000fe200078e000a */
[----:B------:R-:W-:-:S04]  /*15e0*/  MOV R23, 0x1 ;  /* 0x0000000100177802 */ /* 0x000fc80000000f00 */
[----:B------:R1:W-:Y:S01]  /*15f0*/  STG.E.64 desc[UR8][R10.64], R12 ;  /* 0x0000000c0a007986 */ /* 0x0003e2000c101b08 */
[----:B------:R-:W-:Y:S01]  /*1600*/  SEL R23, R23, 0xffffffff, !P1 ;  /* 0xffffffff17177807 */ /* 0x000fe20004800000 */
[----:B-1----:R-:W-:Y:S01]  /*1610*/  IMAD.WIDE.U32 R10, R39, 0x4, R8 ;  /* 0x00000004270a7825 */ /* 0x002fe200078e0008 */
[----:B------:R-:W-:-:S04]  /*1620*/  SEL R39, R20, RZ, !P1 ;  /* 0x000000ff14277207 */ /* 0x000fc80004800000 */
        /* <DEDUP_REMOVED lines=8> */
.L_x_2061:
[----:B-1----:R-:W2:Y:S04]  /*16b0*/  LDG.E.STRONG.GPU R10, desc[UR8][R8.64] ;  /* 0x00000008080a7981 */ /* 0x002ea8000c1ef900 */
[----:B--2---:R-:W-:Y:S01]  /*16c0*/  CCTL.IVALL ;  /* 0x00000000ff00798f */ /* 0x004fe20002000000 */
[----:B------:R-:W-:Y:S05]  /*16d0*/  YIELD ;  /* 0x0000000000007946 */ /* 0x000fea0003800000 */
[----:B------:R-:W-:-:S13]  /*16e0*/  ISETP.NE.AND P1, PT, R10, R39, PT ;  /* 0x000000270a00720c */ /* 0x000fda0003f25270 */
[----:B------:R-:W-:Y:S05]  /*16f0*/  @P1 BRA `(.L_x_2061) ;  /* 0xfffffffc00ec1947 */ /* 0x000fea000383ffff */
.L_x_2060:
        /* <DEDUP_REMOVED lines=11> */
.L_x_2063:
        /* <DEDUP_REMOVED lines=44> */
[----:B------:R-:W-:Y:S02]  /*1a70*/  @!P1 IMAD R9, R44, R9, RZ ;  /* 0x000000092c099224 */ /* 0x000fe400078e02ff */
[----:B------:R-:W0:Y:S02]  /*1a80*/  @!P1 LDC.64 R44, c[0x0][0x248] ;  /* 0x00009200ff2c9b82 */ /* 0x000e240000000a00 */
[----:B------:R-:W-:-:S05]  /*1a90*/  @!P1 IMAD R9, R9, R20, RZ ;  /* 0x0000001409099224 */ /* 0x000fca00078e02ff */
[----:B------:R-:W-:-:S05]  /*1aa0*/  @!P1 SHF.L.U32 R9, R9, 0x1, RZ ;  /* 0x0000000109099819 */ /* 0x000fca00000006ff */
[----:B0-----:R-:W-:Y:S02]  /*1ab0*/  @!P1 IMAD.WIDE R44, R9, 0x4, R44 ;  /* 0x00000004092c9825 */ /* 0x001fe400078e022c */
[----:B------:R-:W2:Y:S02]  /*1ac0*/  @!P2 LDG.E.64 R8, desc[UR8][R10.64] ;  /* 0x000000080a08a981 */ /* 0x000ea4000c1e1b00 */
[----:B------:R-:W-:Y:S02]  /*1ad0*/  @!P1 IMAD.WIDE.U32 R44, R23, 0x8, R44 ;  /* 0x00000008172c9825 */ /* 0x000fe400078e002c */
[----:B------:R-:W3:Y:S04]  /*1ae0*/  @!P4 LDG.E.64 R10, desc[UR8][R14.64] ;  /* 0x000000080e0ac981 */ /* 0x000ee8000c1e1b00 */
[----:B------:R-:W4:Y:S01]  /*1af0*/  @!P1 LDG.E.64 R14, desc[UR8][R44.64] ;  /* 0x000000082c0e9981 */ /* 0x000f22000c1e1b00 */
        /* <DEDUP_REMOVED lines=10> */
.L_x_2062:
        /* <DEDUP_REMOVED lines=19> */
.L_x_2065:
[----:B------:R-:W-:Y:S05]  /*1cd0*/  BSYNC B0 ;  /* 0x0000000000007941 */ /* 0x000fea0003800000 */
.L_x_2064:
        /* <DEDUP_REMOVED lines=32> */
.L_x_2059:
[----:B------:R-:W-:Y:S01]  /*1ee0*/  ULDC.64 UR12, c[0x0][0x218] ;  /* 0x00008600000c7ab9 */ /* 0x000fe20000000a00 */
[----:B------:R-:W-:Y:S01]  /*1ef0*/  LOP3.LUT P1, RZ, R3, UR7, RZ, 0xfc, !PT ;  /* 0x0000000703ff7c12 */ /* 0x000fe2000f82fcff */
[----:B------:R-:W2:Y:S01]  /*1f00*/  S2UR UR6, SR_CgaCtaId ;  /* 0x00000000000679c3 */ /* 0x000ea20000008800 */
[----:B------:R-:W-:Y:S01]  /*1f10*/  ISETP.EQ.U32.AND P2, PT, RZ, UR12, PT ;  /* 0x0000000cff007c0c */ /* 0x000fe2000bf42070 */
[----:B------:R-:W-:Y:S01]  /*1f20*/  UMOV UR5, 0x400 ;  /* 0x0000040000057882 */ /* 0x000fe20000000000 */
[----:B------:R-:W-:-:S05]  /*1f30*/  IADD3 R29, R35, R29, RZ ;  /* 0x0000001d231d7210 */ /* 0x000fca0007ffe0ff */
[----:B-1----:R-:W1:Y:S01]  /*1f40*/  LDC.64 R10, c[0x0][0x230] ;  /* 0x00008c00ff0a7b82 */ /* 0x002e620000000a00 */
[----:B------:R-:W-:-:S07]  /*1f50*/  ISETP.EQ.OR.EX P1, PT, RZ, UR13, P1, P2 ;  /* 0x0000000dff007c0c */ /* 0x000fce0008f22720 */
[----:B------:R-:W3:Y:S01]  /*1f60*/  LDC.64 R14, c[0x0][0x228] ;  /* 0x00008a00ff0e7b82 */ /* 0x000ee20000000a00 */
[----:B------:R-:W-:Y:S01]  /*1f70*/  SHF.L.U32 R33, R33, 0x10, RZ ;  /* 0x0000001021217819 */ /* 0x000fe200000006ff */
[----:B------:R-:W-:Y:S01]  /*1f80*/  IMAD.U32 R19, R19, 0x10000, RZ ;  /* 0x0001000013137824 */ /* 0x000fe200078e00ff */
[----:B------:R-:W-:-:S05]  /*1f90*/  ULDC.64 UR14, c[0x0][0x278] ;  /* 0x00009e00000e7ab9 */ /* 0x000fca0000000a00 */
[----:B------:R-:W4:Y:S01]  /*1fa0*/  @!P1 LDC.64 R20, c[0x0][0x218] ;  /* 0x00008600ff149b82 */ /* 0x000f220000000a00 */
[----:B--2---:R-:W-:-:S03]  /*1fb0*/  ULEA UR5, UR6, UR5, 0x18 ;  /* 0x0000000506057291 */ /* 0x004fc6000f8ec03f */
[----:B------:R-:W-:Y:S02]  /*1fc0*/  ULDC UR6, c[0x0][0x2a4] ;  /* 0x0000a90000067ab9 */ /* 0x000fe40000000800 */
[----:B------:R-:W-:Y:S01]  /*1fd0*/  @!P1 FMUL.FTZ R9, R13, UR6 ;  /* 0x000000060d099c20 */ /* 0x000fe20008410000 */
[----:B------:R-:W-:Y:S01]  /*1fe0*/  @!P1 FMUL.FTZ R8, R12, UR6 ;  /* 0x000000060c089c20 */ /* 0x000fe20008410000 */
[C---:B-1----:R-:W-:Y:S02]  /*1ff0*/  IMAD.WIDE R10, R29.reuse, 0x4, R10 ;  /* 0x000000041d0a7825 */ /* 0x042fe400078e020a */
[----:B------:R-:W-:Y:S02]  /*2000*/  @!P3 STS.64 [UR5+0x80], R12 ;  /* 0x0000800cff00b988 */ /* 0x000fe40008000a05 */
[----:B---3--:R-:W-:-:S04]  /*2010*/  IMAD.WIDE R14, R29, 0x4, R14 ;  /* 0x000000041d0e7825 */ /* 0x008fc800078e020e */
[----:B----4-:R-:W-:-:S05]  /*2020*/  @!P1 IMAD.WIDE R20, R34, 0x8, R20 ;  /* 0x0000000822149825 */ /* 0x010fca00078e0214 */
[----:B------:R1:W-:Y:S01]  /*2030*/  @!P1 STG.E.64 desc[UR8][R20.64], R8 ;  /* 0x0000000814009986 */ /* 0x0003e2000c101b08 */
[----:B------:R-:W-:Y:S06]  /*2040*/  BAR.SYNC.DEFER_BLOCKING 0x0 ;  /* 0x0000000000007b1d */ /* 0x000fec0000010000 */
[----:B-1----:R1:W2:Y:S04]  /*2050*/  LDG.E.64 R8, desc[UR8][R14.64] ;  /* 0x000000080e087981 */ /* 0x0022a8000c1e1b00 */
[----:B------:R-:W2:Y:S01]  /*2060*/  LDG.E.64 R10, desc[UR8][R10.64] ;  /* 0x000000080a0a7981 */ /* 0x000ea2000c1e1b00 */
[----:B------:R-:W-:-:S02]  /*2070*/  ISETP.NE.AND P6, PT, RZ, UR10, PT ;  /* 0x0000000aff007c0c */ /* 0x000fc4000bfc5270 */
[----:B------:R-:W-:Y:S01]  /*2080*/  PRMT R20, R37, 0x7632, R20 ;  /* 0x0000763225147816 */ /* 0x000fe20000000014 */
[----:B0-----:R-:W0:Y:S01]  /*2090*/  LDS.64 R12, [UR5+0x80] ;  /* 0x00008005ff0c7984 */ /* 0x001e220008000a00 */
[----:B------:R-:W-:Y:S02]  /*20a0*/  PRMT R21, R38, 0x7632, R21 ;  /* 0x0000763226157816 */ /* 0x000fe40000000015 */
[----:B-1----:R-:W-:Y:S02]  /*20b0*/  PRMT R14, R0, 0x7632, R14 ;  /* 0x00007632000e7816 */ /* 0x002fe4000000000e */
[----:B------:R-:W-:Y:S02]  /*20c0*/  PRMT R15, R36, 0x7632, R15 ;  /* 0x00007632240f7816 */ /* 0x000fe4000000000f */
[----:B------:R-:W-:Y:S02]  /*20d0*/  SHF.L.U32 R31, R31, 0x10, RZ ;  /* 0x000000101f1f7819 */ /* 0x000fe400000006ff */
[----:B------:R-:W-:-:S02]  /*20e0*/  SHF.L.U32 R18, R18, 0x10, RZ ;  /* 0x0000001012127819 */ /* 0x000fc400000006ff */
[----:B------:R-:W-:Y:S02]  /*20f0*/  SHF.L.U32 R32, R32, 0x10, RZ ;  /* 0x0000001020207819 */ /* 0x000fe400000006ff */
[----:B------:R-:W-:Y:S02]  /*2100*/  SHF.L.U32 R17, R17, 0x10, RZ ;  /* 0x0000001011117819 */ /* 0x000fe400000006ff */
[----:B------:R-:W-:Y:S02]  /*2110*/  SHF.L.U32 R2, R2, 0x10, RZ ;  /* 0x0000001002027819 */ /* 0x000fe400000006ff */
[----:B------:R-:W-:Y:S02]  /*2120*/  SHF.L.U32 R16, R16, 0x10, RZ ;  /* 0x0000001010107819 */ /* 0x000fe400000006ff */
        /* <DEDUP_REMOVED lines=8> */
[----:B------:R-:W-:-:S04]  /*21b0*/  ISETP.GE.U32.AND P2, PT, R25, UR14, PT ;  /* 0x0000000e19007c0c */ /* 0x000fc8000bf46070 */
[----:B------:R-:W-:Y:S01]  /*21c0*/  ISETP.GE.AND.EX P2, PT, R28, UR15, PT, P2 ;  /* 0x0000000f1c007c0c */ /* 0x000fe2000bf46320 */
[----:B0-----:R-:W-:-:S03]  /*21d0*/  FMUL.FTZ R12, R12, UR6 ;  /* 0x000000060c0c7c20 */ /* 0x001fc60008410000 */
[----:B------:R-:W-:Y:S01]  /*21e0*/  ISETP.GT.U32.OR P2, PT, R3, 0x19f, P2 ;  /* 0x0000019f0300780c */ /* 0x000fe20001744470 */
[C---:B------:R-:W-:Y:S01]  /*21f0*/  FMUL.FTZ R22, R12.reuse, R12 ;  /* 0x0000000c0c167220 */ /* 0x040fe20000410000 */
[--C-:B------:R-:W-:Y:S01]  /*2200*/  FADD.FTZ R33, R33, -R12.reuse ;  /* 0x8000000c21217221 */ /* 0x100fe20000010000 */
[C---:B------:R-:W-:Y:S01]  /*2210*/  FADD.FTZ R19, -R12.reuse, R19 ;  /* 0x000000130c137221 */ /* 0x040fe20000010100 */
[----:B------:R-:W-:Y:S01]  /*2220*/  FADD.FTZ R31, R31, -R12 ;  /* 0x8000000c1f1f7221 */ /* 0x000fe20000010000 */
[----:B------:R-:W-:Y:S01]  /*2230*/  FFMA.FTZ R22, R13, UR6, -R22 ;  /* 0x000000060d167c23 */ /* 0x000fe20008010816 */
[----:B------:R-:W-:Y:S01]  /*2240*/  MOV R13, 0x3f800000 ;  /* 0x3f800000000d7802 */ /* 0x000fe20000000f00 */
[----:B------:R-:W-:Y:S01]  /*2250*/  FADD.FTZ R18, -R12, R18 ;  /* 0x000000120c127221 */ /* 0x000fe20000010100 */
[--C-:B------:R-:W-:Y:S01]  /*2260*/  FADD.FTZ R32, R32, -R12.reuse ;  /* 0x8000000c20207221 */ /* 0x100fe20000010000 */
[----:B------:R-:W-:Y:S01]  /*2270*/  FADD.FTZ R17, -R12, R17 ;  /* 0x000000110c117221 */ /* 0x000fe20000010100 */
[----:B------:R-:W-:Y:S01]  /*2280*/  FSETP.GTU.FTZ.AND P1, PT, R22, RZ, PT ;  /* 0x000000ff1600720b */ /* 0x000fe20003f3c000 */
[----:B------:R-:W-:Y:S01]  /*2290*/  FADD.FTZ R2, R2, -R12 ;  /* 0x8000000c02027221 */ /* 0x000fe20000010000 */
[----:B------:R-:W-:Y:S01]  /*22a0*/  FADD.FTZ R16, -R12, R16 ;  /* 0x000000100c107221 */ /* 0x000fe20000010100 */
[----:B------:R-:W-:Y:S01]  /*22b0*/  FADD.FTZ R0, R0, -R12 ;  /* 0x8000000c00007221 */ /* 0x000fe20000010000 */
[----:B------:R-:W-:Y:S01]  /*22c0*/  FADD.FTZ R14, -R12, R14 ;  /* 0x0000000e0c0e7221 */ /* 0x000fe20000010100 */
[--C-:B------:R-:W-:Y:S01]  /*22d0*/  FADD.FTZ R36, R36, -R12.reuse ;  /* 0x8000000c24247221 */ /* 0x100fe20000010000 */
[C---:B------:R-:W-:Y:S01]  /*22e0*/  FADD.FTZ R15, -R12.reuse, R15 ;  /* 0x0000000f0c0f7221 */ /* 0x040fe20000010100 */
[----:B------:R-:W-:Y:S01]  /*22f0*/  FADD.FTZ R37, R37, -R12 ;  /* 0x8000000c25257221 */ /* 0x000fe20000010000 */
[----:B------:R-:W-:Y:S01]  /*2300*/  FADD.FTZ R20, -R12, R20 ;  /* 0x000000140c147221 */ /* 0x000fe20000010100 */
[----:B------:R-:W-:Y:S01]  /*2310*/  FADD.FTZ R38, R38, -R12 ;  /* 0x8000000c26267221 */ /* 0x000fe20000010000 */
[----:B------:R-:W-:-:S03]  /*2320*/  FADD.FTZ R21, -R12, R21 ;  /* 0x000000150c157221 */ /* 0x000fc60000010100 */
[----:B------:R-:W0:Y:S02]  /*2330*/  @P1 LDC R23, c[0x0][0x238] ;  /* 0x00008e00ff171b82 */ /* 0x000e240000000800 */
[----:B0-----:R-:W-:-:S04]  /*2340*/  @P1 FADD.FTZ R22, R22, R23 ;  /* 0x0000001716161221 */ /* 0x001fc80000010000 */
[----:B------:R-:W0:Y:S01]  /*2350*/  @P1 MUFU.RSQ R13, R22 ;  /* 0x00000016000d1308 */ /* 0x000e220000001400 */
[----:B------:R-:W-:-:S04]  /*2360*/  ISETP.GE.U32.AND P1, PT, R24, UR14, PT ;  /* 0x0000000e18007c0c */ /* 0x000fc8000bf26070 */
[----:B------:R-:W-:-:S04]  /*2370*/  ISETP.GE.AND.EX P1, PT, R27, UR15, PT, P1 ;  /* 0x0000000f1b007c0c */ /* 0x000fc8000bf26310 */
[----:B------:R-:W-:Y:S01]  /*2380*/  ISETP.GT.U32.OR P1, PT, R3, 0x19f, P1 ;  /* 0x0000019f0300780c */ /* 0x000fe20000f24470 */
[-C--:B0-----:R-:W-:Y:S01]  /*2390*/  FMUL.FTZ R33, R33, R13.reuse ;  /* 0x0000000d21217220 */ /* 0x081fe20000410000 */
[-C--:B------:R-:W-:Y:S01]  /*23a0*/  FMUL.FTZ R19, R19, R13.reuse ;  /* 0x0000000d13137220 */ /* 0x080fe20000410000 */
        /* <DEDUP_REMOVED lines=13> */
[----:B------:R-:W-:Y:S01]  /*2480*/  FMUL.FTZ R21, R21, R13 ;  /* 0x0000000d15157220 */ /* 0x000fe20000410000 */
[----:B--2---:R-:W-:Y:S01]  /*2490*/  FFMA.FTZ R33, R8, R33, R10 ;  /* 0x0000002108217223 */ /* 0x004fe2000001000a */
        /* <DEDUP_REMOVED lines=12> */
.L_x_2066:
        /* <DEDUP_REMOVED lines=9> */
[----:B------:R-:W-:-:S04]  /*25f0*/  ULDC.64 UR12, c[0x0][0x210] ;  /* 0x00008400000c7ab9 */ /* 0x000fc80000000a00 */
[----:B------:R-:W-:Y:S02]  /*2600*/  IADD3 R15, R13, R15, RZ ;  /* 0x0000000f0d0f7210 */ /* 0x000fe40007ffe0ff */
[----:B------:R-:W-:-:S04]  /*2610*/  LEA R14, P3, R12, UR12, 0x1 ;  /* 0x0000000c0c0e7c11 */ /* 0x000fc8000f8608ff */
[----:B------:R-:W-:-:S05]  /*2620*/  LEA.HI.X R15, R12, UR13, R15, 0x1, P3 ;  /* 0x0000000d0c0f7c11 */ /* 0x000fca00098f0c0f */
[----:B------:R0:W-:Y:S04]  /*2630*/  STG.E desc[UR8][R14.64], R33 ;  /* 0x000000210e007986 */ /* 0x0001e8000c101908 */
.L_x_2068:
[----:B------:R-:W-:Y:S05]  /*2640*/  BSYNC B0 ;  /* 0x0000000000007941 */ /* 0x000fea0003800000 */
.L_x_2067:
[----:B------:R-:W-:Y:S01]  /*2650*/  FFMA.FTZ R31, R8, R31, R10 ;  /* 0x0000001f081f7223 */ /* 0x000fe2000001000a */
[----:B------:R-:W-:Y:S01]  /*2660*/  FFMA.FTZ R18, R9, R18, R11 ;  /* 0x0000001209127223 */ /* 0x000fe2000001000b */
[----:B------:R-:W-:Y:S06]  /*2670*/  @!P6 BRA `(.L_x_2069) ;  /* 0x000000000028e947 */ /* 0x000fec0003800000 */
        /* <DEDUP_REMOVED lines=10> */
.L_x_2069:
        /* <DEDUP_REMOVED lines=14> */
.L_x_2071:
[----:B------:R-:W-:Y:S05]  /*2800*/  BSYNC B0 ;  /* 0x0000000000007941 */ /* 0x000fea0003800000 */
.L_x_2070:
[----:B------:R-:W-:Y:S01]  /*2810*/  FFMA.FTZ R32, R8, R32, R10 ;  /* 0x0000002008207223 */ /* 0x000fe2000001000a */
[----:B------:R-:W-:Y:S01]  /*2820*/  FFMA.FTZ R17, R9, R17, R11 ;  /* 0x0000001109117223 */ /* 0x000fe2000001000b */
[----:B------:R-:W-:Y:S06]  /*2830*/  @!P6 BRA `(.L_x_2072) ;  /* 0x000000000028e947 */ /* 0x000fec0003800000 */
        /* <DEDUP_REMOVED lines=10> */
.L_x_2072:
[----:B------:R-:W-:Y:S04]  /*28e0*/  BSSY B0, `(.L_x_2073) ;  /* 0x000000e000007945 */ /* 0x000fe80003800000 */
[----:B------:R-:W-:Y:S05]  /*28f0*/  @P2 BRA `(.L_x_2074) ;  /* 0x0000000000302947 */ /* 0x000fea0003800000 */
[----:B------:R-:W-:Y:S01]  /*2900*/  ULDC.64 UR12, c[0x0][0x270] ;  /* 0x00009c00000c7ab9 */ /* 0x000fe20000000a00 */
[----:B------:R-:W-:Y:S01]  /*2910*/  MOV R12, R40 ;  /* 0x00000028000c7202 */ /* 0x000fe20000000f00 */
[----:B------:R-:W-:Y:S01]  /*2920*/  IMAD R28, R28, UR12, RZ ;  /* 0x0000000c1c1c7c24 */ /* 0x000fe2000f8e02ff */
[----:B------:R-:W-:Y:S01]  /*2930*/  F2FP.BF16.F32.PACK_AB R17, R17, R32 ;  /* 0x000000201111723e */ /* 0x000fe200000010ff */
[----:B------:R-:W-:Y:S02]  /*2940*/  IMAD.MOV.U32 R13, RZ, RZ, R43 ;  /* 0x000000ffff0d7224 */ /* 0x000fe400078e002b */
[C---:B01----:R-:W-:Y:S02]  /*2950*/  IMAD R15, R25.reuse, UR13, R28 ;  /* 0x0000000d190f7c24 */ /* 0x043fe4000f8e021c */
[----:B------:R-:W-:Y:S01]  /*2960*/  IMAD.WIDE.U32 R12, R25, UR12, R12 ;  /* 0x0000000c190c7c25 */ /* 0x000fe2000f8e000c */
[----:B------:R-:W-:Y:S02]  /*2970*/  ULDC.64 UR12, c[0x0][0x210] ;  /* 0x00008400000c7ab9 */ /* 0x000fe40000000a00 */
[----:B------:R-:W-:-:S02]  /*2980*/  LEA R14, P1, R12, UR12, 0x1 ;  /* 0x0000000c0c0e7c11 */ /* 0x000fc4000f8208ff */
[----:B------:R-:W-:-:S04]  /*2990*/  IADD3 R15, R13, R15, RZ ;  /* 0x0000000f0d0f7210 */ /* 0x000fc80007ffe0ff */
[----:B------:R-:W-:-:S05]  /*29a0*/  LEA.HI.X R15, R12, UR13, R15, 0x1, P1 ;  /* 0x0000000d0c0f7c11 */ /* 0x000fca00088f0c0f */
[----:B------:R2:W-:Y:S02]  /*29b0*/  STG.E desc[UR8][R14.64], R17 ;  /* 0x000000110e007986 */ /* 0x0005e4000c101908 */
.L_x_2074:
[----:B------:R-:W-:Y:S05]  /*29c0*/  BSYNC B0 ;  /* 0x0000000000007941 */ /* 0x000fea0003800000 */
.L_x_2073:
[----:B------:R-:W-:Y:S01]  /*29d0*/  IADD3 R27, R4, 0x80, RZ ;  /* 0x00000080041b7810 */ /* 0x000fe20007ffe0ff */
[--C-:B------:R-:W-:Y:S01]  /*29e0*/  FFMA.FTZ R2, R8, R2, R10.reuse ;  /* 0x0000000208027223 */ /* 0x100fe2000001000a */
[----:B------:R-:W-:Y:S01]  /*29f0*/  IADD3 R19, R4, 0xa0, RZ ;  /* 0x000000a004137810 */ /* 0x000fe20007ffe0ff */
[--C-:B------:R-:W-:Y:S01]  /*2a00*/  FFMA.FTZ R0, R8, R0, R10.reuse ;  /* 0x0000000008007223 */ /* 0x100fe2000001000a */
[----:B------:R-:W-:Y:S01]  /*2a10*/  IADD3 R18, R4, 0xc0, RZ ;  /* 0x000000c004127810 */ /* 0x000fe20007ffe0ff */
[--C-:B------:R-:W-:Y:S01]  /*2a20*/  FFMA.FTZ R36, R8, R36, R10.reuse ;  /* 0x0000002408247223 */ /* 0x100fe2000001000a */
[----:B--2---:R-:W-:Y:S01]  /*2a30*/  IADD3 R17, R4, 0xe0, RZ ;  /* 0x000000e004117810 */ /* 0x004fe20007ffe0ff */
[--C-:B------:R-:W-:Y:S01]  /*2a40*/  FFMA.FTZ R37, R8, R37, R10.reuse ;  /* 0x0000002508257223 */ /* 0x100fe2000001000a */
[----:B------:R-:W-:Y:S01]  /*2a50*/  ISETP.GE.U32.AND P5, PT, R26, UR14, PT ;  /* 0x0000000e1a007c0c */ /* 0x000fe2000bfa6070 */
[----:B------:R-:W-:Y:S01]  /*2a60*/  FFMA.FTZ R38, R8, R38, R10 ;  /* 0x0000002608267223 */ /* 0x000fe2000001000a */
[----:B------:R-:W-:Y:S01]  /*2a70*/  ISETP.GE.U32.AND P1, PT, R27, UR14, PT ;  /* 0x0000000e1b007c0c */ /* 0x000fe2000bf26070 */
[--C-:B------:R-:W-:Y:S01]  /*2a80*/  FFMA.FTZ R22, R9, R22, R11.reuse ;  /* 0x0000001609167223 */ /* 0x100fe2000001000b */
[----:B------:R-:W-:Y:S01]  /*2a90*/  ISETP.GE.U32.AND P2, PT, R19, UR14, PT ;  /* 0x0000000e13007c0c */ /* 0x000fe2000bf46070 */
[C-C-:B------:R-:W-:Y:S01]  /*2aa0*/  FFMA.FTZ R23, R9.reuse, R23, R11.reuse ;  /* 0x0000001709177223 */ /* 0x140fe2000001000b */
[----:B------:R-:W-:Y:S01]  /*2ab0*/  ISETP.GE.U32.AND P3, PT, R18, UR14, PT ;  /* 0x0000000e12007c0c */ /* 0x000fe2000bf66070 */
[--C-:B------:R-:W-:Y:S01]  /*2ac0*/  FFMA.FTZ R20, R9, R20, R11.reuse ;  /* 0x0000001409147223 */ /* 0x100fe2000001000b */
[----:B------:R-:W-:Y:S01]  /*2ad0*/  ISETP.GE.U32.AND P4, PT, R17, UR14, PT ;  /* 0x0000000e11007c0c */ /* 0x000fe2000bf86070 */
[C---:B------:R-:W-:Y:S01]  /*2ae0*/  FFMA.FTZ R21, R9.reuse, R21, R11 ;  /* 0x0000001509157223 */ /* 0x040fe2000001000b */
[----:B01----:R-:W-:Y:S01]  /*2af0*/  SHF.R.S32.HI R15, RZ, 0x1f, R27 ;  /* 0x0000001fff0f7819 */ /* 0x003fe2000001141b */
[----:B------:R-:W-:Y:S01]  /*2b00*/  FFMA.FTZ R29, R9, R16, R11 ;  /* 0x00000010091d7223 */ /* 0x000fe2000001000b */
[----:B------:R-:W-:-:S02]  /*2b10*/  SHF.R.S32.HI R14, RZ, 0x1f, R19 ;  /* 0x0000001fff0e7819 */ /* 0x000fc40000011413 */
[----:B------:R-:W-:Y:S02]  /*2b20*/  SHF.R.S32.HI R13, RZ, 0x1f, R18 ;  /* 0x0000001fff0d7819 */ /* 0x000fe40000011412 */
[----:B------:R-:W-:Y:S02]  /*2b30*/  SHF.R.S32.HI R12, RZ, 0x1f, R17 ;  /* 0x0000001fff0c7819 */ /* 0x000fe40000011411 */
[----:B------:R-:W-:Y:S02]  /*2b40*/  ISETP.GE.AND.EX P5, PT, R30, UR15, PT, P5 ;  /* 0x0000000f1e007c0c */ /* 0x000fe4000bfa6350 */
[----:B------:R-:W-:Y:S02]  /*2b50*/  ISETP.GE.AND.EX P1, PT, R15, UR15, PT, P1 ;  /* 0x0000000f0f007c0c */ /* 0x000fe4000bf26310 */
[----:B------:R-:W-:Y:S02]  /*2b60*/  ISETP.GE.AND.EX P2, PT, R14, UR15, PT, P2 ;  /* 0x0000000f0e007c0c */ /* 0x000fe4000bf46320 */
[----:B------:R-:W-:-:S02]  /*2b70*/  ISETP.GE.AND.EX P3, PT, R13, UR15, PT, P3 ;  /* 0x0000000f0d007c0c */ /* 0x000fc4000bf66330 */
[----:B------:R-:W-:Y:S02]  /*2b80*/  ISETP.GE.AND.EX P4, PT, R12, UR15, PT, P4 ;  /* 0x0000000f0c007c0c */ /* 0x000fe4000bf86340 */
[C---:B------:R-:W-:Y:S02]  /*2b90*/  ISETP.GT.U32.OR P5, PT, R3.reuse, 0x19f, P5 ;  /* 0x0000019f0300780c */ /* 0x040fe40002fa4470 */
[C---:B------:R-:W-:Y:S02]  /*2ba0*/  ISETP.GT.U32.OR P1, PT, R3.reuse, 0x19f, P1 ;  /* 0x0000019f0300780c */ /* 0x040fe40000f24470 */
[C---:B------:R-:W-:Y:S02]  /*2bb0*/  ISETP.GT.U32.OR P2, PT, R3.reuse, 0x19f, P2 ;  /* 0x0000019f0300780c */ /* 0x040fe40001744470 */
[C---:B------:R-:W-:Y:S02]  /*2bc0*/  ISETP.GT.U32.OR P3, PT, R3.reuse, 0x19f, P3 ;  /* 0x0000019f0300780c */ /* 0x040fe40001f64470 */
[----:B------:R-:W-:Y:S01]  /*2bd0*/  ISETP.GT.U32.OR P4, PT, R3, 0x19f, P4 ;  /* 0x0000019f0300780c */ /* 0x000fe20002784470 */
[----:B------:R-:W-:-:S12]  /*2be0*/  @!P6 BRA `(.L_x_2075) ;  /* 0x000000000028e947 */ /* 0x000fd80003800000 */
        /* <DEDUP_REMOVED lines=10> */
.L_x_2075:
        /* <DEDUP_REMOVED lines=14> */
.L_x_2077:
[----:B------:R-:W-:Y:S05]  /*2d70*/  BSYNC B0 ;  /* 0x0000000000007941 */ /* 0x000fea0003800000 */
.L_x_2076:
[----:B------:R-:W-:Y:S05]  /*2d80*/  @!P6 BRA `(.L_x_2078) ;  /* 0x000000000028e947 */ /* 0x000fea0003800000 */
        /* <DEDUP_REMOVED lines=10> */
.L_x_2078:
[----:B------:R-:W-:Y:S04]  /*2e30*/  BSSY B0, `(.L_x_2079) ;  /* 0x000000e000007945 */ /* 0x000fe80003800000 */
[----:B------:R-:W-:Y:S05]  /*2e40*/  @P1 BRA `(.L_x_2080) ;  /* 0x0000000000301947 */ /* 0x000fea0003800000 */
[----:B------:R-:W-:Y:S01]  /*2e50*/  ULDC.64 UR12, c[0x0][0x270] ;  /* 0x00009c00000c7ab9 */ /* 0x000fe20000000a00 */
[----:B------:R-:W-:Y:S01]  /*2e60*/  MOV R8, R40 ;  /* 0x0000002800087202 */ /* 0x000fe20000000f00 */
[----:B------:R-:W-:Y:S01]  /*2e70*/  IMAD R2, R15, UR12, RZ ;  /* 0x0000000c0f027c24 */ /* 0x000fe2000f8e02ff */
[----:B------:R-:W-:-:S03]  /*2e80*/  MOV R9, R43 ;  /* 0x0000002b00097202 */ /* 0x000fc60000000f00 */
[----:B------:R-:W-:-:S04]  /*2e90*/  IMAD.WIDE.U32 R8, R27, UR12, R8 ;  /* 0x0000000c1b087c25 */ /* 0x000fc8000f8e0008 */
[----:B------:R-:W-:Y:S01]  /*2ea0*/  IMAD R27, R27, UR13, R2 ;  /* 0x0000000d1b1b7c24 */ /* 0x000fe2000f8e0202 */
[----:B------:R-:W-:Y:S02]  /*2eb0*/  ULDC.64 UR12, c[0x0][0x210] ;  /* 0x00008400000c7ab9 */ /* 0x000fe40000000a00 */
[----:B0-----:R-:W-:Y:S02]  /*2ec0*/  LEA R10, P1, R8, UR12, 0x1 ;  /* 0x0000000c080a7c11 */ /* 0x001fe4000f8208ff */
[----:B------:R-:W-:Y:S02]  /*2ed0*/  IADD3 R27, R9, R27, RZ ;  /* 0x0000001b091b7210 */ /* 0x000fe40007ffe0ff */
[----:B------:R-:W-:Y:S02]  /*2ee0*/  F2FP.BF16.F32.PACK_AB R9, R22, R0 ;  /* 0x000000001609723e */ /* 0x000fe400000010ff */
[----:B------:R-:W-:-:S05]  /*2ef0*/  LEA.HI.X R11, R8, UR13, R27, 0x1, P1 ;  /* 0x0000000d080b7c11 */ /* 0x000fca00088f0c1b */
[----:B------:R1:W-:Y:S02]  /*2f00*/  STG.E desc[UR8][R10.64], R9 ;  /* 0x000000090a007986 */ /* 0x0003e4000c101908 */
.L_x_2080:
[----:B------:R-:W-:Y:S05]  /*2f10*/  BSYNC B0 ;  /* 0x0000000000007941 */ /* 0x000fea0003800000 */
.L_x_2079:
[----:B------:R-:W-:Y:S05]  /*2f20*/  @!P6 BRA `(.L_x_2081) ;  /* 0x000000000028e947 */ /* 0x000fea0003800000 */
[----:B------:R-:W-:Y:S01]  /*2f30*/  FMUL.FTZ R8, R23, -1.4426950216293334961 ;  /* 0xbfb8aa3b17087820 */ /* 0x000fe20000410000 */
[----:B------:R-:W-:-:S05]  /*2f40*/  FMUL.FTZ R0, R36, -1.4426950216293334961 ;  /* 0xbfb8aa3b24007820 */ /* 0x000fca0000410000 */
[----:B------:R-:W0:Y:S08]  /*2f50*/  MUFU.EX2 R8, R8 ;  /* 0x0000000800087308 */ /* 0x000e300000000800 */
[----:B------:R-:W2:Y:S01]  /*2f60*/  MUFU.EX2 R0, R0 ;  /* 0x0000000000007308 */ /* 0x000ea20000000800 */
[----:B01----:R-:W-:-:S07]  /*2f70*/  FADD.FTZ R10, R8, 1 ;  /* 0x3f800000080a7421 */ /* 0x003fce0000010000 */
[----:B------:R-:W0:Y:S01]  /*2f80*/  MUFU.RCP R10, R10 ;  /* 0x0000000a000a7308 */ /* 0x000e220000001000 */
[----:B--2---:R-:W-:-:S07]  /*2f90*/  FADD.FTZ R2, R0, 1 ;  /* 0x3f80000000027421 */ /* 0x004fce0000010000 */
[----:B------:R-:W1:Y:S01]  /*2fa0*/  MUFU.RCP R9, R2 ;  /* 0x0000000200097308 */ /* 0x000e620000001000 */
[----:B0-----:R-:W-:Y:S01]  /*2fb0*/  FMUL.FTZ R23, R23, R10 ;  /* 0x0000000a17177220 */ /* 0x001fe20000410000 */
[----:B-1----:R-:W-:-:S07]  /*2fc0*/  FMUL.FTZ R36, R36, R9 ;  /* 0x0000000924247220 */ /* 0x002fce0000410000 */
.L_x_2081:
[----:B------:R-:W-:Y:S04]  /*2fd0*/  BSSY B0, `(.L_x_2082) ;  /* 0x000000e000007945 */ /* 0x000fe80003800000 */
[----:B------:R-:W-:Y:S05]  /*2fe0*/  @P2 BRA `(.L_x_2083) ;  /* 0x0000000000302947 */ /* 0x000fea0003800000 */
[----:B------:R-:W-:Y:S01]  /*2ff0*/  ULDC.64 UR12, c[0x0][0x270] ;  /* 0x00009c00000c7ab9 */ /* 0x000fe20000000a00 */
[----:B------:R-:W-:Y:S01]  /*3000*/  MOV R8, R40 ;  /* 0x0000002800087202 */ /* 0x000fe20000000f00 */
[----:B------:R-:W-:Y:S01]  /*3010*/  IMAD R14, R14, UR12, RZ ;  /* 0x0000000c0e0e7c24 */ /* 0x000fe2000f8e02ff */
[----:B-1----:R-:W-:Y:S02]  /*3020*/  MOV R9, R43 ;  /* 0x0000002b00097202 */ /* 0x002fe40000000f00 */
[----:B------:R-:W-:Y:S01]  /*3030*/  F2FP.BF16.F32.PACK_AB R23, R23, R36 ;  /* 0x000000241717723e */ /* 0x000fe200000010ff */
[----:B------:R-:W-:-:S04]  /*3040*/  IMAD.WIDE.U32 R8, R19, UR12, R8 ;  /* 0x0000000c13087c25 */ /* 0x000fc8000f8e0008 */
[----:B------:R-:W-:Y:S01]  /*3050*/  IMAD R19, R19, UR13, R14 ;  /* 0x0000000d13137c24 */ /* 0x000fe2000f8e020e */
[----:B------:R-:W-:Y:S02]  /*3060*/  ULDC.64 UR12, c[0x0][0x210] ;  /* 0x00008400000c7ab9 */ /* 0x000fe40000000a00 */
[----:B0-----:R-:W-:Y:S02]  /*3070*/  LEA R10, P1, R8, UR12, 0x1 ;  /* 0x0000000c080a7c11 */ /* 0x001fe4000f8208ff */
[----:B------:R-:W-:-:S04]  /*3080*/  IADD3 R19, R9, R19, RZ ;  /* 0x0000001309137210 */ /* 0x000fc80007ffe0ff */
[----:B------:R-:W-:-:S05]  /*3090*/  LEA.HI.X R11, R8, UR13, R19, 0x1, P1 ;  /* 0x0000000d080b7c11 */ /* 0x000fca00088f0c13 */
[----:B------:R2:W-:Y:S02]  /*30a0*/  STG.E desc[UR8][R10.64], R23 ;  /* 0x000000170a007986 */ /* 0x0005e4000c101908 */
.L_x_2083:
[----:B------:R-:W-:Y:S05]  /*30b0*/  BSYNC B0 ;  /* 0x0000000000007941 */ /* 0x000fea0003800000 */
.L_x_2082:
[----:B------:R-:W-:Y:S05]  /*30c0*/  @!P6 BRA `(.L_x_2084) ;  /* 0x000000000028e947 */ /* 0x000fea0003800000 */
[----:B------:R-:W-:Y:S01]  /*30d0*/  FMUL.FTZ R0, R37, -1.4426950216293334961 ;  /* 0xbfb8aa3b25007820 */ /* 0x000fe20000410000 */
[----:B------:R-:W-:-:S05]  /*30e0*/  FMUL.FTZ R8, R20, -1.4426950216293334961 ;  /* 0xbfb8aa3b14087820 */ /* 0x000fca0000410000 */
[----:B------:R-:W3:Y:S08]  /*30f0*/  MUFU.EX2 R0, R0 ;  /* 0x0000000000007308 */ /* 0x000ef00000000800 */
[----:B------:R-:W1:Y:S01]  /*3100*/  MUFU.EX2 R8, R8 ;  /* 0x0000000800087308 */ /* 0x000e620000000800 */
[----:B---3--:R-:W-:-:S07]  /*3110*/  FADD.FTZ R2, R0, 1 ;  /* 0x3f80000000027421 */ /* 0x008fce0000010000 */
[----:B------:R-:W3:Y:S01]  /*3120*/  MUFU.RCP R2, R2 ;  /* 0x0000000200027308 */ /* 0x000ee20000001000 */
[----:B-1----:R-:W-:-:S07]  /*3130*/  FADD.FTZ R9, R8, 1 ;  /* 0x3f80000008097421 */ /* 0x002fce0000010000 */
[----:B------:R-:W1:Y:S01]  /*3140*/  MUFU.RCP R9, R9 ;  /* 0x0000000900097308 */ /* 0x000e620000001000 */
[----:B---3--:R-:W-:Y:S01]  /*3150*/  FMUL.FTZ R37, R37, R2 ;  /* 0x0000000225257220 */ /* 0x008fe20000410000 */
[----:B-1----:R-:W-:-:S07]  /*3160*/  FMUL.FTZ R20, R20, R9 ;  /* 0x0000000914147220 */ /* 0x002fce0000410000 */
.L_x_2084:
[----:B------:R-:W-:Y:S04]  /*3170*/  BSSY B0, `(.L_x_2085) ;  /* 0x000000e000007945 */ /* 0x000fe80003800000 */
[----:B------:R-:W-:Y:S05]  /*3180*/  @P3 BRA `(.L_x_2086) ;  /* 0x0000000000303947 */ /* 0x000fea0003800000 */
[----:B------:R-:W-:Y:S01]  /*3190*/  ULDC.64 UR12, c[0x0][0x270] ;  /* 0x00009c00000c7ab9 */ /* 0x000fe20000000a00 */
[----:B------:R-:W-:Y:S01]  /*31a0*/  MOV R8, R40 ;  /* 0x0000002800087202 */ /* 0x000fe20000000f00 */
[----:B------:R-:W-:Y:S01]  /*31b0*/  IMAD R13, R13, UR12, RZ ;  /* 0x0000000c0d0d7c24 */ /* 0x000fe2000f8e02ff */
[----:B-1----:R-:W-:Y:S02]  /*31c0*/  MOV R9, R43 ;  /* 0x0000002b00097202 */ /* 0x002fe40000000f00 */
[----:B------:R-:W-:Y:S01]  /*31d0*/  F2FP.BF16.F32.PACK_AB R37, R20, R37 ;  /* 0x000000251425723e */ /* 0x000fe200000010ff */
[C---:B------:R-:W-:Y:S02]  /*31e0*/  IMAD R13, R18.reuse, UR13, R13 ;  /* 0x0000000d120d7c24 */ /* 0x040fe4000f8e020d */
[----:B------:R-:W-:Y:S01]  /*31f0*/  IMAD.WIDE.U32 R8, R18, UR12, R8 ;  /* 0x0000000c12087c25 */ /* 0x000fe2000f8e0008 */
[----:B------:R-:W-:Y:S02]  /*3200*/  ULDC.64 UR12, c[0x0][0x210] ;  /* 0x00008400000c7ab9 */ /* 0x000fe40000000a00 */
[----:B0-2---:R-:W-:-:S02]  /*3210*/  LEA R10, P1, R8, UR12, 0x1 ;  /* 0x0000000c080a7c11 */ /* 0x005fc4000f8208ff */
[----:B------:R-:W-:-:S04]  /*3220*/  IADD3 R13, R9, R13, RZ ;  /* 0x0000000d090d7210 */ /* 0x000fc80007ffe0ff */
[----:B------:R-:W-:-:S05]  /*3230*/  LEA.HI.X R11, R8, UR13, R13, 0x1, P1 ;  /* 0x0000000d080b7c11 */ /* 0x000fca00088f0c0d */
[----:B------:R3:W-:Y:S02]  /*3240*/  STG.E desc[UR8][R10.64], R37 ;  /* 0x000000250a007986 */ /* 0x0007e4000c101908 */
.L_x_2086:
[----:B------:R-:W-:Y:S05]  /*3250*/  BSYNC B0 ;  /* 0x0000000000007941 */ /* 0x000fea0003800000 */
.L_x_2085:
[----:B------:R-:W-:Y:S05]  /*3260*/  @!P6 BRA `(.L_x_2087) ;  /* 0x000000000028e947 */ /* 0x000fea0003800000 */
[----:B------:R-:W-:Y:S01]  /*3270*/  FMUL.FTZ R8, R21, -1.4426950216293334961 ;  /* 0xbfb8aa3b15087820 */ /* 0x000fe20000410000 */
[----:B------:R-:W-:-:S05]  /*3280*/  FMUL.FTZ R0, R38, -1.4426950216293334961 ;  /* 0xbfb8aa3b26007820 */ /* 0x000fca0000410000 */
[----:B------:R-:W0:Y:S08]  /*3290*/  MUFU.EX2 R8, R8 ;  /* 0x0000000800087308 */ /* 0x000e300000000800 */
[----:B------:R-:W4:Y:S01]  /*32a0*/  MUFU.EX2 R0, R0 ;  /* 0x0000000000007308 */ /* 0x000f220000000800 */
[----:B0123--:R-:W-:-:S07]  /*32b0*/  FADD.FTZ R10, R8, 1 ;  /* 0x3f800000080a7421 */ /* 0x00ffce0000010000 */
[----:B------:R-:W0:Y:S01]  /*32c0*/  MUFU.RCP R10, R10 ;  /* 0x0000000a000a7308 */ /* 0x000e220000001000 */
[----:B----4-:R-:W-:-:S07]  /*32d0*/  FADD.FTZ R2, R0, 1 ;  /* 0x3f80000000027421 */ /* 0x010fce0000010000 */
[----:B------:R-:W1:Y:S01]  /*32e0*/  MUFU.RCP R9, R2 ;  /* 0x0000000200097308 */ /* 0x000e620000001000 */
[----:B0-----:R-:W-:Y:S01]  /*32f0*/  FMUL.FTZ R21, R21, R10 ;  /* 0x0000000a15157220 */ /* 0x001fe20000410000 */
[----:B-1----:R-:W-:-:S07]  /*3300*/  FMUL.FTZ R38, R38, R9 ;  /* 0x0000000926267220 */ /* 0x002fce0000410000 */
.L_x_2087:
        /* <DEDUP_REMOVED lines=11> */
[----:B-1----:R-:W-:-:S05]  /*33c0*/  LEA.HI.X R9, R40, UR13, R17, 0x1, P1 ;  /* 0x0000000d28097c11 */ /* 0x002fca00088f0c11 */
[----:B------:R4:W-:Y:S02]  /*33d0*/  STG.E desc[UR8][R8.64], R21 ;  /* 0x0000001508007986 */ /* 0x0009e4000c101908 */
.L_x_2089:
[----:B------:R-:W-:Y:S05]  /*33e0*/  BSYNC B0 ;  /* 0x0000000000007941 */ /* 0x000fea0003800000 */
.L_x_2088:
[----:B-1--4-:R-:W1:Y:S01]  /*33f0*/  LDC R9, c[0x0][0x10] ;  /* 0x00000400ff097b82 */ /* 0x012e620000000800 */
[----:B------:R-:W-:Y:S02]  /*3400*/  IADD3 R6, R6, 0x1, RZ ;  /* 0x0000000106067810 */ /* 0x000fe40007ffe0ff */
[----:B-1----:R-:W-:-:S04]  /*3410*/  IADD3 R34, R9, R34, RZ ;  /* 0x0000002209227210 */ /* 0x002fc80007ffe0ff */
[----:B------:R-:W-:-:S13]  /*3420*/  ISETP.GE.AND P1, PT, R34, UR4, PT ;  /* 0x0000000422007c0c */ /* 0x000fda000bf26270 */
[----:B------:R-:W-:Y:S05]  /*3430*/  @!P1 BRA `(.L_x_2090) ;  /* 0xffffffcc00749947 */ /* 0x000fea000383ffff */
[----:B------:R-:W-:Y:S05]  /*3440*/  EXIT ;  /* 0x000000000000794d */ /* 0x000fea0003800000 */
.L_x_2091:
        /* <DEDUP_REMOVED lines=11> */
.L_x_3262:


//--------------------- .text._Z35group_norm_nhwc_fwd_one_pass_kernelI11Bf16IOFp32WLi512ELi26ELi416EEv26Group_norm_nhwc_fwd_params --------------------------
	.section	.text._Z35group_norm_nhwc_fwd_one_pass_kernelI11Bf16IOFp32WLi512ELi26ELi416EEv26Group_norm_nhwc_fwd_params,"ax",@progbits
	.align	128
        .global         _Z35group_norm_nhwc_fwd_one_pass_kernelI11Bf16IOFp32WLi512ELi26ELi416EEv26Group_norm_nhwc_fwd_params
        .type           _Z35group_norm_nhwc_fwd_one_pass_kernelI11Bf16IOFp32WLi512ELi26ELi416EEv26Group_norm_nhwc_fwd_params,@function
        .size           _Z35group_norm_nhwc_fwd_one_pass_kernelI11Bf16IOFp32WLi512ELi26ELi416EEv26Group_norm_nhwc_fwd_params,(.L_x_3263 - _Z35group_norm_nhwc_fwd_one_pass_kernelI11Bf16IOFp32WLi512ELi26ELi416EEv26Group_norm_nhwc_fwd_params)
        .other          _Z35group_norm_nhwc_fwd_one_pass_kernelI11Bf16IOFp32WLi512ELi26ELi416EEv26Group_norm_nhwc_fwd_params,@"STO_CUDA_ENTRY STV_DEFAULT"
_Z35group_norm_nhwc_fwd_one_pass_kernelI11Bf16IOFp32WLi512ELi26ELi416EEv26Group_norm_nhwc_fwd_params:
.text._Z35group_norm_nhwc_fwd_one_pass_kernelI11Bf16IOFp32WLi512ELi26ELi416EEv26Group_norm_nhwc_fwd_params:
        /* <DEDUP_REMOVED lines=10> */
[----:B------:R-:W-:Y:S01]  /*00a0*/  LOP3.LUT R48, R48, 0xfffffff7, RZ, 0xc0, !PT ;  /* 0xfffffff730307812 */ /* 0x000fe200078ec0ff */
[----:B------:R-:W1:Y:S01]  /*00b0*/  S2R R12, SR_LANEID ;  /* 0x00000000000c7919 */ /* 0x000e620000000000 */
[----:B------:R-:W-:Y:S01]  /*00c0*/  UMOV UR5, 0x400 ;  /* 0x0000040000057882 */ /* 0x000fe20000000000 */
[----:B------:R-:W-:Y:S01]  /*00d0*/  HFMA2.MMA R16, -RZ, RZ, 0, 0 ;  /* 0x00000000ff107435 */ /* 0x000fe200000001ff */
[----:B------:R-:W-:Y:S02]  /*00e0*/  ULDC.U8 UR10, c[0x0][0x28c] ;  /* 0x0000a300000a7ab9 */ /* 0x000fe40000000000 */
[----:B------:R-:W2:Y:S08]  /*00f0*/  LDC R4, c[0x0][0x294] ;  /* 0x0000a500ff047b82 */ /* 0x000eb00000000800 */
[----:B------:R-:W3:Y:S01]  /*0100*/  S2UR UR6, SR_CgaCtaId ;  /* 0x00000000000679c3 */ /* 0x000ee20000008800 */
[C---:B0-----:R-:W-:Y:S01]  /*0110*/  IMAD.WIDE.U32 R2, R0.reuse, 0x4ec4ec4f, RZ ;  /* 0x4ec4ec4f00027825 */ /* 0x041fe200078e00ff */
[----:B------:R-:W-:-:S02]  /*0120*/  ISETP.GE.U32.AND P4, PT, R0, 0x1a0, PT ;  /* 0x000001a00000780c */ /* 0x000fc40003f86070 */
[--C-:B------:R-:W-:Y:S02]  /*0130*/  SHF.R.S32.HI R25, RZ, 0x1f, R0.reuse ;  /* 0x0000001fff197819 */ /* 0x100fe40000011400 */
[----:B------:R-:W-:Y:S02]  /*0140*/  SHF.R.U32.HI R27, RZ, 0x2, R3 ;  /* 0x00000002ff1b7819 */ /* 0x000fe40000011603 */
[----:B------:R-:W-:Y:S01]  /*0150*/  LEA.HI R25, R25, R0, RZ, 0x5 ;  /* 0x0000000019197211 */ /* 0x000fe200078f28ff */
[----:B---3--:R-:W-:Y:S02]  /*0160*/  ULEA UR5, UR6, UR5, 0x18 ;  /* 0x0000000506057291 */ /* 0x008fe4000f8ec03f */
[----:B--2---:R-:W-:Y:S01]  /*0170*/  IMAD R2, R4, UR7, R27 ;  /* 0x0000000704027c24 */ /* 0x004fe2000f8e021b */
[----:B------:R-:W-:Y:S01]  /*0180*/  SHF.R.S32.HI R20, RZ, 0x5, R25 ;  /* 0x00000005ff147819 */ /* 0x000fe20000011419 */
[----:B------:R-:W-:-:S03]  /*0190*/  IMAD R18, R27, -0xd, R0 ;  /* 0xfffffff31b127824 */ /* 0x000fc600078e0200 */
[C---:B------:R-:W-:Y:S02]  /*01a0*/  ISETP.LT.U32.AND P0, PT, R2.reuse, UR8, PT ;  /* 0x0000000802007c0c */ /* 0x040fe4000bf01070 */
[----:B------:R-:W-:Y:S02]  /*01b0*/  SHF.R.S32.HI R3, RZ, 0x1f, R2 ;  /* 0x0000001fff037819 */ /* 0x000fe40000011402 */
[C---:B------:R-:W-:Y:S02]  /*01c0*/  IADD3 R4, R2.reuse, 0x20, RZ ;  /* 0x0000002002047810 */ /* 0x040fe40007ffe0ff */
[----:B------:R-:W-:Y:S02]  /*01d0*/  ISETP.LT.AND.EX P0, PT, R3, UR9, !P4, P0 ;  /* 0x0000000903007c0c */ /* 0x000fe4000e701300 */
[----:B------:R-:W-:Y:S02]  /*01e0*/  IADD3 R5, R2, 0x40, RZ ;  /* 0x0000004002057810 */ /* 0x000fe40007ffe0ff */
[----:B------:R-:W-:-:S02]  /*01f0*/  ISETP.LT.U32.AND P5, PT, R4, UR8, PT ;  /* 0x0000000804007c0c */ /* 0x000fc4000bfa1070 */
[----:B------:R-:W-:Y:S02]  /*0200*/  SHF.R.S32.HI R11, RZ, 0x1f, R4 ;  /* 0x0000001fff0b7819 */ /* 0x000fe40000011404 */
[----:B------:R-:W-:Y:S02]  /*0210*/  ISETP.LT.U32.AND P3, PT, R5, UR8, PT ;  /* 0x0000000805007c0c */ /* 0x000fe4000bf61070 */
[----:B------:R-:W-:Y:S02]  /*0220*/  SHF.R.S32.HI R13, RZ, 0x1f, R5 ;  /* 0x0000001fff0d7819 */ /* 0x000fe40000011405 */
[----:B------:R-:W-:Y:S02]  /*0230*/  ISETP.LT.AND.EX P5, PT, R11, UR9, !P4, P5 ;  /* 0x000000090b007c0c */ /* 0x000fe4000e7a1350 */
[----:B------:R-:W-:Y:S02]  /*0240*/  @P0 LOP3.LUT R48, R48, 0x8, RZ, 0xfc, !PT ;  /* 0x0000000830300812 */ /* 0x000fe400078efcff */
[----:B------:R-:W-:-:S02]  /*0250*/  ISETP.LT.AND.EX P3, PT, R13, UR9, !P4, P3 ;  /* 0x000000090d007c0c */ /* 0x000fc4000e761330 */
[----:B------:R-:W-:Y:S02]  /*0260*/  LOP3.LUT R48, R48, 0xfffffffd, RZ, 0xc0, !PT ;  /* 0xfffffffd30307812 */ /* 0x000fe400078ec0ff */
[----:B------:R-:W-:Y:S02]  /*0270*/  IADD3 R6, R2, 0x60, RZ ;  /* 0x0000006002067810 */ /* 0x000fe40007ffe0ff */
[----:B------:R-:W-:Y:S02]  /*0280*/  LOP3.LUT R48, R48, 0xfffffffb, RZ, 0xc0, !PT ;  /* 0xfffffffb30307812 */ /* 0x000fe400078ec0ff */
[----:B------:R-:W-:Y:S02]  /*0290*/  IADD3 R7, R2, 0x80, RZ ;  /* 0x0000008002077810 */ /* 0x000fe40007ffe0ff */
[----:B------:R-:W-:Y:S02]  /*02a0*/  @P5 LOP3.LUT R48, R48, 0x4, RZ, 0xfc, !PT ;  /* 0x0000000430305812 */ /* 0x000fe400078efcff */
[----:B------:R-:W-:-:S02]  /*02b0*/  IADD3 R8, R2, 0xa0, RZ ;  /* 0x000000a002087810 */ /* 0x000fc40007ffe0ff */
[C---:B------:R-:W-:Y:S02]  /*02c0*/  IADD3 R9, R2.reuse, 0xc0, RZ ;  /* 0x000000c002097810 */ /* 0x040fe40007ffe0ff */
[----:B------:R-:W-:Y:S02]  /*02d0*/  IADD3 R10, R2, 0xe0, RZ ;  /* 0x000000e0020a7810 */ /* 0x000fe40007ffe0ff */
[----:B------:R-:W-:Y:S02]  /*02e0*/  @P3 LOP3.LUT R48, R48, 0x2, RZ, 0xfc, !PT ;  /* 0x0000000230303812 */ /* 0x000fe400078efcff */
[----:B------:R-:W-:Y:S02]  /*02f0*/  IADD3 R22, R2, 0x100, RZ ;  /* 0x0000010002167810 */ /* 0x000fe40007ffe0ff */
[----:B------:R-:W-:Y:S02]  /*0300*/  ISETP.LT.U32.AND P0, PT, R6, UR8, PT ;  /* 0x0000000806007c0c */ /* 0x000fe4000bf01070 */
[----:B------:R-:W-:-:S02]  /*0310*/  ISETP.LT.U32.AND P1, PT, R7, UR8, PT ;  /* 0x0000000807007c0c */ /* 0x000fc4000bf21070 */
[----:B------:R-:W-:Y:S02]  /*0320*/  ISETP.LT.U32.AND P2, PT, R8, UR8, PT ;  /* 0x0000000808007c0c */ /* 0x000fe4000bf41070 */
[----:B------:R-:W-:Y:S02]  /*0330*/  SHF.R.S32.HI R15, RZ, 0x1f, R6 ;  /* 0x0000001fff0f7819 */ /* 0x000fe40000011406 */
[----:B------:R-:W-:Y:S02]  /*0340*/  SHF.R.S32.HI R17, RZ, 0x1f, R7 ;  /* 0x0000001fff117819 */ /* 0x000fe40000011407 */
[----:B------:R-:W-:Y:S02]  /*0350*/  SHF.R.S32.HI R19, RZ, 0x1f, R8 ;  /* 0x0000001fff137819 */ /* 0x000fe40000011408 */
[----:B------:R-:W-:Y:S02]  /*0360*/  SHF.R.S32.HI R21, RZ, 0x1f, R9 ;  /* 0x0000001fff157819 */ /* 0x000fe40000011409 */
[----:B------:R-:W-:-:S02]  /*0370*/  ISETP.LT.U32.AND P3, PT, R9, UR8, PT ;  /* 0x0000000809007c0c */ /* 0x000fc4000bf61070 */
[----:B------:R-:W-:Y:S02]  /*0380*/  SHF.R.S32.HI R23, RZ, 0x1f, R10 ;  /* 0x0000001fff177819 */ /* 0x000fe4000001140a */
[----:B------:R-:W-:Y:S02]  /*0390*/  ISETP.LT.U32.AND P5, PT, R10, UR8, PT ;  /* 0x000000080a007c0c */ /* 0x000fe4000bfa1070 */
[----:B------:R-:W-:Y:S02]  /*03a0*/  SHF.L.U32 R18, R18, 0x1, RZ ;  /* 0x0000000112127819 */ /* 0x000fe400000006ff */
[----:B------:R-:W-:Y:S02]  /*03b0*/  LEA R20, R20, UR5, 0x3 ;  /* 0x0000000514147c11 */ /* 0x000fe4000f8e18ff */
[C---:B------:R-:W-:Y:S02]  /*03c0*/  IADD3 R24, R2.reuse, 0x120, RZ ;  /* 0x0000012002187810 */ /* 0x040fe40007ffe0ff */
[----:B------:R-:W-:-:S02]  /*03d0*/  IADD3 R25, R2, 0x140, RZ ;  /* 0x0000014002197810 */ /* 0x000fc40007ffe0ff */
[C---:B------:R-:W-:Y:S02]  /*03e0*/  IADD3 R26, R2.reuse, 0x160, RZ ;  /* 0x00000160021a7810 */ /* 0x040fe40007ffe0ff */
[C---:B------:R-:W-:Y:S02]  /*03f0*/  IADD3 R27, R2.reuse, 0x180, RZ ;  /* 0x00000180021b7810 */ /* 0x040fe40007ffe0ff */
[C---:B------:R-:W-:Y:S02]  /*0400*/  IADD3 R44, R2.reuse, 0x1a0, RZ ;  /* 0x000001a0022c7810 */ /* 0x040fe40007ffe0ff */
[C---:B------:R-:W-:Y:S02]  /*0410*/  IADD3 R45, R2.reuse, 0x1c0, RZ ;  /* 0x000001c0022d7810 */ /* 0x040fe40007ffe0ff */
[----:B------:R-:W-:Y:S02]  /*0420*/  IADD3 R46, R2, 0x1e0, RZ ;  /* 0x000001e0022e7810 */ /* 0x000fe40007ffe0ff */
[----:B------:R-:W-:-:S02]  /*0430*/  SHF.R.S32.HI R47, RZ, 0x1f, R22 ;  /* 0x0000001fff2f7819 */ /* 0x000fc40000011416 */
[----:B------:R-:W-:Y:S02]  /*0440*/  ISETP.LT.AND.EX P0, PT, R15, UR9, !P4, P0 ;  /* 0x000000090f007c0c */ /* 0x000fe4000e701300 */
[----:B------:R-:W-:Y:S02]  /*0450*/  ISETP.LT.AND.EX P1, PT, R17, UR9, !P4, P1 ;  /* 0x0000000911007c0c */ /* 0x000fe4000e721310 */
[----:B------:R-:W-:Y:S02]  /*0460*/  ISETP.LT.AND.EX P2, PT, R19, UR9, !P4, P2 ;  /* 0x0000000913007c0c */ /* 0x000fe4000e741320 */
[----:B------:R-:W-:Y:S02]  /*0470*/  ISETP.LT.AND.EX P3, PT, R21, UR9, !P4, P3 ;  /* 0x0000000915007c0c */ /* 0x000fe4000e761330 */
[----:B------:R-:W-:Y:S01]  /*0480*/  ISETP.LT.AND.EX P4, PT, R23, UR9, !P4, P5 ;  /* 0x0000000917007c0c */ /* 0x000fe2000e781350 */
[----:B-1----:R-:W-:-:S12]  /*0490*/  ULDC.64 UR8, c[0x0][0x208] ;  /* 0x0000820000087ab9 */ /* 0x002fd80000000a00 */
.L_x_2149:
[----:B------:R-:W0:Y:S01]  /*04a0*/  LDC R35, c[0x0][0x288] ;  /* 0x0000a200ff237b82 */ /* 0x000e220000000800 */
[----:B------:R-:W-:Y:S01]  /*04b0*/  P2R R34, PR, RZ, 0x8 ;  /* 0x00000008ff227803 */ /* 0x000fe20000000000 */
[----:B------:R-:W-:Y:S01]  /*04c0*/  ULDC.64 UR12, c[0x0][0x280] ;  /* 0x0000a000000c7ab9 */ /* 0x000fe20000000a00 */
[C---:B------:R-:W-:Y:S02]  /*04d0*/  LOP3.LUT P3, RZ, R48.reuse, 0x8, RZ, 0xc0, !PT ;  /* 0x0000000830ff7812 */ /* 0x040fe4000786c0ff */
[----:B------:R-:W-:Y:S02]  /*04e0*/  P2R R38, PR, RZ, 0x10 ;  /* 0x00000010ff267803 */ /* 0x000fe40000000000 */
[C---:B------:R-:W-:Y:S02]  /*04f0*/  LOP3.LUT P4, RZ, R48.reuse, 0x4, RZ, 0xc0, !PT ;  /* 0x0000000430ff7812 */ /* 0x040fe4000788c0ff */
[----:B------:R-:W-:Y:S02]  /*0500*/  LOP3.LUT P6, RZ, R48, 0x2, RZ, 0xc0, !PT ;  /* 0x0000000230ff7812 */ /* 0x000fe400078cc0ff */
[----:B------:R-:W-:-:S05]  /*0510*/  P2R R76, PR, RZ, 0x1 ;  /* 0x00000001ff4c7803 */ /* 0x000fca0000000000 */
[----:B------:R-:W1:Y:S01]  /*0520*/  @P3 LDC.64 R36, c[0x0][0x220] ;  /* 0x00008800ff243b82 */ /* 0x000e620000000a00 */
[----:B0-----:R-:W-:-:S07]  /*0530*/  IABS R31, R35 ;  /* 0x00000023001f7213 */ /* 0x001fce0000000000 */
[----:B------:R-:W0:Y:S01]  /*0540*/  @P4 LDC.64 R42, c[0x0][0x220] ;  /* 0x00008800ff2a4b82 */ /* 0x000e220000000a00 */
[----:B------:R-:W2:Y:S07]  /*0550*/  I2F.RP R30, R31 ;  /* 0x0000001f001e7306 */ /* 0x000eae0000209400 */
[----:B------:R-:W3:Y:S01]  /*0560*/  @P6 LDC.64 R40, c[0x0][0x220] ;  /* 0x00008800ff286b82 */ /* 0x000ee20000000a00 */
[----:B--2---:R-:W2:Y:S02]  /*0570*/  MUFU.RCP R30, R30 ;  /* 0x0000001e001e7308 */ /* 0x004ea40000001000 */
[----:B--2---:R-:W-:-:S06]  /*0580*/  IADD3 R28, R30, 0xffffffe, RZ ;  /* 0x0ffffffe1e1c7810 */ /* 0x004fcc0007ffe0ff */
[----:B------:R2:W4:Y:S02]  /*0590*/  F2I.FTZ.U32.TRUNC.NTZ R29, R28 ;  /* 0x0000001c001d7305 */ /* 0x000524000021f000 */
[----:B--2---:R-:W-:Y:S02]  /*05a0*/  MOV R28, RZ ;  /* 0x000000ff001c7202 */ /* 0x004fe40000000f00 */
[----:B----4-:R-:W-:-:S05]  /*05b0*/  IADD3 R32, RZ, -R29, RZ ;  /* 0x8000001dff207210 */ /* 0x010fca0007ffe0ff */
[----:B------:R-:W-:Y:S01]  /*05c0*/  IMAD R33, R32, R31, RZ ;  /* 0x0000001f20217224 */ /* 0x000fe200078e02ff */
[----:B------:R-:W-:-:S03]  /*05d0*/  IABS R32, R14 ;  /* 0x0000000e00207213 */ /* 0x000fc60000000000 */
[----:B------:R-:W-:Y:S01]  /*05e0*/  IMAD.HI.U32 R29, R29, R33, R28 ;  /* 0x000000211d1d7227 */ /* 0x000fe200078e001c */
[----:B------:R-:W-:-:S05]  /*05f0*/  LOP3.LUT R28, R14, R35, RZ, 0x3c, !PT ;  /* 0x000000230e1c7212 */ /* 0x000fca00078e3cff */
[----:B------:R-:W-:-:S05]  /*0600*/  IMAD.HI.U32 R29, R29, R32, RZ ;  /* 0x000000201d1d7227 */ /* 0x000fca00078e00ff */
[----:B------:R-:W-:-:S05]  /*0610*/  IADD3 R30, -R29, RZ, RZ ;  /* 0x000000ff1d1e7210 */ /* 0x000fca0007ffe1ff */
[C---:B------:R-:W-:Y:S02]  /*0620*/  IMAD R30, R31.reuse, R30, R32 ;  /* 0x0000001e1f1e7224 */ /* 0x040fe400078e0220 */
[----:B------:R-:W2:Y:S03]  /*0630*/  @P1 LDC.64 R32, c[0x0][0x220] ;  /* 0x00008800ff201b82 */ /* 0x000ea60000000a00 */
[----:B------:R-:W-:-:S13]  /*0640*/  ISETP.GT.U32.AND P5, PT, R31, R30, PT ;  /* 0x0000001e1f00720c */ /* 0x000fda0003fa4070 */
[----:B------:R-:W-:Y:S01]  /*0650*/  @!P5 IMAD.IADD R30, R30, 0x1, -R31 ;  /* 0x000000011e1ed824 */ /* 0x000fe200078e0a1f */
[----:B------:R-:W-:-:S04]  /*0660*/  @!P5 IADD3 R29, R29, 0x1, RZ ;  /* 0x000000011d1dd810 */ /* 0x000fc80007ffe0ff */
[----:B------:R-:W-:Y:S02]  /*0670*/  ISETP.GE.U32.AND P5, PT, R30, R31, PT ;  /* 0x0000001f1e00720c */ /* 0x000fe40003fa6070 */
[----:B------:R-:W4:Y:S11]  /*0680*/  @P3 LDC.64 R30, c[0x0][0x270] ;  /* 0x00009c00ff1e3b82 */ /* 0x000f360000000a00 */
[----:B------:R-:W-:-:S02]  /*0690*/  @P5 IADD3 R29, R29, 0x1, RZ ;  /* 0x000000011d1d5810 */ /* 0x000fc40007ffe0ff */
[----:B------:R-:W-:Y:S02]  /*06a0*/  ISETP.GE.AND P5, PT, R28, RZ, PT ;  /* 0x000000ff1c00720c */ /* 0x000fe40003fa6270 */
[----:B------:R-:W-:-:S11]  /*06b0*/  SHF.R.S32.HI R28, RZ, 0x1f, R18 ;  /* 0x0000001fff1c7819 */ /* 0x000fd60000011412 */
[----:B------:R-:W-:Y:S02]  /*06c0*/  @!P5 IADD3 R29, -R29, RZ, RZ ;  /* 0x000000ff1d1dd210 */ /* 0x000fe40007ffe1ff */
[----:B------:R-:W-:-:S13]  /*06d0*/  ISETP.NE.AND P5, PT, R35, RZ, PT ;  /* 0x000000ff2300720c */ /* 0x000fda0003fa5270 */
[----:B------:R-:W-:-:S04]  /*06e0*/  @!P5 LOP3.LUT R29, RZ, R35, RZ, 0x33, !PT ;  /* 0x00000023ff1dd212 */ /* 0x000fc800078e33ff */
[----:B------:R-:W-:-:S05]  /*06f0*/  IADD3 R89, -R29, RZ, RZ ;  /* 0x000000ff1d597210 */ /* 0x000fca0007ffe1ff */
[----:B------:R-:W-:-:S04]  /*0700*/  IMAD R89, R35, R89, R14 ;  /* 0x0000005923597224 */ /* 0x000fc800078e020e */
        /* <DEDUP_REMOVED lines=9> */
[----:B----4-:R-:W-:-:S03]  /*07a0*/  @P3 IMAD R28, R3, R30, RZ ;  /* 0x0000001e031c3224 */ /* 0x010fc600078e02ff */
[----:B------:R-:W-:Y:S01]  /*07b0*/  IADD3 R69, R71, R69, RZ ;  /* 0x0000004547457210 */ /* 0x000fe20007ffe0ff */
[C---:B------:R-:W-:Y:S02]  /*07c0*/  @P3 IMAD R31, R2.reuse, R31, R28 ;  /* 0x0000001f021f3224 */ /* 0x040fe400078e021c */
[----:B------:R-:W-:-:S05]  /*07d0*/  @P3 IMAD.WIDE.U32 R28, R2, R30, R68 ;  /* 0x0000001e021c3225 */ /* 0x000fca00078e0044 */
[----:B------:R-:W-:Y:S02]  /*07e0*/  @P3 IADD3 R29, R29, R31, RZ ;  /* 0x0000001f1d1d3210 */ /* 0x000fe40007ffe0ff */
[----:B------:R-:W4:Y:S01]  /*07f0*/  @P4 LDC.64 R30, c[0x0][0x270] ;  /* 0x00009c00ff1e4b82 */ /* 0x000f220000000a00 */
[----:B-1----:R-:W-:-:S04]  /*0800*/  @P3 LEA R36, P5, R28, R36, 0x1 ;  /* 0x000000241c243211 */ /* 0x002fc800078a08ff */
[----:B------:R-:W-:Y:S02]  /*0810*/  @P3 LEA.HI.X R37, R28, R37, R29, 0x1, P5 ;  /* 0x000000251c253211 */ /* 0x000fe400028f0c1d */
[----:B------:R-:W-:Y:S02]  /*0820*/  @P4 MOV R29, R69 ;  /* 0x00000045001d4202 */ /* 0x000fe40000000f00 */
[----:B------:R-:W-:Y:S02]  /*0830*/  ISETP.NE.AND P3, PT, R34, RZ, PT ;  /* 0x000000ff2200720c */ /* 0x000fe40003f65270 */
[----:B------:R-:W1:Y:S11]  /*0840*/  @P2 LDC.64 R34, c[0x0][0x220] ;  /* 0x00008800ff222b82 */ /* 0x000e760000000a00 */
[----:B------:R-:W5:Y:S01]  /*0850*/  @P3 LDC.64 R50, c[0x0][0x220] ;  /* 0x00008800ff323b82 */ /* 0x000f620000000a00 */
[----:B----4-:R-:W-:-:S04]  /*0860*/  @P4 IMAD R28, R11, R30, RZ ;  /* 0x0000001e0b1c4224 */ /* 0x010fc800078e02ff */
[----:B------:R-:W-:Y:S01]  /*0870*/  @P4 IMAD R31, R4, R31, R28 ;  /* 0x0000001f041f4224 */ /* 0x000fe200078e021c */
[----:B------:R-:W-:-:S05]  /*0880*/  @P4 MOV R28, R70 ;  /* 0x00000046001c4202 */ /* 0x000fca0000000f00 */
[----:B------:R-:W-:-:S05]  /*0890*/  @P4 IMAD.WIDE.U32 R28, R4, R30, R28 ;  /* 0x0000001e041c4225 */ /* 0x000fca00078e001c */
[----:B------:R-:W-:Y:S02]  /*08a0*/  @P4 IADD3 R29, R29, R31, RZ ;  /* 0x0000001f1d1d4210 */ /* 0x000fe40007ffe0ff */
[----:B------:R-:W4:Y:S01]  /*08b0*/  @P6 LDC.64 R30, c[0x0][0x270] ;  /* 0x00009c00ff1e6b82 */ /* 0x000f220000000a00 */
[----:B0-----:R-:W-:-:S04]  /*08c0*/  @P4 LEA R42, P5, R28, R42, 0x1 ;  /* 0x0000002a1c2a4211 */ /* 0x001fc800078a08ff */
[----:B------:R-:W-:Y:S02]  /*08d0*/  @P4 LEA.HI.X R43, R28, R43, R29, 0x1, P5 ;  /* 0x0000002b1c2b4211 */ /* 0x000fe400028f0c1d */
[----:B------:R-:W-:Y:S02]  /*08e0*/  @P6 MOV R29, R69 ;  /* 0x00000045001d6202 */ /* 0x000fe40000000f00 */
[----:B------:R-:W-:Y:S02]  /*08f0*/  ISETP.NE.AND P4, PT, R38, RZ, PT ;  /* 0x000000ff2600720c */ /* 0x000fe40003f85270 */
[----:B------:R-:W0:Y:S11]  /*0900*/  @P0 LDC.64 R38, c[0x0][0x220] ;  /* 0x00008800ff260b82 */ /* 0x000e360000000a00 */
[----:B------:R-:W5:Y:S01]  /*0910*/  @P4 LDC.64 R52, c[0x0][0x270] ;  /* 0x00009c00ff344b82 */ /* 0x000f620000000a00 */
[----:B----4-:R-:W-:-:S04]  /*0920*/  @P6 IMAD R28, R13, R30, RZ ;  /* 0x0000001e0d1c6224 */ /* 0x010fc800078e02ff */
[C---:B------:R-:W-:Y:S01]  /*0930*/  @P6 IMAD R31, R5.reuse, R31, R28 ;  /* 0x0000001f051f6224 */ /* 0x040fe200078e021c */
[----:B------:R-:W-:Y:S02]  /*0940*/  @P6 MOV R28, R70 ;  /* 0x00000046001c6202 */ /* 0x000fe40000000f00 */
[----:B------:R-:W4:Y:S03]  /*0950*/  @P4 LDC.64 R54, c[0x0][0x220] ;  /* 0x00008800ff364b82 */ /* 0x000f260000000a00 */
[----:B------:R-:W-:-:S05]  /*0960*/  @P6 IMAD.WIDE.U32 R28, R5, R30, R28 ;  /* 0x0000001e051c6225 */ /* 0x000fca00078e001c */
[----:B------:R-:W-:Y:S02]  /*0970*/  @P6 IADD3 R29, R29, R31, RZ ;  /* 0x0000001f1d1d6210 */ /* 0x000fe40007ffe0ff */
[----:B------:R-:W2:Y:S01]  /*0980*/  @P0 LDC.64 R30, c[0x0][0x270] ;  /* 0x00009c00ff1e0b82 */ /* 0x000ea20000000a00 */
[----:B---3--:R-:W-:-:S04]  /*0990*/  @P6 LEA R40, P5, R28, R40, 0x1 ;  /* 0x000000281c286211 */ /* 0x008fc800078a08ff */
[----:B------:R-:W-:Y:S02]  /*09a0*/  @P6 LEA.HI.X R41, R28, R41, R29, 0x1, P5 ;  /* 0x000000291c296211 */ /* 0x000fe400028f0c1d */
[----:B------:R-:W-:Y:S01]  /*09b0*/  @P0 MOV R29, R69 ;  /* 0x00000045001d0202 */ /* 0x000fe20000000f00 */
[----:B--2---:R-:W-:-:S04]  /*09c0*/  @P0 IMAD R28, R15, R30, RZ ;  /* 0x0000001e0f1c0224 */ /* 0x004fc800078e02ff */
[----:B------:R-:W-:Y:S01]  /*09d0*/  @P0 IMAD R31, R6, R31, R28 ;  /* 0x0000001f061f0224 */ /* 0x000fe200078e021c */
[----:B------:R-:W-:-:S05]  /*09e0*/  @P0 MOV R28, R70 ;  /* 0x00000046001c0202 */ /* 0x000fca0000000f00 */
[----:B------:R-:W-:-:S05]  /*09f0*/  @P0 IMAD.WIDE.U32 R28, R6, R30, R28 ;  /* 0x0000001e061c0225 */ /* 0x000fca00078e001c */
[----:B------:R-:W-:Y:S02]  /*0a00*/  @P0 IADD3 R29, R29, R31, RZ ;  /* 0x0000001f1d1d0210 */ /* 0x000fe40007ffe0ff */
[----:B------:R-:W2:Y:S01]  /*0a10*/  @P1 LDC.64 R30, c[0x0][0x270] ;  /* 0x00009c00ff1e1b82 */ /* 0x000ea20000000a00 */
[----:B0-----:R-:W-:-:S04]  /*0a20*/  @P0 LEA R38, P5, R28, R38, 0x1 ;  /* 0x000000261c260211 */ /* 0x001fc800078a08ff */
[----:B------:R-:W-:Y:S02]  /*0a30*/  @P0 LEA.HI.X R39, R28, R39, R29, 0x1, P5 ;  /* 0x000000271c270211 */ /* 0x000fe400028f0c1d */
[----:B------:R-:W-:Y:S02]  /*0a40*/  @P1 MOV R29, R69 ;  /* 0x00000045001d1202 */ /* 0x000fe40000000f00 */
[----:B------:R-:W-:Y:S01]  /*0a50*/  LOP3.LUT P0, RZ, R48, 0x4, RZ, 0xc0, !PT ;  /* 0x0000000430ff7812 */ /* 0x000fe2000780c0ff */
[----:B--2---:R-:W-:-:S04]  /*0a60*/  @P1 IMAD R28, R17, R30, RZ ;  /* 0x0000001e111c1224 */ /* 0x004fc800078e02ff */
[----:B------:R-:W-:Y:S01]  /*0a70*/  @P1 IMAD R31, R7, R31, R28 ;  /* 0x0000001f071f1224 */ /* 0x000fe200078e021c */
[----:B------:R-:W-:-:S05]  /*0a80*/  @P1 MOV R28, R70 ;  /* 0x00000046001c1202 */ /* 0x000fca0000000f00 */
[----:B------:R-:W-:-:S04]  /*0a90*/  @P1 IMAD.WIDE.U32 R28, R7, R30, R28 ;  /* 0x0000001e071c1225 */ /* 0x000fc800078e001c */
[----:B------:R-:W-:Y:S01]  /*0aa0*/  @P1 IMAD.IADD R29, R29, 0x1, R31 ;  /* 0x000000011d1d1824 */ /* 0x000fe200078e021f */
[C---:B------:R-:W-:Y:S01]  /*0ab0*/  @P1 LEA R32, P5, R28.reuse, R32, 0x1 ;  /* 0x000000201c201211 */ /* 0x040fe200078a08ff */
[----:B------:R-:W0:Y:S03]  /*0ac0*/  @P2 LDC.64 R30, c[0x0][0x270] ;  /* 0x00009c00ff1e2b82 */ /* 0x000e260000000a00 */
[----:B------:R-:W-:Y:S02]  /*0ad0*/  @P1 LEA.HI.X R33, R28, R33, R29, 0x1, P5 ;  /* 0x000000211c211211 */ /* 0x000fe400028f0c1d */
[----:B------:R-:W-:Y:S01]  /*0ae0*/  @P2 MOV R29, R69 ;  /* 0x00000045001d2202 */ /* 0x000fe20000000f00 */
[----:B0-----:R-:W-:-:S04]  /*0af0*/  @P2 IMAD R28, R19, R30, RZ ;  /* 0x0000001e131c2224 */ /* 0x001fc800078e02ff */
[----:B------:R-:W-:Y:S01]  /*0b00*/  @P2 IMAD R31, R8, R31, R28 ;  /* 0x0000001f081f2224 */ /* 0x000fe200078e021c */
[----:B------:R-:W-:-:S05]  /*0b10*/  @P2 MOV R28, R70 ;  /* 0x00000046001c2202 */ /* 0x000fca0000000f00 */
[----:B------:R-:W-:-:S05]  /*0b20*/  @P2 IMAD.WIDE.U32 R28, R8, R30, R28 ;  /* 0x0000001e081c2225 */ /* 0x000fca00078e001c */
[----:B------:R-:W-:Y:S02]  /*0b30*/  @P2 IADD3 R29, R29, R31, RZ ;  /* 0x0000001f1d1d2210 */ /* 0x000fe40007ffe0ff */
[----:B------:R-:W0:Y:S01]  /*0b40*/  @P3 LDC.64 R30, c[0x0][0x270] ;  /* 0x00009c00ff1e3b82 */ /* 0x000e220000000a00 */
[----:B-1----:R-:W-:-:S04]  /*0b50*/  @P2 LEA R34, P5, R28, R34, 0x1 ;  /* 0x000000221c222211 */ /* 0x002fc800078a08ff */
[----:B------:R-:W-:Y:S02]  /*0b60*/  @P2 LEA.HI.X R35, R28, R35, R29, 0x1, P5 ;  /* 0x000000231c232211 */ /* 0x000fe400028f0c1d */
[----:B------:R-:W-:Y:S01]  /*0b70*/  @P3 MOV R29, R69 ;  /* 0x00000045001d3202 */ /* 0x000fe20000000f00 */
[----:B0-----:R-:W-:-:S04]  /*0b80*/  @P3 IMAD R28, R21, R30, RZ ;  /* 0x0000001e151c3224 */ /* 0x001fc800078e02ff */
[----:B------:R-:W-:Y:S01]  /*0b90*/  @P3 IMAD R31, R9, R31, R28 ;  /* 0x0000001f091f3224 */ /* 0x000fe200078e021c */
[----:B------:R-:W-:-:S05]  /*0ba0*/  @P3 MOV R28, R70 ;  /* 0x00000046001c3202 */ /* 0x000fca0000000f00 */
[----:B------:R-:W-:-:S05]  /*0bb0*/  @P3 IMAD.WIDE.U32 R28, R9, R30, R28 ;  /* 0x0000001e091c3225 */ /* 0x000fca00078e001c */
[----:B------:R-:W-:Y:S02]  /*0bc0*/  @P3 IADD3 R29, R29, R31, RZ ;  /* 0x0000001f1d1d3210 */ /* 0x000fe40007ffe0ff */
[C---:B-----5:R-:W-:Y:S02]  /*0bd0*/  @P3 LEA R30, P5, R28.reuse, R50, 0x1 ;  /* 0x000000321c1e3211 */ /* 0x060fe400078a08ff */
[----:B------:R-:W-:Y:S02]  /*0be0*/  @P4 MOV R50, R70 ;  /* 0x0000004600324202 */ /* 0x000fe40000000f00 */
[----:B------:R-:W-:Y:S01]  /*0bf0*/  @P3 LEA.HI.X R31, R28, R51, R29, 0x1, P5 ;  /* 0x000000331c1f3211 */ /* 0x000fe200028f0c1d */
[----:B------:R-:W-:Y:S01]  /*0c00*/  @P4 IMAD R28, R23, R52, RZ ;  /* 0x00000034171c4224 */ /* 0x000fe200078e02ff */
[----:B------:R-:W-:-:S03]  /*0c10*/  @P4 MOV R51, R69 ;  /* 0x0000004500334202 */ /* 0x000fc60000000f00 */
[C---:B------:R-:W-:Y:S02]  /*0c20*/  @P4 IMAD R29, R10.reuse, R53, R28 ;  /* 0x000000350a1d4224 */ /* 0x040fe400078e021c */
[----:B------:R-:W-:-:S05]  /*0c30*/  @P4 IMAD.WIDE.U32 R50, R10, R52, R50 ;  /* 0x000000340a324225 */ /* 0x000fca00078e0032 */
[----:B------:R-:W-:Y:S02]  /*0c40*/  @P4 IADD3 R29, R51, R29, RZ ;  /* 0x0000001d331d4210 */ /* 0x000fe40007ffe0ff */
[----:B----4-:R-:W-:-:S04]  /*0c50*/  @P4 LEA R28, P5, R50, R54, 0x1 ;  /* 0x00000036321c4211 */ /* 0x010fc800078a08ff */
[----:B------:R-:W-:Y:S02]  /*0c60*/  @P4 LEA.HI.X R29, R50, R55, R29, 0x1, P5 ;  /* 0x00000037321d4211 */ /* 0x000fe400028f0c1d */
[----:B------:R-:W-:-:S04]  /*0c70*/  ISETP.GE.U32.AND P5, PT, R22, UR12, PT ;  /* 0x0000000c16007c0c */ /* 0x000fc8000bfa6070 */
        /* <DEDUP_REMOVED lines=9> */
[----:B-1----:R-:W-:-:S04]  /*0d10*/  @P5 LEA R52, P6, R50, R54, 0x1 ;  /* 0x0000003632345211 */ /* 0x002fc800078c08ff */
[----:B------:R-:W-:-:S04]  /*0d20*/  @P5 IADD3 R49, R51, R49, RZ ;  /* 0x0000003133315210 */ /* 0x000fc80007ffe0ff */
[----:B------:R-:W-:Y:S02]  /*0d30*/  @P5 LEA.HI.X R53, R50, R55, R49, 0x1, P6 ;  /* 0x0000003732355211 */ /* 0x000fe400030f0c31 */
[----:B------:R-:W-:Y:S02]  /*0d40*/  MOV R49, RZ ;  /* 0x000000ff00317202 */ /* 0x000fe40000000f00 */
[----:B------:R-:W-:-:S04]  /*0d50*/  SHF.R.S32.HI R51, RZ, 0x1f, R24 ;  /* 0x0000001fff337819 */ /* 0x000fc80000011418 */
[----:B------:R0:W2:Y:S01]  /*0d60*/  @P5 LDG.E R49, desc[UR8][R52.64] ;  /* 0x0000000834315981 */ /* 0x0000a2000c1e1900 */
[----:B------:R-:W-:-:S04]  /*0d70*/  ISETP.GE.U32.AND P5, PT, R24, UR12, PT ;  /* 0x0000000c18007c0c */ /* 0x000fc8000bfa6070 */
[----:B------:R-:W-:-:S04]  /*0d80*/  ISETP.GE.AND.EX P5, PT, R51, UR13, PT, P5 ;  /* 0x0000000d33007c0c */ /* 0x000fc8000bfa6350 */
[----:B------:R-:W-:-:S13]  /*0d90*/  ISETP.GT.U32.OR P5, PT, R0, 0x19f, P5 ;  /* 0x0000019f0000780c */ /* 0x000fda0002fa4470 */
[----:B------:R-:W1:Y:S01]  /*0da0*/  @!P5 LDC.64 R56, c[0x0][0x270] ;  /* 0x00009c00ff38db82 */ /* 0x000e620000000a00 */
[----:B------:R-:W-:Y:S02]  /*0db0*/  @!P5 MOV R54, R70 ;  /* 0x000000460036d202 */ /* 0x000fe40000000f00 */
[----:B------:R-:W-:-:S05]  /*0dc0*/  @!P5 MOV R55, R69 ;  /* 0x000000450037d202 */ /* 0x000fca0000000f00 */
[----:B------:R-:W3:Y:S01]  /*0dd0*/  @!P5 LDC.64 R58, c[0x0][0x220] ;  /* 0x00008800ff3adb82 */ /* 0x000ee20000000a00 */
[-C--:B-1----:R-:W-:Y:S02]  /*0de0*/  @!P5 IMAD R50, R51, R56.reuse, RZ ;  /* 0x000000383332d224 */ /* 0x082fe400078e02ff */
[----:B------:R-:W-:-:S04]  /*0df0*/  @!P5 IMAD.WIDE.U32 R54, R24, R56, R54 ;  /* 0x000000381836d225 */ /* 0x000fc800078e0036 */
[----:B------:R-:W-:Y:S01]  /*0e00*/  @!P5 IMAD R57, R24, R57, R50 ;  /* 0x000000391839d224 */ /* 0x000fe200078e0232 */
[----:B---3--:R-:W-:-:S04]  /*0e10*/  @!P5 LEA R56, P6, R54, R58, 0x1 ;  /* 0x0000003a3638d211 */ /* 0x008fc800078c08ff */
[----:B------:R-:W-:-:S04]  /*0e20*/  @!P5 IADD3 R50, R55, R57, RZ ;  /* 0x000000393732d210 */ /* 0x000fc80007ffe0ff */
[----:B------:R-:W-:Y:S02]  /*0e30*/  @!P5 LEA.HI.X R57, R54, R59, R50, 0x1, P6 ;  /* 0x0000003b3639d211 */ /* 0x000fe400030f0c32 */
[----:B------:R-:W-:Y:S02]  /*0e40*/  MOV R50, RZ ;  /* 0x000000ff00327202 */ /* 0x000fe40000000f00 */
[----:B0-----:R-:W-:-:S04]  /*0e50*/  SHF.R.S32.HI R53, RZ, 0x1f, R25 ;  /* 0x0000001fff357819 */ /* 0x001fc80000011419 */
[----:B------:R0:W3:Y:S01]  /*0e60*/  @!P5 LDG.E R50, desc[UR8][R56.64] ;  /* 0x000000083832d981 */ /* 0x0000e2000c1e1900 */
[----:B------:R-:W-:-:S04]  /*0e70*/  ISETP.GE.U32.AND P5, PT, R25, UR12, PT ;  /* 0x0000000c19007c0c */ /* 0x000fc8000bfa6070 */
[----:B------:R-:W-:-:S04]  /*0e80*/  ISETP.GE.AND.EX P5, PT, R53, UR13, PT, P5 ;  /* 0x0000000d35007c0c */ /* 0x000fc8000bfa6350 */
[----:B------:R-:W-:-:S13]  /*0e90*/  ISETP.GT.U32.OR P5, PT, R0, 0x19f, P5 ;  /* 0x0000019f0000780c */ /* 0x000fda0002fa4470 */
[----:B------:R-:W1:Y:S01]  /*0ea0*/  @!P5 LDC.64 R58, c[0x0][0x270] ;  /* 0x00009c00ff3adb82 */ /* 0x000e620000000a00 */
[----:B------:R-:W-:Y:S02]  /*0eb0*/  @!P5 MOV R54, R70 ;  /* 0x000000460036d202 */ /* 0x000fe40000000f00 */
[----:B------:R-:W-:-:S05]  /*0ec0*/  @!P5 MOV R55, R69 ;  /* 0x000000450037d202 */ /* 0x000fca0000000f00 */
[----:B------:R-:W0:Y:S01]  /*0ed0*/  @!P5 LDC.64 R60, c[0x0][0x220] ;  /* 0x00008800ff3cdb82 */ /* 0x000e220000000a00 */
[-C--:B-1----:R-:W-:Y:S02]  /*0ee0*/  @!P5 IMAD R52, R53, R58.reuse, RZ ;  /* 0x0000003a3534d224 */ /* 0x082fe400078e02ff */
[----:B------:R-:W-:-:S04]  /*0ef0*/  @!P5 IMAD.WIDE.U32 R54, R25, R58, R54 ;  /* 0x0000003a1936d225 */ /* 0x000fc800078e0036 */
[----:B------:R-:W-:Y:S01]  /*0f00*/  @!P5 IMAD R59, R25, R59, R52 ;  /* 0x0000003b193bd224 */ /* 0x000fe200078e0234 */
[----:B0-----:R-:W-:-:S03]  /*0f10*/  @!P5 LEA R56, P6, R54, R60, 0x1 ;  /* 0x0000003c3638d211 */ /* 0x001fc600078c08ff */
[----:B------:R-:W-:-:S05]  /*0f20*/  @!P5 IMAD.IADD R52, R55, 0x1, R59 ;  /* 0x000000013734d824 */ /* 0x000fca00078e023b */
[----:B------:R-:W-:Y:S02]  /*0f30*/  @!P5 LEA.HI.X R57, R54, R61, R52, 0x1, P6 ;  /* 0x0000003d3639d211 */ /* 0x000fe400030f0c34 */
[----:B------:R-:W-:Y:S02]  /*0f40*/  MOV R52, RZ ;  /* 0x000000ff00347202 */ /* 0x000fe40000000f00 */
[----:B------:R-:W-:-:S04]  /*0f50*/  SHF.R.S32.HI R55, RZ, 0x1f, R26 ;  /* 0x0000001fff377819 */ /* 0x000fc8000001141a */
[----:B------:R0:W4:Y:S01]  /*0f60*/  @!P5 LDG.E R52, desc[UR8][R56.64] ;  /* 0x000000083834d981 */ /* 0x000122000c1e1900 */
[----:B------:R-:W-:-:S04]  /*0f70*/  ISETP.GE.U32.AND P5, PT, R26, UR12, PT ;  /* 0x0000000c1a007c0c */ /* 0x000fc8000bfa6070 */
[----:B------:R-:W-:-:S04]  /*0f80*/  ISETP.GE.AND.EX P5, PT, R55, UR13, PT, P5 ;  /* 0x0000000d37007c0c */ /* 0x000fc8000bfa6350 */
[----:B------:R-:W-:-:S13]  /*0f90*/  ISETP.GT.U32.OR P5, PT, R0, 0x19f, P5 ;  /* 0x0000019f0000780c */ /* 0x000fda0002fa4470 */
[----:B------:R-:W1:Y:S01]  /*0fa0*/  @!P5 LDC.64 R60, c[0x0][0x270] ;  /* 0x00009c00ff3cdb82 */ /* 0x000e620000000a00 */
[----:B------:R-:W-:Y:S02]  /*0fb0*/  @!P5 MOV R58, R70 ;  /* 0x00000046003ad202 */ /* 0x000fe40000000f00 */
[----:B------:R-:W-:-:S05]  /*0fc0*/  @!P5 MOV R59, R69 ;  /* 0x00000045003bd202 */ /* 0x000fca0000000f00 */
[----:B------:R-:W5:Y:S01]  /*0fd0*/  @!P5 LDC.64 R62, c[0x0][0x220] ;  /* 0x00008800ff3edb82 */ /* 0x000f620000000a00 */
[-C--:B-1----:R-:W-:Y:S02]  /*0fe0*/  @!P5 IMAD R54, R55, R60.reuse, RZ ;  /* 0x0000003c3736d224 */ /* 0x082fe400078e02ff */
[----:B------:R-:W-:-:S04]  /*0ff0*/  @!P5 IMAD.WIDE.U32 R58, R26, R60, R58 ;  /* 0x0000003c1a3ad225 */ /* 0x000fc800078e003a */
[----:B------:R-:W-:Y:S01]  /*1000*/  @!P5 IMAD R61, R26, R61, R54 ;  /* 0x0000003d1a3dd224 */ /* 0x000fe200078e0236 */
[----:B-----5:R-:W-:-:S04]  /*1010*/  @!P5 LEA R60, P6, R58, R62, 0x1 ;  /* 0x0000003e3a3cd211 */ /* 0x020fc800078c08ff */
[----:B------:R-:W-:-:S04]  /*1020*/  @!P5 IADD3 R54, R59, R61, RZ ;  /* 0x0000003d3b36d210 */ /* 0x000fc80007ffe0ff */
[----:B------:R-:W-:Y:S02]  /*1030*/  @!P5 LEA.HI.X R61, R58, R63, R54, 0x1, P6 ;  /* 0x0000003f3a3dd211 */ /* 0x000fe400030f0c36 */
[----:B------:R-:W-:Y:S02]  /*1040*/  MOV R54, RZ ;  /* 0x000000ff00367202 */ /* 0x000fe40000000f00 */
[----:B0-----:R-:W-:-:S04]  /*1050*/  SHF.R.S32.HI R57, RZ, 0x1f, R27 ;  /* 0x0000001fff397819 */ /* 0x001fc8000001141b */
[----:B------:R0:W5:Y:S01]  /*1060*/  @!P5 LDG.E R54, desc[UR8][R60.64] ;  /* 0x000000083c36d981 */ /* 0x000162000c1e1900 */
        /* <DEDUP_REMOVED lines=10> */
[----:B0-----:R-:W-:-:S04]  /*1110*/  @!P5 LEA R60, P6, R58, R64, 0x1 ;  /* 0x000000403a3cd211 */ /* 0x001fc800078c08ff */
[----:B------:R-:W-:-:S04]  /*1120*/  @!P5 IADD3 R56, R59, R63, RZ ;  /* 0x0000003f3b38d210 */ /* 0x000fc80007ffe0ff */
[----:B------:R-:W-:Y:S02]  /*1130*/  @!P5 LEA.HI.X R61, R58, R65, R56, 0x1, P6 ;  /* 0x000000413a3dd211 */ /* 0x000fe400030f0c38 */
[----:B------:R-:W-:Y:S02]  /*1140*/  MOV R56, RZ ;  /* 0x000000ff00387202 */ /* 0x000fe40000000f00 */
[----:B------:R-:W-:-:S04]  /*1150*/  SHF.R.S32.HI R59, RZ, 0x1f, R44 ;  /* 0x0000001fff3b7819 */ /* 0x000fc8000001142c */
[----:B------:R0:W5:Y:S01]  /*1160*/  @!P5 LDG.E R56, desc[UR8][R60.64] ;  /* 0x000000083c38d981 */ /* 0x000162000c1e1900 */
[----:B------:R-:W-:-:S04]  /*1170*/  ISETP.GE.U32.AND P5, PT, R44, UR12, PT ;  /* 0x0000000c2c007c0c */ /* 0x000fc8000bfa6070 */
[----:B------:R-:W-:-:S04]  /*1180*/  ISETP.GE.AND.EX P5, PT, R59, UR13, PT, P5 ;  /* 0x0000000d3b007c0c */ /* 0x000fc8000bfa6350 */
[----:B------:R-:W-:-:S13]  /*1190*/  ISETP.GT.U32.OR P5, PT, R0, 0x19f, P5 ;  /* 0x0000019f0000780c */ /* 0x000fda0002fa4470 */
[----:B------:R-:W1:Y:S01]  /*11a0*/  @!P5 LDC.64 R64, c[0x0][0x270] ;  /* 0x00009c00ff40db82 */ /* 0x000e620000000a00 */
[----:B------:R-:W-:Y:S02]  /*11b0*/  @!P5 MOV R62, R70 ;  /* 0x00000046003ed202 */ /* 0x000fe40000000f00 */
[----:B------:R-:W-:-:S05]  /*11c0*/  @!P5 MOV R63, R69 ;  /* 0x00000045003fd202 */ /* 0x000fca0000000f00 */
[----:B------:R-:W2:Y:S01]  /*11d0*/  @!P5 LDC.64 R66, c[0x0][0x220] ;  /* 0x00008800ff42db82 */ /* 0x000ea20000000a00 */
[-C--:B-1----:R-:W-:Y:S02]  /*11e0*/  @!P5 IMAD R58, R59, R64.reuse, RZ ;  /* 0x000000403b3ad224 */ /* 0x082fe400078e02ff */
[----:B------:R-:W-:-:S04]  /*11f0*/  @!P5 IMAD.WIDE.U32 R62, R44, R64, R62 ;  /* 0x000000402c3ed225 */ /* 0x000fc800078e003e */
[----:B------:R-:W-:Y:S01]  /*1200*/  @!P5 IMAD R65, R44, R65, R58 ;  /* 0x000000412c41d224 */ /* 0x000fe200078e023a */
[----:B--2---:R-:W-:-:S04]  /*1210*/  @!P5 LEA R64, P6, R62, R66, 0x1 ;  /* 0x000000423e40d211 */ /* 0x004fc800078c08ff */
[----:B------:R-:W-:-:S04]  /*1220*/  @!P5 IADD3 R58, R63, R65, RZ ;  /* 0x000000413f3ad210 */ /* 0x000fc80007ffe0ff */
[----:B------:R-:W-:Y:S02]  /*1230*/  @!P5 LEA.HI.X R65, R62, R67, R58, 0x1, P6 ;  /* 0x000000433e41d211 */ /* 0x000fe400030f0c3a */
[----:B------:R-:W-:Y:S02]  /*1240*/  MOV R58, RZ ;  /* 0x000000ff003a7202 */ /* 0x000fe40000000f00 */
[----:B0-----:R-:W-:-:S04]  /*1250*/  SHF.R.S32.HI R61, RZ, 0x1f, R45 ;  /* 0x0000001fff3d7819 */ /* 0x001fc8000001142d */
[----:B------:R-:W2:Y:S01]  /*1260*/  @!P5 LDG.E R58, desc[UR8][R64.64] ;  /* 0x00000008403ad981 */ /* 0x000ea2000c1e1900 */
[----:B------:R-:W-:-:S04]  /*1270*/  ISETP.GE.U32.AND P5, PT, R45, UR12, PT ;  /* 0x0000000c2d007c0c */ /* 0x000fc8000bfa6070 */
[----:B------:R-:W-:-:S04]  /*1280*/  ISETP.GE.AND.EX P5, PT, R61, UR13, PT, P5 ;  /* 0x0000000d3d007c0c */ /* 0x000fc8000bfa6350 */
[----:B------:R-:W-:-:S13]  /*1290*/  ISETP.GT.U32.OR P5, PT, R0, 0x19f, P5 ;  /* 0x0000019f0000780c */ /* 0x000fda0002fa4470 */
[----:B------:R-:W0:Y:S01]  /*12a0*/  @!P5 LDC.64 R72, c[0x0][0x270] ;  /* 0x00009c00ff48db82 */ /* 0x000e220000000a00 */
[----:B------:R-:W-:Y:S02]  /*12b0*/  @!P5 MOV R66, R70 ;  /* 0x000000460042d202 */ /* 0x000fe40000000f00 */
[----:B------:R-:W-:-:S05]  /*12c0*/  @!P5 MOV R67, R69 ;  /* 0x000000450043d202 */ /* 0x000fca0000000f00 */
[----:B------:R-:W1:Y:S01]  /*12d0*/  @!P5 LDC.64 R62, c[0x0][0x220] ;  /* 0x00008800ff3edb82 */ /* 0x000e620000000a00 */
[-C--:B0-----:R-:W-:Y:S02]  /*12e0*/  @!P5 IMAD R60, R61, R72.reuse, RZ ;  /* 0x000000483d3cd224 */ /* 0x081fe400078e02ff */
[----:B------:R-:W-:-:S04]  /*12f0*/  @!P5 IMAD.WIDE.U32 R66, R45, R72, R66 ;  /* 0x000000482d42d225 */ /* 0x000fc800078e0042 */
[----:B------:R-:W-:Y:S01]  /*1300*/  @!P5 IMAD R73, R45, R73, R60 ;  /* 0x000000492d49d224 */ /* 0x000fe200078e023c */
[----:B-1----:R-:W-:-:S04]  /*1310*/  @!P5 LEA R72, P6, R66, R62, 0x1 ;  /* 0x0000003e4248d211 */ /* 0x002fc800078c08ff */
[----:B------:R-:W-:-:S04]  /*1320*/  @!P5 IADD3 R60, R67, R73, RZ ;  /* 0x00000049433cd210 */ /* 0x000fc80007ffe0ff */
[----:B------:R-:W-:Y:S02]  /*1330*/  @!P5 LEA.HI.X R73, R66, R63, R60, 0x1, P6 ;  /* 0x0000003f4249d211 */ /* 0x000fe400030f0c3c */
[----:B------:R-:W-:Y:S02]  /*1340*/  MOV R60, RZ ;  /* 0x000000ff003c7202 */ /* 0x000fe40000000f00 */
[----:B------:R-:W-:-:S04]  /*1350*/  SHF.R.S32.HI R63, RZ, 0x1f, R46 ;  /* 0x0000001fff3f7819 */ /* 0x000fc8000001142e */
[----:B------:R0:W2:Y:S01]  /*1360*/  @!P5 LDG.E R60, desc[UR8][R72.64] ;  /* 0x00000008483cd981 */ /* 0x0000a2000c1e1900 */
[----:B------:R-:W-:-:S04]  /*1370*/  ISETP.GE.U32.AND P5, PT, R46, UR12, PT ;  /* 0x0000000c2e007c0c */ /* 0x000fc8000bfa6070 */
[----:B------:R-:W-:-:S04]  /*1380*/  ISETP.GE.AND.EX P5, PT, R63, UR13, PT, P5 ;  /* 0x0000000d3f007c0c */ /* 0x000fc8000bfa6350 */
[----:B------:R-:W-:-:S13]  /*1390*/  ISETP.GT.U32.OR P5, PT, R0, 0x19f, P5 ;  /* 0x0000019f0000780c */ /* 0x000fda0002fa4470 */
[----:B------:R-:W1:Y:S01]  /*13a0*/  @!P5 LDC.64 R66, c[0x0][0x270] ;  /* 0x00009c00ff42db82 */ /* 0x000e620000000a00 */
[----:B0-----:R-:W-:Y:S02]  /*13b0*/  @!P5 MOV R72, R70 ;  /* 0x000000460048d202 */ /* 0x001fe40000000f00 */
[----:B------:R-:W-:-:S05]  /*13c0*/  @!P5 MOV R73, R69 ;  /* 0x000000450049d202 */ /* 0x000fca0000000f00 */
[----:B------:R-:W0:Y:S01]  /*13d0*/  @!P5 LDC.64 R64, c[0x0][0x220] ;  /* 0x00008800ff40db82 */ /* 0x000e220000000a00 */
[----:B-1----:R-:W-:-:S04]  /*13e0*/  @!P5 IMAD R62, R63, R66, RZ ;  /* 0x000000423f3ed224 */ /* 0x002fc800078e02ff */
[C---:B------:R-:W-:Y:S02]  /*13f0*/  @!P5 IMAD R75, R46.reuse, R67, R62 ;  /* 0x000000432e4bd224 */ /* 0x040fe400078e023e */
[----:B------:R-:W-:-:S04]  /*1400*/  @!P5 IMAD.WIDE.U32 R66, R46, R66, R72 ;  /* 0x000000422e42d225 */ /* 0x000fc800078e0048 */
[----:B------:R-:W-:Y:S01]  /*1410*/  @!P5 IMAD.IADD R62, R67, 0x1, R75 ;  /* 0x00000001433ed824 */ /* 0x000fe200078e024b */
[----:B0-----:R-:W-:-:S04]  /*1420*/  @!P5 LEA R74, P6, R66, R64, 0x1 ;  /* 0x00000040424ad211 */ /* 0x001fc800078c08ff */
[----:B------:R-:W-:Y:S02]  /*1430*/  @!P5 LEA.HI.X R75, R66, R65, R62, 0x1, P6 ;  /* 0x00000041424bd211 */ /* 0x000fe400030f0c3e */
[----:B------:R-:W-:Y:S02]  /*1440*/  MOV R62, RZ ;  /* 0x000000ff003e7202 */ /* 0x000fe40000000f00 */
[----:B------:R-:W-:Y:S02]  /*1450*/  CS2R R64, SRZ ;  /* 0x0000000000407805 */ /* 0x000fe4000001ff00 */
[C---:B------:R-:W-:Y:S02]  /*1460*/  LOP3.LUT P6, RZ, R48.reuse, 0x8, RZ, 0xc0, !PT ;  /* 0x0000000830ff7812 */ /* 0x040fe400078cc0ff */
[----:B------:R0:W2:Y:S01]  /*1470*/  @!P5 LDG.E R62, desc[UR8][R74.64] ;  /* 0x000000084a3ed981 */ /* 0x0000a2000c1e1900 */
[----:B------:R-:W-:-:S03]  /*1480*/  LOP3.LUT P5, RZ, R48, 0x2, RZ, 0xc0, !PT ;  /* 0x0000000230ff7812 */ /* 0x000fc600078ac0ff */
[----:B------:R-:W3:Y:S01]  /*1490*/  @P0 LDG.E R64, desc[UR8][R42.64] ;  /* 0x000000082a400981 */ /* 0x000ee2000c1e1900 */
[----:B------:R-:W-:Y:S02]  /*14a0*/  ISETP.NE.AND P0, PT, R76, RZ, PT ;  /* 0x000000ff4c00720c */ /* 0x000fe40003f05270 */
[----:B------:R-:W-:Y:S02]  /*14b0*/  CS2R R66, SRZ ;  /* 0x0000000000427805 */ /* 0x000fe4000001ff00 */
[----:B------:R-:W-:-:S04]  /*14c0*/  CS2R R72, SRZ ;  /* 0x0000000000487805 */ /* 0x000fc8000001ff00 */
[----:B------:R-:W4:Y:S04]  /*14d0*/  @P6 LDG.E R67, desc[UR8][R36.64] ;  /* 0x0000000824436981 */ /* 0x000f28000c1e1900 */
[----:B------:R-:W5:Y:S04]  /*14e0*/  @P5 LDG.E R65, desc[UR8][R40.64] ;  /* 0x0000000828415981 */ /* 0x000f68000c1e1900 */
[----:B------:R3:W2:Y:S04]  /*14f0*/  @P0 LDG.E R66, desc[UR8][R38.64] ;  /* 0x0000000826420981 */ /* 0x0006a8000c1e1900 */
[----:B------:R1:W4:Y:S01]  /*1500*/  @P1 LDG.E R72, desc[UR8][R32.64] ;  /* 0x0000000820481981 */ /* 0x000322000c1e1900 */
[----:B0-----:R-:W-:-:S03]  /*1510*/  CS2R R74, SRZ ;  /* 0x00000000004a7805 */ /* 0x001fc6000001ff00 */
[----:B------:R-:W4:Y:S04]  /*1520*/  @P2 LDG.E R73, desc[UR8][R34.64] ;  /* 0x0000000822492981 */ /* 0x000f28000c1e1900 */
[----:B------:R0:W4:Y:S04]  /*1530*/  @P3 LDG.E R74, desc[UR8][R30.64] ;  /* 0x000000081e4a3981 */ /* 0x000128000c1e1900 */
[----:B------:R0:W4:Y:S01]  /*1540*/  @P4 LDG.E R75, desc[UR8][R28.64] ;  /* 0x000000081c4b4981 */ /* 0x000122000c1e1900 */
[----:B------:R-:W-:Y:S02]  /*1550*/  ISETP.GT.AND P5, PT, R12, 0x1e, PT ;  /* 0x0000001e0c00780c */ /* 0x000fe40003fa4270 */
[----:B---3--:R-:W-:-:S04]  /*1560*/  PRMT R38, R64, 0x7632, R38 ;  /* 0x0000763240267816 */ /* 0x008fc80000000026 */
[----:B------:R-:W-:Y:S02]  /*1570*/  SHF.L.U32 R39, R38, 0x10, RZ ;  /* 0x0000001026277819 */ /* 0x000fe400000006ff */
[----:B-----5:R-:W-:-:S04]  /*1580*/  PRMT R38, R65, 0x7632, R38 ;  /* 0x0000763241267816 */ /* 0x020fc80000000026 */
[----:B-1----:R-:W-:Y:S02]  /*1590*/  SHF.L.U32 R33, R38, 0x10, RZ ;  /* 0x0000001026217819 */ /* 0x002fe400000006ff */
[----:B--2---:R-:W-:Y:S02]  /*15a0*/  PRMT R40, R66, 0x7632, R40 ;  /* 0x0000763242287816 */ /* 0x004fe40000000028 */
[----:B0-----:R-:W-:Y:S01]  /*15b0*/  SHF.L.U32 R30, R65, 0x10, RZ ;  /* 0x00000010411e7819 */ /* 0x001fe200000006ff */
[----:B------:R-:W-:Y:S01]  /*15c0*/  FMUL.FTZ R29, R33, R33 ;  /* 0x00000021211d7220 */ /* 0x000fe20000410000 */
[----:B------:R-:W-:Y:S02]  /*15d0*/  SHF.L.U32 R40, R40, 0x10, RZ ;  /* 0x0000001028287819 */ /* 0x000fe400000006ff */
[----:B----4-:R-:W-:Y:S01]  /*15e0*/  PRMT R28, R67, 0x7632, R28 ;  /* 0x00007632431c7816 */ /* 0x010fe2000000001c */
[----:B------:R-:W-:Y:S01]  /*15f0*/  FADD.FTZ R34, R30, R33 ;  /* 0x000000211e227221 */ /* 0x000fe20000010000 */
[----:B------:R-:W-:Y:S01]  /*1600*/  SHF.L.U32 R31, R66, 0x10, RZ ;  /* 0x00000010421f7819 */ /* 0x000fe200000006ff */
[----:B------:R-:W-:Y:S01]  /*1610*/  FFMA.FTZ R30, R30, R30, R29 ;  /* 0x0000001e1e1e7223 */ /* 0x000fe2000001001d */
[----:B------:R-:W-:Y:S01]  /*1620*/  FMUL.FTZ R38, R40, R40 ;  /* 0x0000002828267220 */ /* 0x000fe20000410000 */
[----:B------:R-:W-:-:S02]  /*1630*/  SHF.L.U32 R29, R28, 0x10, RZ ;  /* 0x000000101c1d7819 */ /* 0x000fc400000006ff */
[----:B------:R-:W-:Y:S01]  /*1640*/  SHF.L.U32 R28, R67, 0x10, RZ ;  /* 0x00000010431c7819 */ /* 0x000fe200000006ff */
[C---:B------:R-:W-:Y:S01]  /*1650*/  FADD.FTZ R40, R31.reuse, R40 ;  /* 0x000000281f287221 */ /* 0x040fe20000010000 */
[----:B------:R-:W-:Y:S01]  /*1660*/  FFMA.FTZ R33, R31, R31, R38 ;  /* 0x0000001f1f217223 */ /* 0x000fe20000010026 */
[----:B------:R-:W-:Y:S01]  /*1670*/  SHF.L.U32 R36, R64, 0x10, RZ ;  /* 0x0000001040247819 */ /* 0x000fe200000006ff */
[----:B------:R-:W-:Y:S01]  /*1680*/  FMUL.FTZ R31, R29, R29 ;  /* 0x0000001d1d1f7220 */ /* 0x000fe20000410000 */
[----:B------:R-:W-:Y:S01]  /*1690*/  FADD.FTZ R29, R28, R29 ;  /* 0x0000001d1c1d7221 */ /* 0x000fe20000010000 */
[----:B------:R-:W-:Y:S01]  /*16a0*/  PRMT R35, R72, 0x7632, R35 ;  /* 0x0000763248237816 */ /* 0x000fe20000000023 */
[----:B------:R-:W-:Y:S01]  /*16b0*/  FMUL.FTZ R37, R39, R39 ;  /* 0x0000002727257220 */ /* 0x000fe20000410000 */
[----:B------:R-:W-:Y:S01]  /*16c0*/  FADD.FTZ R32, R36, R39 ;  /* 0x0000002724207221 */ /* 0x000fe20000010000 */
[----:B------:R-:W-:Y:S01]  /*16d0*/  FFMA.FTZ R31, R28, R28, R31 ;  /* 0x0000001c1c1f7223 */ /* 0x000fe2000001001f */
[----:B------:R-:W-:Y:S01]  /*16e0*/  FADD.FTZ R29, RZ, R29 ;  /* 0x0000001dff1d7221 */ /* 0x000fe20000010000 */
[----:B------:R-:W-:Y:S01]  /*16f0*/  SHF.L.U32 R38, R35, 0x10, RZ ;  /* 0x0000001023267819 */ /* 0x000fe200000006ff */
[--C-:B------:R-:W-:Y:S01]  /*1700*/  FFMA.FTZ R36, R36, R36, R37.reuse ;  /* 0x0000002424247223 */ /* 0x100fe20000010025 */
[----:B------:R-:W-:Y:S01]  /*1710*/  PRMT R37, R73, 0x7632, R37 ;  /* 0x0000763249257816 */ /* 0x000fe20000000025 */
[----:B------:R-:W-:Y:S01]  /*1720*/  FADD.FTZ R31, RZ, R31 ;  /* 0x0000001fff1f7221 */ /* 0x000fe20000010000 */
[----:B------:R-:W-:Y:S01]  /*1730*/  SHF.L.U32 R35, R72, 0x10, RZ ;  /* 0x0000001048237819 */ /* 0x000fe200000006ff */
[----:B------:R-:W-:Y:S01]  /*1740*/  FADD.FTZ R29, R29, R32 ;  /* 0x000000201d1d7221 */ /* 0x000fe20000010000 */
[----:B------:R-:W-:Y:S01]  /*1750*/  FMUL.FTZ R28, R38, R38 ;  /* 0x00000026261c7220 */ /* 0x000fe20000410000 */
[----:B------:R-:W-:Y:S01]  /*1760*/  SHF.L.U32 R37, R37, 0x10, RZ ;  /* 0x0000001025257819 */ /* 0x000fe200000006ff */
[----:B------:R-:W-:Y:S01]  /*1770*/  FADD.FTZ R31, R31, R36 ;  /* 0x000000241f1f7221 */ /* 0x000fe20000010000 */
[----:B------:R-:W-:Y:S01]  /*1780*/  FADD.FTZ R29, R29, R34 ;  /* 0x000000221d1d7221 */ /* 0x000fe20000010000 */
[C---:B------:R-:W-:Y:S01]  /*1790*/  FADD.FTZ R38, R35.reuse, R38 ;  /* 0x0000002623267221 */ /* 0x040fe20000010000 */
[----:B------:R-:W-:Y:S01]  /*17a0*/  PRMT R34, R74, 0x7632, R34 ;  /* 0x000076324a227816 */ /* 0x000fe20000000022 */
[----:B------:R-:W-:Y:S01]  /*17b0*/  FFMA.FTZ R35, R35, R35, R28 ;  /* 0x0000002323237223 */ /* 0x000fe2000001001c */
[----:B------:R-:W-:Y:S01]  /*17c0*/  SHF.L.U32 R28, R73, 0x10, RZ ;  /* 0x00000010491c7819 */ /* 0x000fe200000006ff */
[----:B------:R-:W-:Y:S01]  /*17d0*/  FMUL.FTZ R39, R37, R37 ;  /* 0x0000002525277220 */ /* 0x000fe20000410000 */
[----:B------:R-:W-:Y:S01]  /*17e0*/  FADD.FTZ R30, R31, R30 ;  /* 0x0000001e1f1e7221 */ /* 0x000fe20000010000 */
[----:B------:R-:W-:Y:S01]  /*17f0*/  SHF.L.U32 R31, R34, 0x10, RZ ;  /* 0x00000010221f7819 */ /* 0x000fe200000006ff */
[----:B------:R-:W-:Y:S01]  /*1800*/  FADD.FTZ R29, R29, R40 ;  /* 0x000000281d1d7221 */ /* 0x000fe20000010000 */
[----:B------:R-:W-:Y:S01]  /*1810*/  PRMT R34, R75, 0x7632, R34 ;  /* 0x000076324b227816 */ /* 0x000fe20000000022 */
[C---:B------:R-:W-:Y:S01]  /*1820*/  FADD.FTZ R32, R28.reuse, R37 ;  /* 0x000000251c207221 */ /* 0x040fe20000010000 */
[----:B------:R-:W-:Y:S01]  /*1830*/  FFMA.FTZ R39, R28, R28, R39 ;  /* 0x0000001c1c277223 */ /* 0x000fe20000010027 */
[----:B------:R-:W-:Y:S01]  /*1840*/  FADD.FTZ R30, R30, R33 ;  /* 0x000000211e1e7221 */ /* 0x000fe20000010000 */
[----:B------:R-:W-:Y:S01]  /*1850*/  SHF.L.U32 R28, R74, 0x10, RZ ;  /* 0x000000104a1c7819 */ /* 0x000fe200000006ff */
[----:B------:R-:W-:Y:S01]  /*1860*/  FMUL.FTZ R33, R31, R31 ;  /* 0x0000001f1f217220 */ /* 0x000fe20000410000 */
[----:B------:R-:W-:Y:S01]  /*1870*/  FADD.FTZ R29, R29, R38 ;  /* 0x000000261d1d7221 */ /* 0x000fe20000010000 */
[----:B------:R-:W-:Y:S01]  /*1880*/  SHF.L.U32 R37, R34, 0x10, RZ ;  /* 0x0000001022257819 */ /* 0x000fe200000006ff */
[----:B------:R-:W-:Y:S01]  /*1890*/  FADD.FTZ R30, R30, R35 ;  /* 0x000000231e1e7221 */ /* 0x000fe20000010000 */
[C---:B------:R-:W-:Y:S01]  /*18a0*/  FADD.FTZ R34, R28.reuse, R31 ;  /* 0x0000001f1c227221 */ /* 0x040fe20000010000 */
[----:B------:R-:W-:Y:S01]  /*18b0*/  FFMA.FTZ R33, R28, R28, R33 ;  /* 0x0000001c1c217223 */ /* 0x000fe20000010021 */
[----:B------:R-:W-:Y:S01]  /*18c0*/  PRMT R35, R49, 0x7632, R35 ;  /* 0x0000763231237816 */ /* 0x000fe20000000023 */
[----:B------:R-:W-:Y:S01]  /*18d0*/  FADD.FTZ R29, R29, R32 ;  /* 0x000000201d1d7221 */ /* 0x000fe20000010000 */
[----:B------:R-:W-:Y:S01]  /*18e0*/  SHF.L.U32 R28, R75, 0x10, RZ ;  /* 0x000000104b1c7819 */ /* 0x000fe200000006ff */
[----:B------:R-:W-:Y:S01]  /*18f0*/  FMUL.FTZ R31, R37, R37 ;  /* 0x00000025251f7220 */ /* 0x000fe20000410000 */
[----:B------:R-:W-:Y:S01]  /*1900*/  FADD.FTZ R30, R30, R39 ;  /* 0x000000271e1e7221 */ /* 0x000fe20000010000 */
[----:B------:R-:W-:Y:S01]  /*1910*/  SHF.L.U32 R35, R35, 0x10, RZ ;  /* 0x0000001023237819 */ /* 0x000fe200000006ff */
[--C-:B------:R-:W-:Y:S01]  /*1920*/  FADD.FTZ R29, R29, R34.reuse ;  /* 0x000000221d1d7221 */ /* 0x100fe20000010000 */
[----:B------:R-:W-:Y:S01]  /*1930*/  FFMA.FTZ R31, R28, R28, R31 ;  /* 0x0000001c1c1f7223 */ /* 0x000fe2000001001f */
[----:B------:R-:W-:Y:S01]  /*1940*/  FADD.FTZ R30, R30, R33 ;  /* 0x000000211e1e7221 */ /* 0x000fe20000010000 */
[----:B------:R-:W-:Y:S01]  /*1950*/  PRMT R34, R50, 0x7632, R34 ;  /* 0x0000763232227816 */ /* 0x000fe20000000022 */
[----:B------:R-:W-:Y:S01]  /*1960*/  FADD.FTZ R32, R28, R37 ;  /* 0x000000251c207221 */ /* 0x000fe20000010000 */
[----:B------:R-:W-:Y:S01]  /*1970*/  SHF.L.U32 R28, R49, 0x10, RZ ;  /* 0x00000010311c7819 */ /* 0x000fe200000006ff */
[----:B------:R-:W-:Y:S01]  /*1980*/  FMUL.FTZ R33, R35, R35 ;  /* 0x0000002323217220 */ /* 0x000fe20000410000 */
[----:B------:R-:W-:Y:S01]  /*1990*/  FADD.FTZ R30, R30, R31 ;  /* 0x0000001f1e1e7221 */ /* 0x000fe20000010000 */
[----:B------:R-:W-:-:S02]  /*19a0*/  IMAD.U32 R31, R34, 0x10000, RZ ;  /* 0x00010000221f7824 */ /* 0x000fc400078e00ff */
[----:B------:R-:W-:Y:S01]  /*19b0*/  FADD.FTZ R29, R29, R32 ;  /* 0x000000201d1d7221 */ /* 0x000fe20000010000 */
[C---:B------:R-:W-:Y:S01]  /*19c0*/  FADD.FTZ R32, R28.reuse, R35 ;  /* 0x000000231c207221 */ /* 0x040fe20000010000 */
[----:B------:R-:W-:Y:S01]  /*19d0*/  FFMA.FTZ R33, R28, R28, R33 ;  /* 0x0000001c1c217223 */ /* 0x000fe20000010021 */
[----:B------:R-:W-:Y:S01]  /*19e0*/  SHF.L.U32 R28, R50, 0x10, RZ ;  /* 0x00000010321c7819 */ /* 0x000fe200000006ff */
[----:B------:R-:W-:Y:S01]  /*19f0*/  FMUL.FTZ R35, R31, R31 ;  /* 0x0000001f1f237220 */ /* 0x000fe20000410000 */
[----:B------:R-:W-:Y:S01]  /*1a00*/  PRMT R34, R52, 0x7632, R34 ;  /* 0x0000763234227816 */ /* 0x000fe20000000022 */
[----:B------:R-:W-:Y:S01]  /*1a10*/  FADD.FTZ R30, R30, R33 ;  /* 0x000000211e1e7221 */ /* 0x000fe20000010000 */
[----:B------:R-:W-:Y:S01]  /*1a20*/  FADD.FTZ R29, R29, R32 ;  /* 0x000000201d1d7221 */ /* 0x000fe20000010000 */
[----:B------:R-:W-:Y:S01]  /*1a30*/  FFMA.FTZ R35, R28, R28, R35 ;  /* 0x0000001c1c237223 */ /* 0x000fe20000010023 */
[----:B------:R-:W-:Y:S01]  /*1a40*/  SHF.L.U32 R33, R34, 0x10, RZ ;  /* 0x0000001022217819 */ /* 0x000fe200000006ff */
[----:B------:R-:W-:Y:S01]  /*1a50*/  FADD.FTZ R32, R28, R31 ;  /* 0x0000001f1c207221 */ /* 0x000fe20000010000 */
[----:B------:R-:W-:Y:S01]  /*1a60*/  PRMT R34, R54, 0x7632, R34 ;  /* 0x0000763236227816 */ /* 0x000fe20000000022 */
[----:B------:R-:W-:Y:S01]  /*1a70*/  FADD.FTZ R30, R30, R35 ;  /* 0x000000231e1e7221 */ /* 0x000fe20000010000 */
[----:B------:R-:W-:Y:S01]  /*1a80*/  SHF.L.U32 R28, R52, 0x10, RZ ;  /* 0x00000010341c7819 */ /* 0x000fe200000006ff */
[----:B------:R-:W-:Y:S01]  /*1a90*/  FMUL.FTZ R31, R33, R33 ;  /* 0x00000021211f7220 */ /* 0x000fe20000410000 */
[----:B------:R-:W-:Y:S01]  /*1aa0*/  SHF.L.U32 R35, R34, 0x10, RZ ;  /* 0x0000001022237819 */ /* 0x000fe200000006ff */
[----:B------:R-:W-:Y:S01]  /*1ab0*/  FADD.FTZ R29, R29, R32 ;  /* 0x000000201d1d7221 */ /* 0x000fe20000010000 */
[----:B------:R-:W-:Y:S01]  /*1ac0*/  PRMT R34, R56, 0x7632, R34 ;  /* 0x0000763238227816 */ /* 0x000fe20000000022 */
[C---:B------:R-:W-:Y:S01]  /*1ad0*/  FADD.FTZ R32, R28.reuse, R33 ;  /* 0x000000211c207221 */ /* 0x040fe20000010000 */
[----:B------:R-:W-:Y:S01]  /*1ae0*/  FFMA.FTZ R31, R28, R28, R31 ;  /* 0x0000001c1c1f7223 */ /* 0x000fe2000001001f */
[----:B------:R-:W-:Y:S01]  /*1af0*/  SHF.L.U32 R28, R54, 0x10, RZ ;  /* 0x00000010361c7819 */ /* 0x000fe200000006ff */
[----:B------:R-:W-:-:S02]  /*1b00*/  FMUL.FTZ R33, R35, R35 ;  /* 0x0000002323217220 */ /* 0x000fc40000410000 */
[----:B------:R-:W-:Y:S01]  /*1b10*/  FADD.FTZ R30, R30, R31 ;  /* 0x0000001f1e1e7221 */ /* 0x000fe20000010000 */
[----:B------:R-:W-:Y:S01]  /*1b20*/  SHF.L.U32 R31, R34, 0x10, RZ ;  /* 0x00000010221f7819 */ /* 0x000fe200000006ff */
[----:B------:R-:W-:Y:S01]  /*1b30*/  FFMA.FTZ R33, R28, R28, R33 ;  /* 0x0000001c1c217223 */ /* 0x000fe20000010021 */
[----:B------:R-:W-:Y:S01]  /*1b40*/  FADD.FTZ R29, R29, R32 ;  /* 0x000000201d1d7221 */ /* 0x000fe20000010000 */
[----:B------:R-:W-:Y:S01]  /*1b50*/  PRMT R34, R58, 0x7632, R34 ;  /* 0x000076323a227816 */ /* 0x000fe20000000022 */
        /* <DEDUP_REMOVED lines=21> */
[----:B------:R-:W-:-:S02]  /*1cb0*/  FADD.FTZ R29, R29, R32 ;  /* 0x000000201d1d7221 */ /* 0x000fc40000010000 */
[C---:B------:R-:W-:Y:S01]  /*1cc0*/  FADD.FTZ R32, R28.reuse, R35 ;  /* 0x000000231c207221 */ /* 0x040fe20000010000 */
[----:B------:R-:W-:Y:S01]  /*1cd0*/  FFMA.FTZ R33, R28, R28, R33 ;  /* 0x0000001c1c217223 */ /* 0x000fe20000010021 */
[----:B------:R-:W-:Y:S01]  /*1ce0*/  SHF.L.U32 R28, R62, 0x10, RZ ;  /* 0x000000103e1c7819 */ /* 0x000fe200000006ff */
[----:B------:R-:W-:Y:S01]  /*1cf0*/  FMUL.FTZ R35, R31, R31 ;  /* 0x0000001f1f237220 */ /* 0x000fe20000410000 */
[----:B------:R-:W-:Y:S01]  /*1d00*/  FADD.FTZ R29, R29, R32 ;  /* 0x000000201d1d7221 */ /* 0x000fe20000010000 */
[----:B------:R-:W-:Y:S02]  /*1d10*/  FADD.FTZ R30, R30, R33 ;  /* 0x000000211e1e7221 */ /* 0x000fe40000010000 */
[C---:B------:R-:W-:Y:S01]  /*1d20*/  FADD.FTZ R32, R28.reuse, R31 ;  /* 0x0000001f1c207221 */ /* 0x040fe20000010000 */
[----:B------:R-:W-:-:S03]  /*1d30*/  FFMA.FTZ R35, R28, R28, R35 ;  /* 0x0000001c1c237223 */ /* 0x000fc60000010023 */
[----:B------:R-:W-:Y:S01]  /*1d40*/  FADD.FTZ R29, R29, R32 ;  /* 0x000000201d1d7221 */ /* 0x000fe20000010000 */
[----:B------:R-:W-:-:S04]  /*1d50*/  FADD.FTZ R30, R30, R35 ;  /* 0x000000231e1e7221 */ /* 0x000fc80000010000 */
        /* <DEDUP_REMOVED lines=21> */
[----:B------:R-:W-:Y:S01]  /*1eb0*/  ISETP.GT.AND P5, PT, R12, 0xf, PT ;  /* 0x0000000f0c00780c */ /* 0x000fe20003fa4270 */
[----:B------:R-:W2:-:S12]  /*1ec0*/  LDC R88, c[0x0][0xc] ;  /* 0x00000300ff587b82 */ /* 0x000e980000000800 */
[----:B0-----:R-:W-:Y:S01]  /*1ed0*/  @!P5 FADD.FTZ R29, R29, R28 ;  /* 0x0000001c1d1dd221 */ /* 0x001fe20000010000 */
[----:B-1----:R-:W-:Y:S01]  /*1ee0*/  @!P5 FADD.FTZ R30, R30, R31 ;  /* 0x0000001f1e1ed221 */ /* 0x002fe20000010000 */
[----:B------:R-:W-:-:S03]  /*1ef0*/  ISETP.NE.AND P5, PT, R12, RZ, PT ;  /* 0x000000ff0c00720c */ /* 0x000fc60003fa5270 */
[----:B------:R-:W-:Y:S02]  /*1f00*/  MOV R32, R29 ;  /* 0x0000001d00207202 */ /* 0x000fe40000000f00 */
[----:B------:R-:W-:-:S08]  /*1f10*/  MOV R33, R30 ;  /* 0x0000001e00217202 */ /* 0x000fd00000000f00 */
[----:B------:R0:W-:Y:S01]  /*1f20*/  @!P5 STS.64 [R20+0x10], R32 ;  /* 0x000010201400d388 */ /* 0x0001e20000000a00 */
[----:B------:R-:W-:Y:S01]  /*1f30*/  ISETP.NE.AND P5, PT, R0, RZ, PT ;  /* 0x000000ff0000720c */ /* 0x000fe20003fa5270 */
[----:B------:R-:W-:Y:S01]  /*1f40*/  BSSY B0, `(.L_x_2092) ;  /* 0x0000031000007945 */ /* 0x000fe20003800000 */
        /* <DEDUP_REMOVED lines=11> */
[----:B------:R-:W-:Y:S01]  /*2000*/  PRMT R87, R54, 0x7632, R87 ;  /* 0x0000763236577816 */ /* 0x000fe20000000057 */
[----:B------:R-:W-:Y:S06]  /*2010*/  BAR.SYNC.DEFER_BLOCKING 0x0 ;  /* 0x0000000000007b1d */ /* 0x000fec0000010000 */
[----:B0-2---:R-:W-:Y:S05]  /*2020*/  @P5 BRA `(.L_x_2093) ;  /* 0x0000000000885947 */ /* 0x005fea0003800000 */
[----:B------:R-:W0:Y:S01]  /*2030*/  S2UR UR6, SR_CgaCtaId ;  /* 0x00000000000679c3 */ /* 0x000e220000008800 */
[----:B------:R-:W-:Y:S02]  /*2040*/  UMOV UR5, 0x400 ;  /* 0x0000040000057882 */ /* 0x000fe40000000000 */
[----:B0-----:R-:W-:-:S09]  /*2050*/  ULEA UR5, UR6, UR5, 0x18 ;  /* 0x0000000506057291 */ /* 0x001fd2000f8ec03f */
        /* <DEDUP_REMOVED lines=10> */
[----:B------:R-:W1:Y:S01]  /*2100*/  LDS.128 R36, [UR5+0x50] ;  /* 0x00005005ff247984 */ /* 0x000e620008000c00 */
[----:B--2---:R-:W-:Y:S01]  /*2110*/  FADD.FTZ R91, R41, R28 ;  /* 0x0000001c295b7221 */ /* 0x004fe20000010000 */
        /* <DEDUP_REMOVED lines=19> */
.L_x_2093:
[----:B------:R-:W-:Y:S05]  /*2250*/  BSYNC B0 ;  /* 0x0000000000007941 */ /* 0x000fea0003800000 */
.L_x_2092:
[----:B------:R-:W-:Y:S02]  /*2260*/  ISETP.GE.U32.AND P6, PT, R88, 0x2, PT ;  /* 0x000000025800780c */ /* 0x000fe40003fc6070 */
[----:B------:R-:W-:Y:S02]  /*2270*/  PRMT R34, R56, 0x7632, R34 ;  /* 0x0000763238227816 */ /* 0x000fe40000000022 */
[----:B------:R-:W-:Y:S02]  /*2280*/  PRMT R35, R58, 0x7632, R35 ;  /* 0x000076323a237816 */ /* 0x000fe40000000023 */
[----:B------:R-:W-:Y:S02]  /*2290*/  PRMT R36, R60, 0x7632, R36 ;  /* 0x000076323c247816 */ /* 0x000fe40000000024 */
[----:B------:R-:W-:-:S05]  /*22a0*/  PRMT R37, R62, 0x7632, R37 ;  /* 0x000076323e257816 */ /* 0x000fca0000000025 */
[----:B------:R-:W-:Y:S05]  /*22b0*/  @!P6 BRA `(.L_x_2094) ;  /* 0x000000080070e947 */ /* 0x000fea0003800000 */
[----:B------:R-:W-:Y:S05]  /*22c0*/  @P5 BRA `(.L_x_2095) ;  /* 0x0000000000745947 */ /* 0x000fea0003800000 */
[----:B------:R-:W0:Y:S01]  /*22d0*/  LDC R91, c[0x0][0x10] ;  /* 0x00000400ff5b7b82 */ /* 0x000e220000000800 */
[----:B------:R-:W1:Y:S01]  /*22e0*/  S2R R40, SR_CTAID.Y ;  /* 0x0000000000287919 */ /* 0x000e620000002600 */
[C---:B------:R-:W-:Y:S02]  /*22f0*/  LOP3.LUT R30, R16.reuse, 0x1, RZ, 0xc0, !PT ;  /* 0x00000001101e7812 */ /* 0x040fe400078ec0ff */
[----:B------:R-:W-:Y:S02]  /*2300*/  LOP3.LUT P6, RZ, R16, 0x2, RZ, 0xc0, !PT ;  /* 0x0000000210ff7812 */ /* 0x000fe400078cc0ff */
[----:B------:R-:W-:Y:S02]  /*2310*/  MOV R43, 0xffffffff ;  /* 0xffffffff002b7802 */ /* 0x000fe40000000f00 */
[----:B------:R-:W2:Y:S01]  /*2320*/  LDC.64 R28, c[0x0][0x248] ;  /* 0x00009200ff1c7b82 */ /* 0x000ea20000000a00 */
[----:B------:R-:W-:Y:S02]  /*2330*/  SEL R93, R88, RZ, !P6 ;  /* 0x000000ff585d7207 */ /* 0x000fe40007000000 */
[----:B------:R-:W-:Y:S01]  /*2340*/  SEL R43, R43, 0x1, P6 ;  /* 0x000000012b2b7807 */ /* 0x000fe20003000000 */
[----:B0-----:R-:W-:-:S04]  /*2350*/  IMAD R39, R30, R91, RZ ;  /* 0x0000005b1e277224 */ /* 0x001fc800078e02ff */
[----:B------:R-:W0:Y:S01]  /*2360*/  LDC.64 R30, c[0x0][0x240] ;  /* 0x00009000ff1e7b82 */ /* 0x000e220000000a00 */
[----:B------:R-:W-:-:S05]  /*2370*/  IMAD R38, R39, R88, RZ ;  /* 0x0000005827267224 */ /* 0x000fca00078e02ff */
[----:B------:R-:W-:Y:S02]  /*2380*/  SHF.L.U32 R41, R38, 0x1, RZ ;  /* 0x0000000126297819 */ /* 0x000fe400000006ff */
[----:B------:R-:W-:Y:S02]  /*2390*/  ISETP.NE.AND P6, PT, R93, -0x1, PT ;  /* 0xffffffff5d00780c */ /* 0x000fe40003fc5270 */
[----:B-1----:R-:W-:Y:S01]  /*23a0*/  IADD3 R39, R39, R40, RZ ;  /* 0x0000002827277210 */ /* 0x002fe20007ffe0ff */
[----:B--2---:R-:W-:-:S04]  /*23b0*/  IMAD.WIDE R28, R41, 0x4, R28 ;  /* 0x00000004291c7825 */ /* 0x004fc800078e021c */
[----:B------:R-:W-:-:S04]  /*23c0*/  IMAD R41, R91, UR7, R40 ;  /* 0x000000075b297c24 */ /* 0x000fc8000f8e0228 */
[----:B------:R-:W-:-:S04]  /*23d0*/  IMAD.WIDE.U32 R28, R41, 0x8, R28 ;  /* 0x00000008291c7825 */ /* 0x000fc800078e001c */
[----:B0-----:R-:W-:Y:S01]  /*23e0*/  IMAD.WIDE.U32 R30, R39, 0x4, R30 ;  /* 0x00000004271e7825 */ /* 0x001fe200078e001e */
[----:B------:R0:W-:Y:S01]  /*23f0*/  STG.E.64 desc[UR8][R28.64], R32 ;  /* 0x000000201c007986 */ /* 0x0001e2000c101b08 */
[----:B------:R-:W-:Y:S06]  /*2400*/  MEMBAR.ALL.GPU ;  /* 0x0000000000007992 */ /* 0x000fec000000a000 */
[----:B------:R-:W-:-:S00]  /*2410*/  ERRBAR ;  /* 0x00000000000079ab */ /* 0x000fc00000000000 */
[----:B------:R-:W-:Y:S06]  /*2420*/  CGAERRBAR ;  /* 0x00000000000075ab */ /* 0x000fec0000000000 */
[----:B------:R0:W-:Y:S01]  /*2430*/  REDG.E.ADD.S32.STRONG.GPU desc[UR8][R30.64], R43 ;  /* 0x0000002b1e00798e */ /* 0x0001e2000c10e388 */
[----:B------:R-:W-:Y:S05]  /*2440*/  @!P6 BRA `(.L_x_2095) ;  /* 0x000000000014e947 */ /* 0x000fea0003800000 */
.L_x_2096:
[----:B0-----:R-:W2:Y:S04]  /*2450*/  LDG.E.STRONG.GPU R28, desc[UR8][R30.64] ;  /* 0x000000081e1c7981 */ /* 0x001ea8000c1ef900 */
[----:B--2---:R-:W-:Y:S01]  /*2460*/  CCTL.IVALL ;  /* 0x00000000ff00798f */ /* 0x004fe20002000000 */
[----:B------:R-:W-:Y:S05]  /*2470*/  YIELD ;  /* 0x0000000000007946 */ /* 0x000fea0003800000 */
[----:B------:R-:W-:-:S13]  /*2480*/  ISETP.NE.AND P6, PT, R28, R93, PT ;  /* 0x0000005d1c00720c */ /* 0x000fda0003fc5270 */
[----:B------:R-:W-:Y:S05]  /*2490*/  @P6 BRA `(.L_x_2096) ;  /* 0xfffffffc00ec6947 */ /* 0x000fea000383ffff */
.L_x_2095:
[----:B------:R-:W-:Y:S01]  /*24a0*/  ISETP.NE.AND P6, PT, R88, RZ, PT ;  /* 0x000000ff5800720c */ /* 0x000fe20003fc5270 */
[----:B------:R-:W-:Y:S05]  /*24b0*/  WARPSYNC.ALL ;  /* 0x0000000000007948 */ /* 0x000fea0003800000 */
[----:B------:R-:W-:Y:S07]  /*24c0*/  BAR.SYNC.DEFER_BLOCKING 0x0 ;  /* 0x0000000000007b1d */ /* 0x000fee0000010000 */
[----:B------:R-:W-:Y:S05]  /*24d0*/  @!P6 BRA `(.L_x_2094) ;  /* 0x0000000400e8e947 */ /* 0x000fea0003800000 */
[----:B0-----:R-:W-:Y:S01]  /*24e0*/  IADD3 R28, R88, -0x1, RZ ;  /* 0xffffffff581c7810 */ /* 0x001fe20007ffe0ff */
[----:B------:R-:W-:-:S03]  /*24f0*/  IMAD.MOV.U32 R38, RZ, RZ, RZ ;  /* 0x000000ffff267224 */ /* 0x000fc600078e00ff */
[----:B------:R-:W-:-:S13]  /*2500*/  ISETP.GE.U32.AND P6, PT, R28, 0x3, PT ;  /* 0x000000031c00780c */ /* 0x000fda0003fc6070 */
[----:B------:R-:W-:Y:S05]  /*2510*/  @!P6 BRA `(.L_x_2097) ;  /* 0x000000040008e947 */ /* 0x000fea0003800000 */
[----:B------:R-:W-:Y:S01]  /*2520*/  LOP3.LUT R39, R88, 0x3, RZ, 0xc0, !PT ;  /* 0x0000000358277812 */ /* 0x000fe200078ec0ff */
[----:B------:R-:W-:-:S03]  /*2530*/  HFMA2.MMA R38, -RZ, RZ, 0, 0 ;  /* 0x00000000ff267435 */ /* 0x000fc600000001ff */
[----:B------:R-:W-:-:S08]  /*2540*/  IADD3 R39, -R39, R88, RZ ;  /* 0x0000005827277210 */ /* 0x000fd00007ffe1ff */
.L_x_2098:
[----:B------:R-:W-:-:S13]  /*2550*/  ISETP.EQ.OR P6, PT, R38, UR7, P5 ;  /* 0x0000000726007c0c */ /* 0x000fda000afc2670 */
[----:B------:R-:W0:Y:S01]  /*2560*/  @!P6 LDC R41, c[0x0][0x10] ;  /* 0x00000400ff29eb82 */ /* 0x000e220000000800 */
[----:B------:R-:W1:Y:S01]  /*2570*/  @!P6 S2R R40, SR_CTAID.Y ;  /* 0x000000000028e919 */ /* 0x000e620000002600 */
[----:B------:R-:W-:-:S06]  /*2580*/  @!P6 LOP3.LUT R30, R16, 0x1, RZ, 0xc0, !PT ;  /* 0x00000001101ee812 */ /* 0x000fcc00078ec0ff */
[----:B------:R-:W2:Y:S01]  /*2590*/  @!P6 LDC.64 R28, c[0x0][0x248] ;  /* 0x00009200ff1ceb82 */ /* 0x000ea20000000a00 */
[----:B0-----:R-:W-:-:S04]  /*25a0*/  @!P6 IMAD R31, R30, R41, RZ ;  /* 0x000000291e1fe224 */ /* 0x001fc800078e02ff */
[----:B------:R-:W-:-:S05]  /*25b0*/  @!P6 IMAD R31, R31, R88, RZ ;  /* 0x000000581f1fe224 */ /* 0x000fca00078e02ff */
[----:B------:R-:W-:-:S05]  /*25c0*/  @!P6 SHF.L.U32 R31, R31, 0x1, RZ ;  /* 0x000000011f1fe819 */ /* 0x000fca00000006ff */
[----:B--2---:R-:W-:-:S04]  /*25d0*/  @!P6 IMAD.WIDE R28, R31, 0x4, R28 ;  /* 0x000000041f1ce825 */ /* 0x004fc800078e021c */
[----:B-1----:R-:W-:-:S04]  /*25e0*/  @!P6 IMAD R31, R41, R38, R40 ;  /* 0x00000026291fe224 */ /* 0x002fc800078e0228 */
[----:B------:R-:W-:-:S05]  /*25f0*/  @!P6 IMAD.WIDE.U32 R30, R31, 0x8, R28 ;  /* 0x000000081f1ee825 */ /* 0x000fca00078e001c */
[----:B------:R-:W2:Y:S01]  /*2600*/  @!P6 LDG.E.64 R28, desc[UR8][R30.64] ;  /* 0x000000081e1ce981 */ /* 0x000ea2000c1e1b00 */
[----:B------:R-:W-:Y:S01]  /*2610*/  IADD3 R43, R38, 0x1, RZ ;  /* 0x00000001262b7810 */ /* 0x000fe20007ffe0ff */
[----:B--2---:R-:W-:Y:S01]  /*2620*/  @!P6 FADD.FTZ R32, R32, R28 ;  /* 0x0000001c2020e221 */ /* 0x004fe20000010000 */
[----:B------:R-:W-:Y:S02]  /*2630*/  @!P6 FADD.FTZ R33, R33, R29 ;  /* 0x0000001d2121e221 */ /* 0x000fe40000010000 */
[----:B------:R-:W-:-:S13]  /*2640*/  ISETP.EQ.OR P6, PT, R43, UR7, P5 ;  /* 0x000000072b007c0c */ /* 0x000fda000afc2670 */
[----:B------:R-:W0:Y:S01]  /*2650*/  @!P6 LDC R40, c[0x0][0x10] ;  /* 0x00000400ff28eb82 */ /* 0x000e220000000800 */
[----:B------:R-:W1:Y:S01]  /*2660*/  @!P6 S2R R42, SR_CTAID.Y ;  /* 0x00000000002ae919 */ /* 0x000e620000002600 */
[----:B------:R-:W-:-:S06]  /*2670*/  @!P6 LOP3.LUT R41, R16, 0x1, RZ, 0xc0, !PT ;  /* 0x000000011029e812 */ /* 0x000fcc00078ec0ff */
[----:B------:R-:W2:Y:S01]  /*2680*/  @!P6 LDC.64 R28, c[0x0][0x248] ;  /* 0x00009200ff1ceb82 */ /* 0x000ea20000000a00 */
[----:B0-----:R-:W-:-:S04]  /*2690*/  @!P6 IMAD R41, R41, R40, RZ ;  /* 0x000000282929e224 */ /* 0x001fc800078e02ff */
[----:B------:R-:W-:-:S05]  /*26a0*/  @!P6 IMAD R41, R41, R88, RZ ;  /* 0x000000582929e224 */ /* 0x000fca00078e02ff */
[----:B------:R-:W-:Y:S01]  /*26b0*/  @!P6 SHF.L.U32 R41, R41, 0x1, RZ ;  /* 0x000000012929e819 */ /* 0x000fe200000006ff */
[----:B-1----:R-:W-:-:S04]  /*26c0*/  @!P6 IMAD R31, R43, R40, R42 ;  /* 0x000000282b1fe224 */ /* 0x002fc800078e022a */
[----:B--2---:R-:W-:-:S04]  /*26d0*/  @!P6 IMAD.WIDE R28, R41, 0x4, R28 ;  /* 0x00000004291ce825 */ /* 0x004fc800078e021c */
        /* <DEDUP_REMOVED lines=38> */
.L_x_2097:
[----:B------:R-:W-:-:S13]  /*2940*/  LOP3.LUT P6, R42, R88, 0x3, RZ, 0xc0, !PT ;  /* 0x00000003582a7812 */ /* 0x000fda00078cc0ff */
[----:B------:R-:W-:Y:S05]  /*2950*/  @!P6 BRA `(.L_x_2094) ;  /* 0x0000000000c8e947 */ /* 0x000fea0003800000 */
[----:B------:R-:W-:Y:S01]  /*2960*/  ISETP.EQ.OR P6, PT, R38, UR7, P5 ;  /* 0x0000000726007c0c */ /* 0x000fe2000afc2670 */
[----:B------:R-:W-:-:S12]  /*2970*/  BSSY B0, `(.L_x_2099) ;  /* 0x000000f000007945 */ /* 0x000fd80003800000 */
[----:B------:R-:W-:Y:S05]  /*2980*/  @P6 BRA `(.L_x_2100) ;  /* 0x0000000000346947 */ /* 0x000fea0003800000 */
[----:B------:R-:W0:Y:S01]  /*2990*/  S2R R39, SR_CTAID.Y ;  /* 0x0000000000277919 */ /* 0x000e220000002600 */
[----:B------:R-:W1:Y:S01]  /*29a0*/  LDC.64 R28, c[0x0][0x248] ;  /* 0x00009200ff1c7b82 */ /* 0x000e620000000a00 */
[----:B------:R-:W-:Y:S01]  /*29b0*/  LOP3.LUT R31, R16, 0x1, RZ, 0xc0, !PT ;  /* 0x00000001101f7812 */ /* 0x000fe200078ec0ff */
[----:B------:R-:W-:-:S04]  /*29c0*/  ULDC UR5, c[0x0][0x10] ;  /* 0x0000040000057ab9 */ /* 0x000fc80000000800 */
[----:B------:R-:W-:-:S04]  /*29d0*/  IMAD R31, R31, UR5, RZ ;  /* 0x000000051f1f7c24 */ /* 0x000fc8000f8e02ff */
[----:B------:R-:W-:-:S05]  /*29e0*/  IMAD R31, R31, R88, RZ ;  /* 0x000000581f1f7224 */ /* 0x000fca00078e02ff */
[----:B------:R-:W-:-:S05]  /*29f0*/  SHF.L.U32 R31, R31, 0x1, RZ ;  /* 0x000000011f1f7819 */ /* 0x000fca00000006ff */
[----:B-1----:R-:W-:-:S04]  /*2a00*/  IMAD.WIDE R28, R31, 0x4, R28 ;  /* 0x000000041f1c7825 */ /* 0x002fc800078e021c */
[----:B0-----:R-:W-:-:S04]  /*2a10*/  IMAD R31, R38, UR5, R39 ;  /* 0x00000005261f7c24 */ /* 0x001fc8000f8e0227 */
[----:B------:R-:W-:-:S06]  /*2a20*/  IMAD.WIDE.U32 R28, R31, 0x8, R28 ;  /* 0x000000081f1c7825 */ /* 0x000fcc00078e001c */
[----:B------:R-:W2:Y:S02]  /*2a30*/  LDG.E.64 R28, desc[UR8][R28.64] ;  /* 0x000000081c1c7981 */ /* 0x000ea4000c1e1b00 */
[----:B--2---:R-:W-:Y:S01]  /*2a40*/  FADD.FTZ R32, R32, R28 ;  /* 0x0000001c20207221 */ /* 0x004fe20000010000 */
[----:B------:R-:W-:-:S07]  /*2a50*/  FADD.FTZ R33, R33, R29 ;  /* 0x0000001d21217221 */ /* 0x000fce0000010000 */
.L_x_2100:
[----:B------:R-:W-:Y:S05]  /*2a60*/  BSYNC B0 ;  /* 0x0000000000007941 */ /* 0x000fea0003800000 */
.L_x_2099:
[----:B------:R-:W-:-:S13]  /*2a70*/  ISETP.NE.AND P6, PT, R42, 0x1, PT ;  /* 0x000000012a00780c */ /* 0x000fda0003fc5270 */
[----:B------:R-:W-:Y:S05]  /*2a80*/  @!P6 BRA `(.L_x_2094) ;  /* 0x00000000007ce947 */ /* 0x000fea0003800000 */
[----:B------:R-:W-:-:S04]  /*2a90*/  IADD3 R39, R38, 0x1, RZ ;  /* 0x0000000126277810 */ /* 0x000fc80007ffe0ff */
        /* <DEDUP_REMOVED lines=10> */
[----:B------:R-:W-:-:S06]  /*2b40*/  @!P6 IMAD.WIDE.U32 R28, R31, 0x8, R28 ;  /* 0x000000081f1ce825 */ /* 0x000fcc00078e001c */
[----:B------:R-:W2:Y:S01]  /*2b50*/  @!P6 LDG.E.64 R28, desc[UR8][R28.64] ;  /* 0x000000081c1ce981 */ /* 0x000ea2000c1e1b00 */
[----:B------:R-:W-:Y:S01]  /*2b60*/  IADD3 R41, R38, 0x2, RZ ;  /* 0x0000000226297810 */ /* 0x000fe20007ffe0ff */
[----:B--2---:R-:W-:Y:S01]  /*2b70*/  @!P6 FADD.FTZ R32, R32, R28 ;  /* 0x0000001c2020e221 */ /* 0x004fe20000010000 */
[----:B------:R-:W-:Y:S02]  /*2b80*/  @!P6 FADD.FTZ R33, R33, R29 ;  /* 0x0000001d2121e221 */ /* 0x000fe40000010000 */
[----:B------:R-:W-:-:S04]  /*2b90*/  ISETP.EQ.OR P6, PT, R41, UR7, P5 ;  /* 0x0000000729007c0c */ /* 0x000fc8000afc2670 */
[----:B------:R-:W-:-:S13]  /*2ba0*/  ISETP.EQ.OR P6, PT, R42, 0x2, P6 ;  /* 0x000000022a00780c */ /* 0x000fda00037c2670 */
        /* <DEDUP_REMOVED lines=10> */
[----:B------:R-:W2:Y:S02]  /*2c50*/  @!P6 LDG.E.64 R28, desc[UR8][R28.64] ;  /* 0x000000081c1ce981 */ /* 0x000ea4000c1e1b00 */
[----:B--2---:R-:W-:Y:S01]  /*2c60*/  @!P6 FADD.FTZ R32, R32, R28 ;  /* 0x0000001c2020e221 */ /* 0x004fe20000010000 */
[----:B------:R-:W-:-:S07]  /*2c70*/  @!P6 FADD.FTZ R33, R33, R29 ;  /* 0x0000001d2121e221 */ /* 0x000fce0000010000 */
.L_x_2094:
[----:B------:R-:W-:Y:S01]  /*2c80*/  ULDC.64 UR12, c[0x0][0x218] ;  /* 0x00008600000c7ab9 */ /* 0x000fe20000000a00 */
[----:B0-----:R-:W-:Y:S01]  /*2c90*/  P2R R28, PR, RZ, 0x1 ;  /* 0x00000001ff1c7803 */ /* 0x001fe20000000000 */
[----:B------:R-:W0:Y:S01]  /*2ca0*/  S2UR UR6, SR_CgaCtaId ;  /* 0x00000000000679c3 */ /* 0x000e220000008800 */
[----:B------:R-:W-:Y:S01]  /*2cb0*/  LOP3.LUT P0, RZ, R0, UR7, RZ, 0xfc, !PT ;  /* 0x0000000700ff7c12 */ /* 0x000fe2000f80fcff */
[----:B------:R-:W-:Y:S01]  /*2cc0*/  UMOV UR5, 0x400 ;  /* 0x0000040000057882 */ /* 0x000fe20000000000 */
[----:B------:R-:W-:Y:S02]  /*2cd0*/  ISETP.EQ.U32.AND P6, PT, RZ, UR12, PT ;  /* 0x0000000cff007c0c */ /* 0x000fe4000bfc2070 */
[----:B------:R-:W-:Y:S02]  /*2ce0*/  IADD3 R89, R18, R89, RZ ;  /* 0x0000005912597210 */ /* 0x000fe40007ffe0ff */
[----:B------:R-:W-:Y:S02]  /*2cf0*/  ISETP.EQ.OR.EX P6, PT, RZ, UR13, P0, P6 ;  /* 0x0000000dff007c0c */ /* 0x000fe400087c2760 */
[----:B------:R-:W-:-:S02]  /*2d00*/  ISETP.NE.AND P0, PT, R28, RZ, PT ;  /* 0x000000ff1c00720c */ /* 0x000fc40003f05270 */
[----:B------:R-:W-:-:S09]  /*2d10*/  MOV R41, 0x3f800000 ;  /* 0x3f80000000297802 */ /* 0x000fd20000000f00 */
[----:B------:R-:W1:Y:S01]  /*2d20*/  @!P6 LDC.64 R30, c[0x0][0x218] ;  /* 0x00008600ff1eeb82 */ /* 0x000e620000000a00 */
[----:B0-----:R-:W-:-:S03]  /*2d30*/  ULEA UR5, UR6, UR5, 0x18 ;  /* 0x0000000506057291 */ /* 0x001fc6000f8ec03f */
[----:B------:R-:W-:Y:S02]  /*2d40*/  ULDC UR6, c[0x0][0x2a4] ;  /* 0x0000a90000067ab9 */ /* 0x000fe40000000800 */
[----:B------:R-:W-:Y:S01]  /*2d50*/  @!P6 FMUL.FTZ R29, R33, UR6 ;  /* 0x00000006211dec20 */ /* 0x000fe20008410000 */
[----:B------:R-:W-:-:S03]  /*2d60*/  @!P6 FMUL.FTZ R28, R32, UR6 ;  /* 0x00000006201cec20 */ /* 0x000fc60008410000 */
[----:B------:R-:W-:Y:S01]  /*2d70*/  @!P5 STS.64 [UR5+0x80], R32 ;  /* 0x00008020ff00d988 */ /* 0x000fe20008000a05 */
[----:B-1----:R-:W-:-:S05]  /*2d80*/  @!P6 IMAD.WIDE R38, R14, 0x8, R30 ;  /* 0x000000080e26e825 */ /* 0x002fca00078e021e */
[----:B------:R0:W-:Y:S01]  /*2d90*/  @!P6 STG.E.64 desc[UR8][R38.64], R28 ;  /* 0x0000001c2600e986 */ /* 0x0001e2000c101b08 */
[----:B------:R-:W-:Y:S08]  /*2da0*/  BAR.SYNC.DEFER_BLOCKING 0x0 ;  /* 0x0000000000007b1d */ /* 0x000ff00000010000 */
[----:B0-----:R-:W0:Y:S01]  /*2db0*/  LDC.64 R28, c[0x0][0x230] ;  /* 0x00008c00ff1c7b82 */ /* 0x001e220000000a00 */
[----:B------:R-:W1:Y:S02]  /*2dc0*/  LDS.64 R30, [UR5+0x80] ;  /* 0x00008005ff1e7984 */ /* 0x000e640008000a00 */
[----:B-1----:R-:W-:-:S04]  /*2dd0*/  FMUL.FTZ R40, R30, UR6 ;  /* 0x000000061e287c20 */ /* 0x002fc80008410000 */
[----:B------:R-:W-:-:S04]  /*2de0*/  FMUL.FTZ R30, R40, R40 ;  /* 0x00000028281e7220 */ /* 0x000fc80000410000 */
[----:B------:R-:W-:-:S05]  /*2df0*/  FFMA.FTZ R30, R31, UR6, -R30 ;  /* 0x000000061f1e7c23 */ /* 0x000fca000801081e */
[----:B------:R-:W-:-:S13]  /*2e00*/  FSETP.GTU.FTZ.AND P5, PT, R30, RZ, PT ;  /* 0x000000ff1e00720b */ /* 0x000fda0003fbc000 */
[----:B------:R-:W1:Y:S02]  /*2e10*/  @P5 LDC R31, c[0x0][0x238] ;  /* 0x00008e00ff1f5b82 */ /* 0x000e640000000800 */
[----:B-1----:R-:W-:-:S06]  /*2e20*/  @P5 FADD.FTZ R42, R30, R31 ;  /* 0x0000001f1e2a5221 */ /* 0x002fcc0000010000 */
[----:B------:R-:W1:Y:S01]  /*2e30*/  LDC.64 R30, c[0x0][0x228] ;  /* 0x00008a00ff1e7b82 */ /* 0x000e620000000a00 */
[----:B------:R2:W3:Y:S01]  /*2e40*/  @P5 MUFU.RSQ R41, R42 ;  /* 0x0000002a00295308 */ /* 0x0004e20000001400 */
[----:B-1----:R-:W-:-:S04]  /*2e50*/  IMAD.WIDE R32, R89, 0x4, R30 ;  /* 0x0000000459207825 */ /* 0x002fc800078e021e */
[----:B0-----:R-:W-:Y:S02]  /*2e60*/  IMAD.WIDE R30, R89, 0x4, R28 ;  /* 0x00000004591e7825 */ /* 0x001fe400078e021c */
[----:B------:R-:W4:Y:S04]  /*2e70*/  LDG.E.64 R28, desc[UR8][R32.64] ;  /* 0x00000008201c7981 */ /* 0x000f28000c1e1b00 */
[----:B------:R-:W4:Y:S01]  /*2e80*/  LDG.E.64 R30, desc[UR8][R30.64] ;  /* 0x000000081e1e7981 */ /* 0x000f22000c1e1b00 */
[----:B------:R-:W-:Y:S01]  /*2e90*/  ISETP.NE.AND P6, PT, RZ, UR10, PT ;  /* 0x0000000aff007c0c */ /* 0x000fe2000bfc5270 */
[----:B------:R-:W-:Y:S01]  /*2ea0*/  IMAD.U32 R83, R83, 0x10000, RZ ;  /* 0x0001000053537824 */ /* 0x000fe200078e00ff */
[----:B------:R-:W-:Y:S02]  /*2eb0*/  SHF.L.U32 R67, R67, 0x10, RZ ;  /* 0x0000001043437819 */ /* 0x000fe400000006ff */
[----:B------:R-:W-:Y:S01]  /*2ec0*/  SHF.L.U32 R89, R64, 0x10, RZ ;  /* 0x0000001040597819 */ /* 0x000fe200000006ff */
[----:B--2---:R-:W-:Y:S01]  /*2ed0*/  FADD.FTZ R42, -R40, R83 ;  /* 0x00000053282a7221 */ /* 0x004fe20000010100 */
[----:B------:R-:W-:Y:S01]  /*2ee0*/  SHF.L.U32 R83, R76, 0x10, RZ ;  /* 0x000000104c537819 */ /* 0x000fe200000006ff */
[----:B------:R-:W-:-:S02]  /*2ef0*/  FADD.FTZ R38, R67, -R40 ;  /* 0x8000002843267221 */ /* 0x000fc40000010000 */
[-C--:B---3--:R-:W-:Y:S02]  /*2f00*/  FMUL.FTZ R42, R42, R41.reuse ;  /* 0x000000292a2a7220 */ /* 0x088fe40000410000 */
[----:B------:R-:W-:-:S04]  /*2f10*/  FMUL.FTZ R39, R38, R41 ;  /* 0x0000002926277220 */ /* 0x000fc80000410000 */
[----:B----4-:R-:W-:Y:S01]  /*2f20*/  FFMA.FTZ R43, R28, R39, R30 ;  /* 0x000000271c2b7223 */ /* 0x010fe2000001001e */
        /* <DEDUP_REMOVED lines=12> */
.L_x_2101:
[----:B------:R-:W-:Y:S01]  /*2ff0*/  LOP3.LUT P5, RZ, R48, 0x8, RZ, 0xc0, !PT ;  /* 0x0000000830ff7812 */ /* 0x000fe200078ac0ff */
[----:B------:R-:W-:-:S12]  /*3000*/  BSSY B0, `(.L_x_2102) ;  /* 0x000000e000007945 */ /* 0x000fd80003800000 */
        /* <DEDUP_REMOVED lines=13> */
.L_x_2103:
[----:B------:R-:W-:Y:S05]  /*30e0*/  BSYNC B0 ;  /* 0x0000000000007941 */ /* 0x000fea0003800000 */
.L_x_2102:
[--C-:B------:R-:W-:Y:S01]  /*30f0*/  FADD.FTZ R32, R89, -R40.reuse ;  /* 0x8000002859207221 */ /* 0x100fe20000010000 */
[----:B0-----:R-:W-:Y:S01]  /*3100*/  FADD.FTZ R38, -R40, R83 ;  /* 0x0000005328267221 */ /* 0x001fe20000010100 */
[----:B------:R-:W-:Y:S02]  /*3110*/  SHF.L.U32 R39, R65, 0x10, RZ ;  /* 0x0000001041277819 */ /* 0x000fe400000006ff */
[----:B------:R-:W-:Y:S01]  /*3120*/  SHF.L.U32 R77, R77, 0x10, RZ ;  /* 0x000000104d4d7819 */ /* 0x000fe200000006ff */
[-C--:B------:R-:W-:Y:S01]  /*3130*/  FMUL.FTZ R33, R32, R41.reuse ;  /* 0x0000002920217220 */ /* 0x080fe20000410000 */
[----:B------:R-:W-:Y:S01]  /*3140*/  FMUL.FTZ R38, R38, R41 ;  /* 0x0000002926267220 */ /* 0x000fe20000410000 */
[----:B------:R-:W-:Y:S01]  /*3150*/  SHF.L.U32 R67, R66, 0x10, RZ ;  /* 0x0000001042437819 */ /* 0x000fe200000006ff */
[----:B------:R-:W-:Y:S01]  /*3160*/  FADD.FTZ R66, R39, -R40 ;  /* 0x8000002827427221 */ /* 0x000fe20000010000 */
[----:B------:R-:W-:Y:S01]  /*3170*/  SHF.L.U32 R65, R78, 0x10, RZ ;  /* 0x000000104e417819 */ /* 0x000fe200000006ff */
[----:B------:R-:W-:Y:S01]  /*3180*/  FADD.FTZ R76, -R40, R77 ;  /* 0x0000004d284c7221 */ /* 0x000fe20000010100 */
        /* <DEDUP_REMOVED lines=13> */
.L_x_2104:
        /* <DEDUP_REMOVED lines=15> */
.L_x_2106:
[----:B------:R-:W-:Y:S05]  /*3350*/  BSYNC B0 ;  /* 0x0000000000007941 */ /* 0x000fea0003800000 */
.L_x_2105:
[-C--:B------:R-:W-:Y:S01]  /*3360*/  FMUL.FTZ R33, R66, R41.reuse ;  /* 0x0000002942217220 */ /* 0x080fe20000410000 */
[----:B------:R-:W-:Y:S01]  /*3370*/  FMUL.FTZ R76, R76, R41 ;  /* 0x000000294c4c7220 */ /* 0x000fe20000410000 */
[----:B------:R-:W-:Y:S01]  /*3380*/  FADD.FTZ R66, R67, -R40 ;  /* 0x8000002843427221 */ /* 0x000fe20000010000 */
[----:B------:R-:W-:Y:S01]  /*3390*/  FADD.FTZ R78, -R40, R65 ;  /* 0x00000041284e7221 */ /* 0x000fe20000010100 */
[----:B------:R-:W-:Y:S01]  /*33a0*/  FFMA.FTZ R42, R28, R33, R30 ;  /* 0x000000211c2a7223 */ /* 0x000fe2000001001e */
[----:B0-----:R-:W-:Y:S01]  /*33b0*/  FFMA.FTZ R43, R29, R76, R31 ;  /* 0x0000004c1d2b7223 */ /* 0x001fe2000001001f */
        /* <DEDUP_REMOVED lines=11> */
.L_x_2107:
        /* <DEDUP_REMOVED lines=15> */
.L_x_2109:
[----:B------:R-:W-:Y:S05]  /*3560*/  BSYNC B0 ;  /* 0x0000000000007941 */ /* 0x000fea0003800000 */
.L_x_2108:
[-C--:B------:R-:W-:Y:S01]  /*3570*/  FMUL.FTZ R33, R66, R41.reuse ;  /* 0x0000002942217220 */ /* 0x080fe20000410000 */
[----:B------:R-:W-:Y:S01]  /*3580*/  FMUL.FTZ R78, R78, R41 ;  /* 0x000000294e4e7220 */ /* 0x000fe20000410000 */
[----:B------:R-:W-:Y:S02]  /*3590*/  SHF.L.U32 R67, R72, 0x10, RZ ;  /* 0x0000001048437819 */ /* 0x000fe400000006ff */
[----:B------:R-:W-:Y:S01]  /*35a0*/  SHF.L.U32 R79, R79, 0x10, RZ ;  /* 0x000000104f4f7819 */ /* 0x000fe200000006ff */
[----:B------:R-:W-:Y:S01]  /*35b0*/  FFMA.FTZ R42, R28, R33, R30 ;  /* 0x000000211c2a7223 */ /* 0x000fe2000001001e */
[----:B------:R-:W-:Y:S01]  /*35c0*/  SHF.L.U32 R73, R73, 0x10, RZ ;  /* 0x0000001049497819 */ /* 0x000fe200000006ff */
[----:B0-----:R-:W-:Y:S01]  /*35d0*/  FFMA.FTZ R43, R29, R78, R31 ;  /* 0x0000004e1d2b7223 */ /* 0x001fe2000001001f */
[----:B------:R-:W-:Y:S01]  /*35e0*/  SHF.L.U32 R65, R80, 0x10, RZ ;  /* 0x0000001050417819 */ /* 0x000fe200000006ff */
        /* <DEDUP_REMOVED lines=11> */
.L_x_2110:
[----:B------:R-:W-:Y:S04]  /*36a0*/  BSSY B0, `(.L_x_2111) ;  /* 0x000000e000007945 */ /* 0x000fe80003800000 */
[----:B------:R-:W-:Y:S05]  /*36b0*/  @!P0 BRA `(.L_x_2112) ;  /* 0x0000000000308947 */ /* 0x000fea0003800000 */
[----:B------:R-:W-:Y:S01]  /*36c0*/  ULDC.64 UR12, c[0x0][0x270] ;  /* 0x00009c00000c7ab9 */ /* 0x000fe20000000a00 */
[----:B------:R-:W-:Y:S01]  /*36d0*/  MOV R33, R69 ;  /* 0x0000004500217202 */ /* 0x000fe20000000f00 */
[----:B------:R-:W-:Y:S01]  /*36e0*/  IMAD R39, R15, UR12, RZ ;  /* 0x0000000c0f277c24 */ /* 0x000fe2000f8e02ff */
[----:B------:R-:W-:Y:S01]  /*36f0*/  F2FP.BF16.F32.PACK_AB R43, R43, R42 ;  /* 0x0000002a2b2b723e */ /* 0x000fe200000010ff */
[----:B------:R-:W-:Y:S02]  /*3700*/  IMAD.MOV.U32 R32, RZ, RZ, R70 ;  /* 0x000000ffff207224 */ /* 0x000fe400078e0046 */
[C---:B------:R-:W-:Y:S02]  /*3710*/  IMAD R39, R6.reuse, UR13, R39 ;  /* 0x0000000d06277c24 */ /* 0x040fe4000f8e0227 */
[----:B------:R-:W-:Y:S01]  /*3720*/  IMAD.WIDE.U32 R32, R6, UR12, R32 ;  /* 0x0000000c06207c25 */ /* 0x000fe2000f8e0020 */
[----:B------:R-:W-:-:S04]  /*3730*/  ULDC.64 UR12, c[0x0][0x210] ;  /* 0x00008400000c7ab9 */ /* 0x000fc80000000a00 */
[----:B------:R-:W-:Y:S02]  /*3740*/  IADD3 R39, R33, R39, RZ ;  /* 0x0000002721277210 */ /* 0x000fe40007ffe0ff */
[----:B------:R-:W-:-:S04]  /*3750*/  LEA R38, P5, R32, UR12, 0x1 ;  /* 0x0000000c20267c11 */ /* 0x000fc8000f8a08ff */
[----:B------:R-:W-:-:S05]  /*3760*/  LEA.HI.X R39, R32, UR13, R39, 0x1, P5 ;  /* 0x0000000d20277c11 */ /* 0x000fca000a8f0c27 */
[----:B------:R0:W-:Y:S04]  /*3770*/  STG.E desc[UR8][R38.64], R43 ;  /* 0x0000002b26007986 */ /* 0x0001e8000c101908 */
.L_x_2112:
[----:B------:R-:W-:Y:S05]  /*3780*/  BSYNC B0 ;  /* 0x0000000000007941 */ /* 0x000fea0003800000 */
.L_x_2111:
[--C-:B------:R-:W-:Y:S01]  /*3790*/  FADD.FTZ R32, R67, -R40.reuse ;  /* 0x8000002843207221 */ /* 0x100fe20000010000 */
[C---:B0-----:R-:W-:Y:S01]  /*37a0*/  FADD.FTZ R38, -R40.reuse, R79 ;  /* 0x0000004f28267221 */ /* 0x041fe20000010100 */
[----:B------:R-:W-:Y:S01]  /*37b0*/  FADD.FTZ R42, R73, -R40 ;  /* 0x80000028492a7221 */ /* 0x000fe20000010000 */
[----:B------:R-:W-:Y:S01]  /*37c0*/  FADD.FTZ R64, -R40, R65 ;  /* 0x0000004128407221 */ /* 0x000fe20000010100 */
[-C--:B------:R-:W-:Y:S01]  /*37d0*/  FMUL.FTZ R33, R32, R41.reuse ;  /* 0x0000002920217220 */ /* 0x080fe20000410000 */
[-C--:B------:R-:W-:Y:S01]  /*37e0*/  FMUL.FTZ R38, R38, R41.reuse ;  /* 0x0000002926267220 */ /* 0x080fe20000410000 */
[-C--:B------:R-:W-:Y:S01]  /*37f0*/  FMUL.FTZ R65, R42, R41.reuse ;  /* 0x000000292a417220 */ /* 0x080fe20000410000 */
[----:B------:R-:W-:Y:S01]  /*3800*/  FMUL.FTZ R66, R64, R41 ;  /* 0x0000002940427220 */ /* 0x000fe20000410000 */
        /* <DEDUP_REMOVED lines=13> */
.L_x_2113:
        /* <DEDUP_REMOVED lines=14> */
.L_x_2115:
[----:B------:R-:W-:Y:S05]  /*39c0*/  BSYNC B0 ;  /* 0x0000000000007941 */ /* 0x000fea0003800000 */
.L_x_2114:
[----:B------:R-:W-:Y:S01]  /*39d0*/  SHF.L.U32 R67, R74, 0x10, RZ ;  /* 0x000000104a437819 */ /* 0x000fe200000006ff */
[----:B------:R-:W-:Y:S01]  /*39e0*/  FFMA.FTZ R65, R28, R65, R30 ;  /* 0x000000411c417223 */ /* 0x000fe2000001001e */
[----:B------:R-:W-:Y:S01]  /*39f0*/  SHF.L.U32 R81, R81, 0x10, RZ ;  /* 0x0000001051517819 */ /* 0x000fe200000006ff */
[----:B------:R-:W-:Y:S01]  /*3a00*/  FFMA.FTZ R66, R29, R66, R31 ;  /* 0x000000421d427223 */ /* 0x000fe2000001001f */
[----:B------:R-:W-:Y:S06]  /*3a10*/  @!P6 BRA `(.L_x_2116) ;  /* 0x000000000028e947 */ /* 0x000fec0003800000 */
        /* <DEDUP_REMOVED lines=10> */
.L_x_2116:
[----:B------:R-:W-:Y:S04]  /*3ac0*/  BSSY B0, `(.L_x_2117) ;  /* 0x000000e000007945 */ /* 0x000fe80003800000 */
[----:B------:R-:W-:Y:S05]  /*3ad0*/  @!P2 BRA `(.L_x_2118) ;  /* 0x000000000030a947 */ /* 0x000fea0003800000 */
[----:B------:R-:W-:Y:S01]  /*3ae0*/  ULDC.64 UR12, c[0x0][0x270] ;  /* 0x00009c00000c7ab9 */ /* 0x000fe20000000a00 */
[----:B------:R-:W-:Y:S01]  /*3af0*/  MOV R32, R70 ;  /* 0x0000004600207202 */ /* 0x000fe20000000f00 */
[----:B0-----:R-:W-:Y:S01]  /*3b00*/  IMAD R39, R19, UR12, RZ ;  /* 0x0000000c13277c24 */ /* 0x001fe2000f8e02ff */
        /* <DEDUP_REMOVED lines=9> */
.L_x_2118:
[----:B------:R-:W-:Y:S05]  /*3ba0*/  BSYNC B0 ;  /* 0x0000000000007941 */ /* 0x000fea0003800000 */
.L_x_2117:
[--C-:B------:R-:W-:Y:S01]  /*3bb0*/  FADD.FTZ R32, R67, -R40.reuse ;  /* 0x8000002843207221 */ /* 0x100fe20000010000 */
[----:B01----:R-:W-:Y:S01]  /*3bc0*/  FADD.FTZ R38, -R40, R81 ;  /* 0x0000005128267221 */ /* 0x003fe20000010100 */
        /* <DEDUP_REMOVED lines=21> */
.L_x_2119:
        /* <DEDUP_REMOVED lines=14> */
.L_x_2121:
[----:B------:R-:W-:Y:S05]  /*3e00*/  BSYNC B0 ;  /* 0x0000000000007941 */ /* 0x000fea0003800000 */
.L_x_2120:
        /* <DEDUP_REMOVED lines=17> */
.L_x_2122:
        /* <DEDUP_REMOVED lines=9> */
[----:B------:R-:W-:-:S03]  /*3fb0*/  ULDC.64 UR12, c[0x0][0x210] ;  /* 0x00008400000c7ab9 */ /* 0x000fc60000000a00 */
[----:B------:R-:W-:Y:S01]  /*3fc0*/  IMAD.IADD R39, R33, 0x1, R39 ;  /* 0x0000000121277824 */ /* 0x000fe200078e0227 */
[----:B------:R-:W-:-:S04]  /*3fd0*/  LEA R38, P5, R32, UR12, 0x1 ;  /* 0x0000000c20267c11 */ /* 0x000fc8000f8a08ff */
[----:B------:R-:W-:-:S05]  /*3fe0*/  LEA.HI.X R39, R32, UR13, R39, 0x1, P5 ;  /* 0x0000000d20277c11 */ /* 0x000fca000a8f0c27 */
[----:B------:R0:W-:Y:S04]  /*3ff0*/  STG.E desc[UR8][R38.64], R43 ;  /* 0x0000002b26007986 */ /* 0x0001e8000c101908 */
.L_x_2124:
[----:B------:R-:W-:Y:S05]  /*4000*/  BSYNC B0 ;  /* 0x0000000000007941 */ /* 0x000fea0003800000 */
.L_x_2123:
[-C--:B------:R-:W-:Y:S01]  /*4010*/  FMUL.FTZ R33, R66, R41.reuse ;  /* 0x0000002942217220 */ /* 0x080fe20000410000 */
[----:B------:R-:W-:Y:S01]  /*4020*/  FMUL.FTZ R74, R74, R41 ;  /* 0x000000294a4a7220 */ /* 0x000fe20000410000 */
[----:B------:R-:W-:Y:S01]  /*4030*/  ULDC.64 UR12, c[0x0][0x278] ;  /* 0x00009e00000c7ab9 */ /* 0x000fe20000000a00 */
[----:B------:R-:W-:Y:S01]  /*4040*/  SHF.L.U32 R49, R50, 0x10, RZ ;  /* 0x0000001032317819 */ /* 0x000fe200000006ff */
[----:B------:R-:W-:Y:S01]  /*4050*/  FFMA.FTZ R42, R28, R33, R30 ;  /* 0x000000211c2a7223 */ /* 0x000fe2000001001e */
[----:B------:R-:W-:Y:S01]  /*4060*/  SHF.L.U32 R85, R85, 0x10, RZ ;  /* 0x0000001055557819 */ /* 0x000fe200000006ff */
        /* <DEDUP_REMOVED lines=12> */
.L_x_2125:
[----:B------:R-:W-:Y:S01]  /*4130*/  ISETP.GE.U32.AND P5, PT, R22, UR12, PT ;  /* 0x0000000c16007c0c */ /* 0x000fe2000bfa6070 */
[----:B------:R-:W-:Y:S01]  /*4140*/  FADD.FTZ R32, R49, -R40 ;  /* 0x8000002831207221 */ /* 0x000fe20000010000 */
[----:B------:R-:W-:Y:S01]  /*4150*/  FADD.FTZ R38, -R40, R85 ;  /* 0x0000005528267221 */ /* 0x000fe20000010100 */
[----:B------:R-:W-:Y:S01]  /*4160*/  BSSY B0, `(.L_x_2126) ;  /* 0x0000014000007945 */ /* 0x000fe20003800000 */
[----:B------:R-:W-:Y:S01]  /*4170*/  ISETP.GE.AND.EX P5, PT, R47, UR13, PT, P5 ;  /* 0x0000000d2f007c0c */ /* 0x000fe2000bfa6350 */
[-C--:B------:R-:W-:Y:S01]  /*4180*/  FMUL.FTZ R33, R32, R41.reuse ;  /* 0x0000002920217220 */ /* 0x080fe20000410000 */
[----:B------:R-:W-:Y:S02]  /*4190*/  FMUL.FTZ R38, R38, R41 ;  /* 0x0000002926267220 */ /* 0x000fe40000410000 */
[----:B------:R-:W-:Y:S01]  /*41a0*/  ISETP.LT.U32.AND P5, PT, R0, 0x1a0, !P5 ;  /* 0x000001a00000780c */ /* 0x000fe20006fa1070 */
[----:B------:R-:W-:Y:S01]  /*41b0*/  FFMA.FTZ R49, R28, R33, R30 ;  /* 0x000000211c317223 */ /* 0x000fe2000001001e */
[----:B------:R-:W-:-:S11]  /*41c0*/  FFMA.FTZ R50, R29, R38, R31 ;  /* 0x000000261d327223 */ /* 0x000fd6000001001f */
        /* <DEDUP_REMOVED lines=13> */
.L_x_2127:
[----:B------:R-:W-:Y:S05]  /*42a0*/  BSYNC B0 ;  /* 0x0000000000007941 */ /* 0x000fea0003800000 */
.L_x_2126:
        /* <DEDUP_REMOVED lines=11> */
.L_x_2128:
[----:B------:R-:W-:Y:S01]  /*4360*/  ISETP.GE.U32.AND P5, PT, R24, UR12, PT ;  /* 0x0000000c18007c0c */ /* 0x000fe2000bfa6070 */
[----:B------:R-:W-:Y:S01]  /*4370*/  BSSY B0, `(.L_x_2129) ;  /* 0x0000016000007945 */ /* 0x000fe20003800000 */
[----:B0-----:R-:W-:Y:S02]  /*4380*/  SHF.L.U32 R39, R52, 0x10, RZ ;  /* 0x0000001034277819 */ /* 0x001fe400000006ff */
[----:B------:R-:W-:Y:S02]  /*4390*/  ISETP.GE.AND.EX P5, PT, R51, UR13, PT, P5 ;  /* 0x0000000d33007c0c */ /* 0x000fe4000bfa6350 */
[----:B------:R-:W-:Y:S01]  /*43a0*/  SHF.L.U32 R33, R86, 0x10, RZ ;  /* 0x0000001056217819 */ /* 0x000fe200000006ff */
[----:B------:R-:W-:Y:S01]  /*43b0*/  FADD.FTZ R32, R39, -R40 ;  /* 0x8000002827207221 */ /* 0x000fe20000010000 */
[----:B------:R-:W-:-:S03]  /*43c0*/  ISETP.GT.U32.OR P5, PT, R0, 0x19f, P5 ;  /* 0x0000019f0000780c */ /* 0x000fc60002fa4470 */
[----:B------:R-:W-:Y:S01]  /*43d0*/  FADD.FTZ R38, -R40, R33 ;  /* 0x0000002128267221 */ /* 0x000fe20000010100 */
[----:B------:R-:W-:-:S03]  /*43e0*/  FMUL.FTZ R43, R32, R41 ;  /* 0x00000029202b7220 */ /* 0x000fc60000410000 */
[----:B------:R-:W-:-:S06]  /*43f0*/  FMUL.FTZ R42, R38, R41 ;  /* 0x00000029262a7220 */ /* 0x000fcc0000410000 */
        /* <DEDUP_REMOVED lines=13> */
.L_x_2130:
[----:B------:R-:W-:Y:S05]  /*44d0*/  BSYNC B0 ;  /* 0x0000000000007941 */ /* 0x000fea0003800000 */
.L_x_2129:
[----:B------:R-:W-:Y:S01]  /*44e0*/  SHF.L.U32 R51, R54, 0x10, RZ ;  /* 0x0000001036337819 */ /* 0x000fe200000006ff */
[----:B------:R-:W-:Y:S01]  /*44f0*/  FFMA.FTZ R43, R28, R43, R30 ;  /* 0x0000002b1c2b7223 */ /* 0x000fe2000001001e */
[----:B------:R-:W-:Y:S01]  /*4500*/  SHF.L.U32 R87, R87, 0x10, RZ ;  /* 0x0000001057577819 */ /* 0x000fe200000006ff */
        /* <DEDUP_REMOVED lines=12> */
.L_x_2131:
[----:B------:R-:W-:Y:S01]  /*45d0*/  ISETP.GE.U32.AND P5, PT, R25, UR12, PT ;  /* 0x0000000c19007c0c */ /* 0x000fe2000bfa6070 */
[----:B------:R-:W-:Y:S01]  /*45e0*/  FADD.FTZ R32, R51, -R40 ;  /* 0x8000002833207221 */ /* 0x000fe20000010000 */
[----:B0-----:R-:W-:Y:S01]  /*45f0*/  FADD.FTZ R38, -R40, R87 ;  /* 0x0000005728267221 */ /* 0x001fe20000010100 */
[----:B------:R-:W-:Y:S01]  /*4600*/  BSSY B0, `(.L_x_2132) ;  /* 0x0000014000007945 */ /* 0x000fe20003800000 */
[----:B------:R-:W-:Y:S01]  /*4610*/  ISETP.GE.AND.EX P5, PT, R53, UR13, PT, P5 ;  /* 0x0000000d35007c0c */ /* 0x000fe2000bfa6350 */
[-C--:B------:R-:W-:Y:S01]  /*4620*/  FMUL.FTZ R33, R32, R41.reuse ;  /* 0x0000002920217220 */ /* 0x080fe20000410000 */
[----:B------:R-:W-:Y:S02]  /*4630*/  FMUL.FTZ R38, R38, R41 ;  /* 0x0000002926267220 */ /* 0x000fe40000410000 */
[----:B------:R-:W-:Y:S01]  /*4640*/  ISETP.GT.U32.OR P5, PT, R0, 0x19f, P5 ;  /* 0x0000019f0000780c */ /* 0x000fe20002fa4470 */
[----:B------:R-:W-:Y:S01]  /*4650*/  FFMA.FTZ R49, R28, R33, R30 ;  /* 0x000000211c317223 */ /* 0x000fe2000001001e */
[----:B------:R-:W-:-:S11]  /*4660*/  FFMA.FTZ R50, R29, R38, R31 ;  /* 0x000000261d327223 */ /* 0x000fd6000001001f */
[----:B------:R-:W-:Y:S05]  /*4670*/  @P5 BRA `(.L_x_2133) ;  /* 0x0000000000305947 */ /* 0x000fea0003800000 */
[----:B------:R-:W-:Y:S01]  /*4680*/  ULDC.64 UR14, c[0x0][0x270] ;  /* 0x00009c00000e7ab9 */ /* 0x000fe20000000a00 */
[----:B------:R-:W-:Y:S01]  /*4690*/  MOV R32, R70 ;  /* 0x0000004600207202 */ /* 0x000fe20000000f00 */
[----:B------:R-:W-:Y:S01]  /*46a0*/  IMAD R52, R53, UR14, RZ ;  /* 0x0000000e35347c24 */ /* 0x000fe2000f8e02ff */
[----:B------:R-:W-:Y:S02]  /*46b0*/  MOV R33, R69 ;  /* 0x0000004500217202 */ /* 0x000fe40000000f00 */
        /* <DEDUP_REMOVED lines=8> */
.L_x_2133:
[----:B------:R-:W-:Y:S05]  /*4740*/  BSYNC B0 ;  /* 0x0000000000007941 */ /* 0x000fea0003800000 */
.L_x_2132:
        /* <DEDUP_REMOVED lines=11> */
.L_x_2134:
[----:B------:R-:W-:Y:S01]  /*4800*/  ISETP.GE.U32.AND P5, PT, R26, UR12, PT ;  /* 0x0000000c1a007c0c */ /* 0x000fe2000bfa6070 */
[----:B------:R-:W-:Y:S01]  /*4810*/  BSSY B0, `(.L_x_2135) ;  /* 0x0000016000007945 */ /* 0x000fe20003800000 */
[----:B------:R-:W-:Y:S02]  /*4820*/  SHF.L.U32 R39, R56, 0x10, RZ ;  /* 0x0000001038277819 */ /* 0x000fe400000006ff */
[----:B------:R-:W-:Y:S02]  /*4830*/  ISETP.GE.AND.EX P5, PT, R55, UR13, PT, P5 ;  /* 0x0000000d37007c0c */ /* 0x000fe4000bfa6350 */
[----:B0-----:R-:W-:Y:S01]  /*4840*/  SHF.L.U32 R33, R34, 0x10, RZ ;  /* 0x0000001022217819 */ /* 0x001fe200000006ff */
        /* <DEDUP_REMOVED lines=18> */
.L_x_2136:
[----:B------:R-:W-:Y:S05]  /*4970*/  BSYNC B0 ;  /* 0x0000000000007941 */ /* 0x000fea0003800000 */
.L_x_2135:
[----:B------:R-:W-:Y:S01]  /*4980*/  SHF.L.U32 R51, R58, 0x10, RZ ;  /* 0x000000103a337819 */ /* 0x000fe200000006ff */
[----:B------:R-:W-:Y:S01]  /*4990*/  FFMA.FTZ R43, R28, R43, R30 ;  /* 0x0000002b1c2b7223 */ /* 0x000fe2000001001e */
[----:B0-----:R-:W-:Y:S01]  /*49a0*/  SHF.L.U32 R49, R35, 0x10, RZ ;  /* 0x0000001023317819 */ /* 0x001fe200000006ff */
        /* <DEDUP_REMOVED lines=12> */
.L_x_2137:
[----:B------:R-:W-:Y:S01]  /*4a70*/  ISETP.GE.U32.AND P5, PT, R27, UR12, PT ;  /* 0x0000000c1b007c0c */ /* 0x000fe2000bfa6070 */
[----:B------:R-:W-:Y:S01]  /*4a80*/  FADD.FTZ R32, R51, -R40 ;  /* 0x8000002833207221 */ /* 0x000fe20000010000 */
[----:B------:R-:W-:Y:S01]  /*4a90*/  FADD.FTZ R34, -R40, R49 ;  /* 0x0000003128227221 */ /* 0x000fe20000010100 */
        /* <DEDUP_REMOVED lines=20> */
.L_x_2139:
[----:B------:R-:W-:Y:S05]  /*4be0*/  BSYNC B0 ;  /* 0x0000000000007941 */ /* 0x000fea0003800000 */
.L_x_2138:
        /* <DEDUP_REMOVED lines=11> */
.L_x_2140:
        /* <DEDUP_REMOVED lines=23> */
.L_x_2142:
[----:B------:R-:W-:Y:S05]  /*4e10*/  BSYNC B0 ;  /* 0x0000000000007941 */ /* 0x000fea0003800000 */
.L_x_2141:
        /* <DEDUP_REMOVED lines=15> */
.L_x_2143:
        /* <DEDUP_REMOVED lines=23> */
.L_x_2145:
[----:B------:R-:W-:Y:S05]  /*5080*/  BSYNC B0 ;  /* 0x0000000000007941 */ /* 0x000fea0003800000 */
.L_x_2144:
        /* <DEDUP_REMOVED lines=11> */
.L_x_2146:
[----:B------:R-:W-:Y:S01]  /*5140*/  ISETP.GE.U32.AND P5, PT, R46, UR12, PT ;  /* 0x0000000c2e007c0c */ /* 0x000fe2000bfa6070 */
[----:B------:R-:W-:Y:S03]  /*5150*/  BSSY B0, `(.L_x_2147) ;  /* 0x000000f000007945 */ /* 0x000fe60003800000 */
[----:B------:R-:W-:-:S04]  /*5160*/  ISETP.GE.AND.EX P5, PT, R63, UR13, PT, P5 ;  /* 0x0000000d3f007c0c */ /* 0x000fc8000bfa6350 */
[----:B------:R-:W-:-:S13]  /*5170*/  ISETP.GT.U32.OR P5, PT, R0, 0x19f, P5 ;  /* 0x0000019f0000780c */ /* 0x000fda0002fa4470 */
[----:B------:R-:W-:Y:S05]  /*5180*/  @P5 BRA `(.L_x_2148) ;  /* 0x00000000002c5947 */ /* 0x000fea0003800000 */
[----:B------:R-:W-:Y:S01]  /*5190*/  ULDC.64 UR12, c[0x0][0x270] ;  /* 0x00009c00000c7ab9 */ /* 0x000fe20000000a00 */
[----:B------:R-:W-:Y:S01]  /*51a0*/  MOV R68, R70 ;  /* 0x0000004600447202 */ /* 0x000fe20000000f00 */
[----:B------:R-:W-:Y:S01]  /*51b0*/  IMAD R63, R63, UR12, RZ ;  /* 0x0000000c3f3f7c24 */ /* 0x000fe2000f8e02ff */
[----:B------:R-:W-:-:S03]  /*51c0*/  F2FP.BF16.F32.PACK_AB R33, R40, R33 ;  /* 0x000000212821723e */ /* 0x000fc600000010ff */
[----:B------:R-:W-:-:S04]  /*51d0*/  IMAD.WIDE.U32 R68, R46, UR12, R68 ;  /* 0x0000000c2e447c25 */ /* 0x000fc8000f8e0044 */
[----:B------:R-:W-:Y:S01]  /*51e0*/  IMAD R63, R46, UR13, R63 ;  /* 0x0000000d2e3f7c24 */ /* 0x000fe2000f8e023f */
[----:B------:R-:W-:Y:S02]  /*51f0*/  ULDC.64 UR12, c[0x0][0x210] ;  /* 0x00008400000c7ab9 */ /* 0x000fe40000000a00 */
[----:B0-----:R-:W-:Y:S02]  /*5200*/  LEA R28, P5, R68, UR12, 0x1 ;  /* 0x0000000c441c7c11 */ /* 0x001fe4000f8a08ff */
[----:B------:R-:W-:-:S04]  /*5210*/  IADD3 R63, R69, R63, RZ ;  /* 0x0000003f453f7210 */ /* 0x000fc80007ffe0ff */
[----:B------:R-:W-:-:S05]  /*5220*/  LEA.HI.X R29, R68, UR13, R63, 0x1, P5 ;  /* 0x0000000d441d7c11 */ /* 0x000fca000a8f0c3f */
[----:B------:R1:W-:Y:S02]  /*5230*/  STG.E desc[UR8][R28.64], R33 ;  /* 0x000000211c007986 */ /* 0x0003e4000c101908 */
.L_x_2148:
[----:B------:R-:W-:Y:S05]  /*5240*/  BSYNC B0 ;  /* 0x0000000000007941 */ /* 0x000fea0003800000 */
.L_x_2147:
[----:B01----:R-:W0:Y:S01]  /*5250*/  LDC R29, c[0x0][0x10] ;  /* 0x00000400ff1d7b82 */ /* 0x003e220000000800 */
[----:B------:R-:W-:Y:S02]  /*5260*/  IADD3 R16, R16, 0x1, RZ ;  /* 0x0000000110107810 */ /* 0x000fe40007ffe0ff */
[----:B0-----:R-:W-:-:S04]  /*5270*/  IADD3 R14, R29, R14, RZ ;  /* 0x0000000e1d0e7210 */ /* 0x001fc80007ffe0ff */
[----:B------:R-:W-:-:S13]  /*5280*/  ISETP.GE.AND P5, PT, R14, UR4, PT ;  /* 0x000000040e007c0c */ /* 0x000fda000bfa6270 */
[----:B------:R-:W-:Y:S05]  /*5290*/  @!P5 BRA `(.L_x_2149) ;  /* 0xffffffb00080d947 */ /* 0x000fea000383ffff */
[----:B------:R-:W-:Y:S05]  /*52a0*/  EXIT ;  /* 0x000000000000794d */ /* 0x000fea0003800000 */
.L_x_2150:
        /* <DEDUP_REMOVED lines=13> */
.L_x_3263:


//--------------------- .text._Z35group_norm_nhwc_fwd_one_pass_kernelI11Bf16IOBf16WLi64ELi26ELi416EEv26Group_norm_nhwc_fwd_params --------------------------
	.section	.text._Z35group_norm_nhwc_fwd_one_pass_kernelI11Bf16IOBf16WLi64ELi26ELi416EEv26Group_norm_nhwc_fwd_params,"ax",@progbits
	.align	128
        .global         _Z35group_norm_nhwc_fwd_one_pass_kernelI11Bf16IOBf16WLi64ELi26ELi416EEv26Group_norm_nhwc_fwd_params
        .type           _Z35group_norm_nhwc_fwd_one_pass_kernelI11Bf16IOBf16WLi64ELi26ELi416EEv26Group_norm_nhwc_fwd_params,@function
        .size           _Z35group_norm_nhwc_fwd_one_pass_kernelI11Bf16IOBf16WLi64ELi26ELi416EEv26Group_norm_nhwc_fwd_params,(.L_x_3264 - _Z35group_norm_nhwc_fwd_one_pass_kernelI11Bf16IOBf16WLi64ELi26ELi416EEv26Group_norm_nhwc_fwd_params)
        .other          _Z35group_norm_nhwc_fwd_one_pass_kernelI11Bf16IOBf16WLi64ELi26ELi416EEv26Group_norm_nhwc_fwd_params,@"STO_CUDA_ENTRY STV_DEFAULT"
_Z35group_norm_nhwc_fwd_one_pass_kernelI11Bf16IOBf16WLi64ELi26ELi416EEv26Group_norm_nhwc_fwd_params:
.text._Z35group_norm_nhwc_fwd_one_pass_kernelI11Bf16IOBf16WLi64ELi26ELi416EEv26Group_norm_nhwc_fwd_params:
        /* <DEDUP_REMOVED lines=31> */
.L_x_2166:
        /* <DEDUP_REMOVED lines=148> */
.L_x_2152:
[----:B------:R-:W-:Y:S05]  /*0b30*/  BSYNC B0 ;  /* 0x0000000000007941 */ /* 0x000fea0003800000 */
.L_x_2151:
[----:B------:R-:W1:Y:S02]  /*0b40*/  LDC R12, c[0x0][0xc] ;  /* 0x00000300ff0c7b82 */ /* 0x000e640000000800 */
[----:B-1----:R-:W-:-:S13]  /*0b50*/  ISETP.GE.U32.AND P1, PT, R12, 0x2, PT ;  /* 0x000000020c00780c */ /* 0x002fda0003f26070 */
[----:B------:R-:W-:Y:S05]  /*0b60*/  @!P1 BRA `(.L_x_2153) ;  /* 0x0000000800709947 */ /* 0x000fea0003800000 */
        /* <DEDUP_REMOVED lines=25> */
.L_x_2155:
[----:B-1----:R-:W2:Y:S04]  /*0d00*/  LDG.E.STRONG.GPU R8, desc[UR8][R6.64] ;  /* 0x0000000806087981 */ /* 0x002ea8000c1ef900 */
[----:B--2---:R-:W-:Y:S01]  /*0d10*/  CCTL.IVALL ;  /* 0x00000000ff00798f */ /* 0x004fe20002000000 */
[----:B------:R-:W-:Y:S05]  /*0d20*/  YIELD ;  /* 0x0000000000007946 */ /* 0x000fea0003800000 */
[----:B------:R-:W-:-:S13]  /*0d30*/  ISETP.NE.AND P1, PT, R8, R11, PT ;  /* 0x0000000b0800720c */ /* 0x000fda0003f25270 */
[----:B------:R-:W-:Y:S05]  /*0d40*/  @P1 BRA `(.L_x_2155) ;  /* 0xfffffffc00ec1947 */ /* 0x000fea000383ffff */
.L_x_2154:
        /* <DEDUP_REMOVED lines=11> */
.L_x_2157:
[----:B------:R-:W-:-:S13]  /*0e00*/  ISETP.EQ.OR P4, PT, R13, UR7, P2 ;  /* 0x000000070d007c0c */ /* 0x000fda0009782670 */
[----:B------:R-:W1:Y:S01]  /*0e10*/  @!P4 LDC R8, c[0x0][0x10] ;  /* 0x00000400ff08cb82 */ /* 0x000e620000000800 */
        /* <DEDUP_REMOVED lines=41> */
[-C--:B-1----:R-:W-:Y:S02]  /*10b0*/  @!P4 IMAD R15, R15, R23.reuse, R11 ;  /* 0x000000170f0fc224 */ /* 0x082fe400078e020b */
        /* <DEDUP_REMOVED lines=19> */
.L_x_2156:
        /* <DEDUP_REMOVED lines=19> */
.L_x_2159:
[----:B------:R-:W-:Y:S05]  /*1320*/  BSYNC B0 ;  /* 0x0000000000007941 */ /* 0x000fea0003800000 */
.L_x_2158:
        /* <DEDUP_REMOVED lines=16> */
[-C--:B--2---:R-:W-:Y:S02]  /*1430*/  @!P1 IMAD R13, R13, R23.reuse, R14 ;  /* 0x000000170d0d9224 */ /* 0x084fe400078e020e */
        /* <DEDUP_REMOVED lines=15> */
.L_x_2153:
[----:B------:R-:W-:Y:S01]  /*1530*/  ULDC.64 UR12, c[0x0][0x218] ;  /* 0x00008600000c7ab9 */ /* 0x000fe20000000a00 */
[----:B------:R-:W-:Y:S01]  /*1540*/  LOP3.LUT P1, RZ, R20, UR7, RZ, 0xfc, !PT ;  /* 0x0000000714ff7c12 */ /* 0x000fe2000f82fcff */
[----:B------:R-:W2:Y:S01]  /*1550*/  S2UR UR6, SR_CgaCtaId ;  /* 0x00000000000679c3 */ /* 0x000ea20000008800 */
[----:B------:R-:W-:Y:S01]  /*1560*/  ISETP.EQ.U32.AND P3, PT, RZ, UR12, PT ;  /* 0x0000000cff007c0c */ /* 0x000fe2000bf62070 */
[----:B------:R-:W-:Y:S01]  /*1570*/  UMOV UR5, 0x400 ;  /* 0x0000040000057882 */ /* 0x000fe20000000000 */
[----:B------:R-:W-:Y:S02]  /*1580*/  IADD3 R3, R22, R3, RZ ;  /* 0x0000000316037210 */ /* 0x000fe40007ffe0ff */
[----:B------:R-:W-:-:S03]  /*1590*/  ISETP.EQ.OR.EX P1, PT, RZ, UR13, P1, P3 ;  /* 0x0000000dff007c0c */ /* 0x000fc60008f22730 */
[----:B------:R-:W3:Y:S08]  /*15a0*/  LDC.64 R10, c[0x0][0x228] ;  /* 0x00008a00ff0a7b82 */ /* 0x000ef00000000a00 */
[----:B-1----:R-:W1:Y:S08]  /*15b0*/  LDC.64 R6, c[0x0][0x230] ;  /* 0x00008c00ff067b82 */ /* 0x002e700000000a00 */
[----:B------:R-:W4:Y:S01]  /*15c0*/  @!P1 LDC.64 R12, c[0x0][0x218] ;  /* 0x00008600ff0c9b82 */ /* 0x000f220000000a00 */
[----:B--2---:R-:W-:-:S03]  /*15d0*/  ULEA UR5, UR6, UR5, 0x18 ;  /* 0x0000000506057291 */ /* 0x004fc6000f8ec03f */
[----:B------:R-:W-:Y:S02]  /*15e0*/  ULDC UR6, c[0x0][0x2a4] ;  /* 0x0000a90000067ab9 */ /* 0x000fe40000000800 */
[----:B------:R-:W-:Y:S01]  /*15f0*/  @!P1 FMUL.FTZ R9, R5, UR6 ;  /* 0x0000000605099c20 */ /* 0x000fe20008410000 */
[----:B------:R-:W-:Y:S01]  /*1600*/  @!P1 FMUL.FTZ R8, R4, UR6 ;  /* 0x0000000604089c20 */ /* 0x000fe20008410000 */
[C---:B---3--:R-:W-:Y:S02]  /*1610*/  IMAD.WIDE R10, R3.reuse, 0x2, R10 ;  /* 0x00000002030a7825 */ /* 0x048fe400078e020a */
[----:B------:R-:W-:Y:S02]  /*1620*/  @!P2 STS.64 [UR5+0x80], R4 ;  /* 0x00008004ff00a988 */ /* 0x000fe40008000a05 */
[----:B-1----:R-:W-:-:S04]  /*1630*/  IMAD.WIDE R6, R3, 0x2, R6 ;  /* 0x0000000203067825 */ /* 0x002fc800078e0206 */
[----:B----4-:R-:W-:-:S05]  /*1640*/  @!P1 IMAD.WIDE R12, R21, 0x8, R12 ;  /* 0x00000008150c9825 */ /* 0x010fca00078e020c */
[----:B------:R-:W-:Y:S01]  /*1650*/  @!P1 STG.E.64 desc[UR8][R12.64], R8 ;  /* 0x000000080c009986 */ /* 0x000fe2000c101b08 */
[----:B------:R-:W-:Y:S06]  /*1660*/  BAR.SYNC.DEFER_BLOCKING 0x0 ;  /* 0x0000000000007b1d */ /* 0x000fec0000010000 */
[----:B------:R-:W2:Y:S04]  /*1670*/  LDG.E.U16 R23, desc[UR8][R10.64+0x2] ;  /* 0x000002080a177981 */ /* 0x000ea8000c1e1500 */
[----:B------:R-:W3:Y:S04]  /*1680*/  LDG.E.U16 R29, desc[UR8][R6.64+0x2] ;  /* 0x00000208061d7981 */ /* 0x000ee8000c1e1500 */
[----:B------:R-:W4:Y:S04]  /*1690*/  LDG.E.U16 R3, desc[UR8][R10.64] ;  /* 0x000000080a037981 */ /* 0x000f28000c1e1500 */
[----:B------:R1:W5:Y:S04]  /*16a0*/  LDG.E.U16 R28, desc[UR8][R6.64] ;  /* 0x00000008061c7981 */ /* 0x000368000c1e1500 */
[----:B------:R-:W0:Y:S02]  /*16b0*/  LDS.64 R14, [UR5+0x80] ;  /* 0x00008005ff0e7984 */ /* 0x000e240008000a00 */
[----:B0-----:R-:W-:-:S04]  /*16c0*/  FMUL.FTZ R14, R14, UR6 ;  /* 0x000000060e0e7c20 */ /* 0x001fc80008410000 */
[----:B------:R-:W-:-:S04]  /*16d0*/  FMUL.FTZ R4, R14, R14 ;  /* 0x0000000e0e047220 */ /* 0x000fc80000410000 */
[----:B------:R-:W-:-:S05]  /*16e0*/  FFMA.FTZ R4, R15, UR6, -R4 ;  /* 0x000000060f047c23 */ /* 0x000fca0008010804 */
[----:B------:R-:W-:-:S13]  /*16f0*/  FSETP.GTU.FTZ.AND P1, PT, R4, RZ, PT ;  /* 0x000000ff0400720b */ /* 0x000fda0003f3c000 */
[----:B------:R-:W0:Y:S01]  /*1700*/  @P1 LDC R5, c[0x0][0x238] ;  /* 0x00008e00ff051b82 */ /* 0x000e220000000800 */
[----:B------:R-:W-:Y:S02]  /*1710*/  PRMT R9, R2, 0x7632, R9 ;  /* 0x0000763202097816 */ /* 0x000fe40000000009 */
[----:B-1----:R-:W-:Y:S02]  /*1720*/  PRMT R6, R0, 0x7632, R6 ;  /* 0x0000763200067816 */ /* 0x002fe40000000006 */
[----:B------:R-:W-:Y:S02]  /*1730*/  SHF.L.U32 R7, R9, 0x10, RZ ;  /* 0x0000001009077819 */ /* 0x000fe400000006ff */
[----:B------:R-:W-:Y:S01]  /*1740*/  SHF.L.U32 R9, R6, 0x10, RZ ;  /* 0x0000001006097819 */ /* 0x000fe200000006ff */
[----:B0-----:R-:W-:Y:S01]  /*1750*/  @P1 FADD.FTZ R8, R4, R5 ;  /* 0x0000000504081221 */ /* 0x001fe20000010000 */
[----:B------:R-:W-:-:S06]  /*1760*/  MOV R4, 0x3f800000 ;  /* 0x3f80000000047802 */ /* 0x000fcc0000000f00 */
[----:B------:R-:W0:Y:S01]  /*1770*/  @P1 MUFU.RSQ R4, R8 ;  /* 0x0000000800041308 */ /* 0x000e220000001400 */
[----:B------:R-:W-:Y:S02]  /*1780*/  ISETP.NE.AND P1, PT, RZ, UR10, PT ;  /* 0x0000000aff007c0c */ /* 0x000fe4000bf25270 */
[----:B------:R-:W-:Y:S02]  /*1790*/  SHF.L.U32 R5, R2, 0x10, RZ ;  /* 0x0000001002057819 */ /* 0x000fe400000006ff */
[----:B------:R-:W-:Y:S01]  /*17a0*/  SHF.L.U32 R11, R0, 0x10, RZ ;  /* 0x00000010000b7819 */ /* 0x000fe200000006ff */
[C---:B------:R-:W-:Y:S01]  /*17b0*/  FADD.FTZ R7, -R14.reuse, R7 ;  /* 0x000000070e077221 */ /* 0x040fe20000010100 */
[----:B------:R-:W-:Y:S01]  /*17c0*/  FADD.FTZ R9, -R14, R9 ;  /* 0x000000090e097221 */ /* 0x000fe20000010100 */
[--C-:B------:R-:W-:Y:S02]  /*17d0*/  FADD.FTZ R5, R5, -R14.reuse ;  /* 0x8000000e05057221 */ /* 0x100fe40000010000 */
[----:B------:R-:W-:Y:S01]  /*17e0*/  FADD.FTZ R11, R11, -R14 ;  /* 0x8000000e0b0b7221 */ /* 0x000fe20000010000 */
[-C--:B0-----:R-:W-:Y:S01]  /*17f0*/  FMUL.FTZ R7, R7, R4.reuse ;  /* 0x0000000407077220 */ /* 0x081fe20000410000 */
[-C--:B------:R-:W-:Y:S01]  /*1800*/  FMUL.FTZ R9, R9, R4.reuse ;  /* 0x0000000409097220 */ /* 0x080fe20000410000 */
[-C--:B------:R-:W-:Y:S01]  /*1810*/  FMUL.FTZ R2, R5, R4.reuse ;  /* 0x0000000405027220 */ /* 0x080fe20000410000 */
[----:B------:R-:W-:Y:S01]  /*1820*/  FMUL.FTZ R0, R11, R4 ;  /* 0x000000040b007220 */ /* 0x000fe20000410000 */
[----:B--2---:R-:W-:-:S02]  /*1830*/  SHF.L.U32 R6, R23, 0x10, RZ ;  /* 0x0000001017067819 */ /* 0x004fc400000006ff */
[----:B---3--:R-:W-:Y:S02]  /*1840*/  SHF.L.U32 R29, R29, 0x10, RZ ;  /* 0x000000101d1d7819 */ /* 0x008fe400000006ff */
[----:B----4-:R-:W-:-:S03]  /*1850*/  SHF.L.U32 R3, R3, 0x10, RZ ;  /* 0x0000001003037819 */ /* 0x010fc600000006ff */
[--C-:B------:R-:W-:Y:S01]  /*1860*/  FFMA.FTZ R8, R6, R7, R29.reuse ;  /* 0x0000000706087223 */ /* 0x100fe2000001001d */
[----:B-----5:R-:W-:Y:S01]  /*1870*/  SHF.L.U32 R28, R28, 0x10, RZ ;  /* 0x000000101c1c7819 */ /* 0x020fe200000006ff */
[----:B------:R-:W-:Y:S01]  /*1880*/  FFMA.FTZ R7, R6, R9, R29 ;  /* 0x0000000906077223 */ /* 0x000fe2000001001d */
[----:B------:R-:W-:-:S03]  /*1890*/  IADD3 R6, R18, 0x20, RZ ;  /* 0x0000002012067810 */ /* 0x000fc60007ffe0ff */
[C-C-:B------:R-:W-:Y:S01]  /*18a0*/  FFMA.FTZ R0, R3.reuse, R0, R28.reuse ;  /* 0x0000000003007223 */ /* 0x140fe2000001001c */
        /* <DEDUP_REMOVED lines=12> */
.L_x_2160:
        /* <DEDUP_REMOVED lines=15> */
.L_x_2162:
[----:B------:R-:W-:Y:S05]  /*1a60*/  BSYNC B0 ;  /* 0x0000000000007941 */ /* 0x000fea0003800000 */
.L_x_2161:
        /* <DEDUP_REMOVED lines=11> */
.L_x_2163:
        /* <DEDUP_REMOVED lines=19> */
.L_x_2165:
[----:B------:R-:W-:Y:S05]  /*1c50*/  BSYNC B0 ;  /* 0x0000000000007941 */ /* 0x000fea0003800000 */
.L_x_2164:
[----:B------:R-:W1:Y:S01]  /*1c60*/  LDC R0, c[0x0][0x10] ;  /* 0x00000400ff007b82 */ /* 0x000e620000000800 */
[----:B------:R-:W-:Y:S02]  /*1c70*/  IADD3 R17, R17, 0x1, RZ ;  /* 0x0000000111117810 */ /* 0x000fe40007ffe0ff */
[----:B-1----:R-:W-:-:S04]  /*1c80*/  IADD3 R21, R0, R21, RZ ;  /* 0x0000001500157210 */ /* 0x002fc80007ffe0ff */
[----:B------:R-:W-:-:S13]  /*1c90*/  ISETP.GE.AND P1, PT, R21, UR4, PT ;  /* 0x0000000415007c0c */ /* 0x000fda000bf26270 */
[----:B------:R-:W-:Y:S05]  /*1ca0*/  @!P1 BRA `(.L_x_2166) ;  /* 0xffffffe400509947 */ /* 0x000fea000383ffff */
[----:B------:R-:W-:Y:S05]  /*1cb0*/  EXIT ;  /* 0x000000000000794d */ /* 0x000fea0003800000 */
.L_x_2167:
        /* <DEDUP_REMOVED lines=12> */
.L_x_3264:


//--------------------- .text._Z35group_norm_nhwc_fwd_one_pass_kernelI11Bf16IOBf16WLi128ELi26ELi416EEv26Group_norm_nhwc_fwd_params --------------------------
	.section	.text._Z35group_norm_nhwc_fwd_one_pass_kernelI11Bf16IOBf16WLi128ELi26ELi416EEv26Group_norm_nhwc_fwd_params,"ax",@progbits
	.align	128
        .global         _Z35group_norm_nhwc_fwd_one_pass_kernelI11Bf16IOBf16WLi128ELi26ELi416EEv26Group_norm_nhwc_fwd_params
        .type           _Z35group_norm_nhwc_fwd_one_pass_kernelI11Bf16IOBf16WLi128ELi26ELi416EEv26Group_norm_nhwc_fwd_params,@function
        .size           _Z35group_norm_nhwc_fwd_one_pass_kernelI11Bf16IOBf16WLi128ELi26ELi416EEv26Group_norm_nhwc_fwd_params,(.L_x_3265 - _Z35group_norm_nhwc_fwd_one_pass_kernelI11Bf16IOBf16WLi128ELi26ELi416EEv26Group_norm_nhwc_fwd_params)
        .other          _Z35group_norm_nhwc_fwd_one_pass_kernelI11Bf16IOBf16WLi128ELi26ELi416EEv26Group_norm_nhwc_fwd_params,@"STO_CUDA_ENTRY STV_DEFAULT"
_Z35group_norm_nhwc_fwd_one_pass_kernelI11Bf16IOBf16WLi128ELi26ELi416EEv26Group_norm_nhwc_fwd_params:
.text._Z35group_norm_nhwc_fwd_one_pass_kernelI11Bf16IOBf16WLi128ELi26ELi416EEv26Group_norm_nhwc_fwd_params:
        /* <DEDUP_REMOVED lines=34> */
.L_x_2189:
        /* <DEDUP_REMOVED lines=196> */
.L_x_2169:
[----:B------:R-:W-:Y:S05]  /*0e60*/  BSYNC B0 ;  /* 0x0000000000007941 */ /* 0x000fea0003800000 */
.L_x_2168:
        /* <DEDUP_REMOVED lines=29> */
.L_x_2172:
[----:B-1----:R-:W2:Y:S04]  /*1040*/  LDG.E.STRONG.GPU R12, desc[UR8][R10.64] ;  /* 0x000000080a0c7981 */ /* 0x002ea8000c1ef900 */
[----:B--2---:R-:W-:Y:S01]  /*1050*/  CCTL.IVALL ;  /* 0x00000000ff00798f */ /* 0x004fe20002000000 */
[----:B------:R-:W-:Y:S05]  /*1060*/  YIELD ;  /* 0x0000000000007946 */ /* 0x000fea0003800000 */
[----:B------:R-:W-:-:S13]  /*1070*/  ISETP.NE.AND P1, PT, R12, R15, PT ;  /* 0x0000000f0c00720c */ /* 0x000fda0003f25270 */
[----:B------:R-:W-:Y:S05]  /*1080*/  @P1 BRA `(.L_x_2172) ;  /* 0xfffffffc00ec1947 */ /* 0x000fea000383ffff */
.L_x_2171:
        /* <DEDUP_REMOVED lines=11> */
.L_x_2174:
        /* <DEDUP_REMOVED lines=63> */
.L_x_2173:
        /* <DEDUP_REMOVED lines=19> */
.L_x_2176:
[----:B------:R-:W-:Y:S05]  /*1660*/  BSYNC B0 ;  /* 0x0000000000007941 */ /* 0x000fea0003800000 */
.L_x_2175:
        /* <DEDUP_REMOVED lines=32> */
.L_x_2170:
        /* <DEDUP_REMOVED lines=19> */
[----:B------:R1:W-:Y:S01]  /*19a0*/  @!P1 STG.E.64 desc[UR8][R16.64], R10 ;  /* 0x0000000a10009986 */ /* 0x0003e2000c101b08 */
[----:B------:R-:W-:Y:S06]  /*19b0*/  BAR.SYNC.DEFER_BLOCKING 0x0 ;  /* 0x0000000000007b1d */ /* 0x000fec0000010000 */
[----:B------:R-:W2:Y:S04]  /*19c0*/  LDG.E.U16 R26, desc[UR8][R14.64+0x2] ;  /* 0x000002080e1a7981 */ /* 0x000ea8000c1e1500 */
[----:B------:R-:W3:Y:S04]  /*19d0*/  LDG.E.U16 R21, desc[UR8][R22.64+0x2] ;  /* 0x0000020816157981 */ /* 0x000ee8000c1e1500 */
[----:B------:R4:W5:Y:S04]  /*19e0*/  LDG.E.U16 R36, desc[UR8][R14.64] ;  /* 0x000000080e247981 */ /* 0x000968000c1e1500 */
[----:B------:R4:W5:Y:S01]  /*19f0*/  LDG.E.U16 R42, desc[UR8][R22.64] ;  /* 0x00000008162a7981 */ /* 0x000962000c1e1500 */
[----:B-1----:R-:W-:-:S02]  /*1a00*/  SHF.L.U32 R11, R28, 0x10, RZ ;  /* 0x000000101c0b7819 */ /* 0x002fc400000006ff */
[----:B------:R-:W-:Y:S01]  /*1a10*/  ISETP.NE.AND P4, PT, RZ, UR10, PT ;  /* 0x0000000aff007c0c */ /* 0x000fe2000bf85270 */
[----:B------:R-:W1:Y:S01]  /*1a20*/  LDS.64 R12, [UR5+0x80] ;  /* 0x00008005ff0c7984 */ /* 0x000e620008000a00 */
[----:B0-----:R-:W-:Y:S02]  /*1a30*/  SHF.L.U32 R9, R20, 0x10, RZ ;  /* 0x0000001014097819 */ /* 0x001fe400000006ff */
[----:B----4-:R-:W-:Y:S02]  /*1a40*/  SHF.L.U32 R15, R30, 0x10, RZ ;  /* 0x000000101e0f7819 */ /* 0x010fe400000006ff */
[----:B------:R-:W-:Y:S02]  /*1a50*/  SHF.L.U32 R33, R33, 0x10, RZ ;  /* 0x0000001021217819 */ /* 0x000fe400000006ff */
[----:B------:R-:W-:Y:S02]  /*1a60*/  SHF.L.U32 R17, R31, 0x10, RZ ;  /* 0x000000101f117819 */ /* 0x000fe400000006ff */
[----:B------:R-:W-:-:S02]  /*1a70*/  SHF.L.U32 R19, R19, 0x10, RZ ;  /* 0x0000001013137819 */ /* 0x000fc400000006ff */
[----:B------:R-:W-:Y:S02]  /*1a80*/  SHF.L.U32 R31, R32, 0x10, RZ ;  /* 0x00000010201f7819 */ /* 0x000fe400000006ff */
[----:B------:R-:W-:Y:S02]  /*1a90*/  SHF.L.U32 R23, R18, 0x10, RZ ;  /* 0x0000001012177819 */ /* 0x000fe400000006ff */
[----:B------:R-:W-:Y:S02]  /*1aa0*/  ISETP.GE.U32.AND P2, PT, R6, UR12, PT ;  /* 0x0000000c06007c0c */ /* 0x000fe4000bf46070 */
[----:B------:R-:W-:Y:S02]  /*1ab0*/  ISETP.GE.U32.AND P3, PT, R7, UR12, PT ;  /* 0x0000000c07007c0c */ /* 0x000fe4000bf66070 */
[----:B------:R-:W-:Y:S02]  /*1ac0*/  ISETP.GE.AND.EX P2, PT, R25, UR13, PT, P2 ;  /* 0x0000000d19007c0c */ /* 0x000fe4000bf46320 */
[----:B------:R-:W-:-:S02]  /*1ad0*/  ISETP.GE.AND.EX P3, PT, R27, UR13, PT, P3 ;  /* 0x0000000d1b007c0c */ /* 0x000fc4000bf66330 */
[C---:B------:R-:W-:Y:S02]  /*1ae0*/  ISETP.GT.U32.OR P2, PT, R0.reuse, 0x19f, P2 ;  /* 0x0000019f0000780c */ /* 0x040fe40001744470 */
[----:B------:R-:W-:Y:S01]  /*1af0*/  ISETP.GT.U32.OR P3, PT, R0, 0x19f, P3 ;  /* 0x0000019f0000780c */ /* 0x000fe20001f64470 */
[----:B-1----:R-:W-:-:S04]  /*1b00*/  FMUL.FTZ R12, R12, UR6 ;  /* 0x000000060c0c7c20 */ /* 0x002fc80008410000 */
[C---:B------:R-:W-:Y:S01]  /*1b10*/  FMUL.FTZ R44, R12.reuse, R12 ;  /* 0x0000000c0c2c7220 */ /* 0x040fe20000410000 */
[--C-:B------:R-:W-:Y:S01]  /*1b20*/  FADD.FTZ R11, R11, -R12.reuse ;  /* 0x8000000c0b0b7221 */ /* 0x100fe20000010000 */
[----:B------:R-:W-:Y:S01]  /*1b30*/  FADD.FTZ R15, R15, -R12 ;  /* 0x8000000c0f0f7221 */ /* 0x000fe20000010000 */
[C---:B------:R-:W-:Y:S01]  /*1b40*/  FADD.FTZ R33, -R12.reuse, R33 ;  /* 0x000000210c217221 */ /* 0x040fe20000010100 */
[----:B------:R-:W-:Y:S01]  /*1b50*/  FFMA.FTZ R13, R13, UR6, -R44 ;  /* 0x000000060d0d7c23 */ /* 0x000fe2000801082c */
[C---:B------:R-:W-:Y:S01]  /*1b60*/  FADD.FTZ R19, -R12.reuse, R19 ;  /* 0x000000130c137221 */ /* 0x040fe20000010100 */
[--C-:B------:R-:W-:Y:S01]  /*1b70*/  FADD.FTZ R17, R17, -R12.reuse ;  /* 0x8000000c11117221 */ /* 0x100fe20000010000 */
[----:B------:R-:W-:Y:S01]  /*1b80*/  FADD.FTZ R31, R31, -R12 ;  /* 0x8000000c1f1f7221 */ /* 0x000fe20000010000 */
[----:B------:R-:W-:Y:S01]  /*1b90*/  FADD.FTZ R23, -R12, R23 ;  /* 0x000000170c177221 */ /* 0x000fe20000010100 */
[----:B------:R-:W-:-:S13]  /*1ba0*/  FSETP.GTU.FTZ.AND P1, PT, R13, RZ, PT ;  /* 0x000000ff0d00720b */ /* 0x000fda0003f3c000 */
[----:B------:R-:W0:Y:S02]  /*1bb0*/  @P1 LDC R8, c[0x0][0x238] ;  /* 0x00008e00ff081b82 */ /* 0x000e240000000800 */
[----:B0-----:R-:W-:Y:S01]  /*1bc0*/  @P1 FADD.FTZ R13, R13, R8 ;  /* 0x000000080d0d1221 */ /* 0x001fe20000010000 */
[----:B------:R-:W-:-:S06]  /*1bd0*/  MOV R8, 0x3f800000 ;  /* 0x3f80000000087802 */ /* 0x000fcc0000000f00 */
[----:B------:R0:W1:Y:S01]  /*1be0*/  @P1 MUFU.RSQ R8, R13 ;  /* 0x0000000d00081308 */ /* 0x0000620000001400 */
[----:B------:R-:W-:-:S04]  /*1bf0*/  ISETP.GE.U32.AND P1, PT, R24, UR12, PT ;  /* 0x0000000c18007c0c */ /* 0x000fc8000bf26070 */
[----:B------:R-:W-:Y:S01]  /*1c00*/  ISETP.GE.AND.EX P1, PT, R29, UR13, PT, P1 ;  /* 0x0000000d1d007c0c */ /* 0x000fe2000bf26310 */
[----:B0-----:R-:W-:-:S03]  /*1c10*/  FADD.FTZ R13, -R12, R9 ;  /* 0x000000090c0d7221 */ /* 0x001fc60000010100 */
        /* <DEDUP_REMOVED lines=9> */
[----:B--2---:R-:W-:Y:S02]  /*1cb0*/  SHF.L.U32 R26, R26, 0x10, RZ ;  /* 0x000000101a1a7819 */ /* 0x004fe400000006ff */
[----:B---3--:R-:W-:-:S02]  /*1cc0*/  SHF.L.U32 R12, R21, 0x10, RZ ;  /* 0x00000010150c7819 */ /* 0x008fc400000006ff */
[----:B-----5:R-:W-:-:S03]  /*1cd0*/  SHF.L.U32 R36, R36, 0x10, RZ ;  /* 0x0000001024247819 */ /* 0x020fc600000006ff */
[C-C-:B------:R-:W-:Y:S01]  /*1ce0*/  FFMA.FTZ R18, R26.reuse, R13, R12.reuse ;  /* 0x0000000d1a127223 */ /* 0x140fe2000001000c */
[C-C-:B------:R-:W-:Y:S01]  /*1cf0*/  FFMA.FTZ R16, R26.reuse, R33, R12.reuse ;  /* 0x000000211a107223 */ /* 0x140fe2000001000c */
[--C-:B------:R-:W-:Y:S01]  /*1d00*/  FFMA.FTZ R14, R26, R19, R12.reuse ;  /* 0x000000131a0e7223 */ /* 0x100fe2000001000c */
[----:B------:R-:W-:Y:S01]  /*1d10*/  SHF.L.U32 R11, R42, 0x10, RZ ;  /* 0x000000102a0b7819 */ /* 0x000fe200000006ff */
[----:B------:R-:W-:-:S04]  /*1d20*/  FFMA.FTZ R12, R26, R23, R12 ;  /* 0x000000171a0c7223 */ /* 0x000fc8000001000c */
[C-C-:B------:R-:W-:Y:S01]  /*1d30*/  FFMA.FTZ R17, R36.reuse, R15, R11.reuse ;  /* 0x0000000f24117223 */ /* 0x140fe2000001000b */
[C-C-:B------:R-:W-:Y:S01]  /*1d40*/  FFMA.FTZ R15, R36.reuse, R10, R11.reuse ;  /* 0x0000000a240f7223 */ /* 0x140fe2000001000b */
        /* <DEDUP_REMOVED lines=13> */
.L_x_2177:
        /* <DEDUP_REMOVED lines=14> */
.L_x_2179:
[----:B------:R-:W-:Y:S05]  /*1f00*/  BSYNC B0 ;  /* 0x0000000000007941 */ /* 0x000fea0003800000 */
.L_x_2178:
        /* <DEDUP_REMOVED lines=11> */
.L_x_2180:
        /* <DEDUP_REMOVED lines=14> */
.L_x_2182:
[----:B------:R-:W-:Y:S05]  /*20a0*/  BSYNC B0 ;  /* 0x0000000000007941 */ /* 0x000fea0003800000 */
.L_x_2181:
        /* <DEDUP_REMOVED lines=11> */
.L_x_2183:
        /* <DEDUP_REMOVED lines=14> */
.L_x_2185:
[----:B------:R-:W-:Y:S05]  /*2240*/  BSYNC B0 ;  /* 0x0000000000007941 */ /* 0x000fea0003800000 */
.L_x_2184:
        /* <DEDUP_REMOVED lines=11> */
.L_x_2186:
        /* <DEDUP_REMOVED lines=13> */
.L_x_2188:
[----:B------:R-:W-:Y:S05]  /*23d0*/  BSYNC B0 ;  /* 0x0000000000007941 */ /* 0x000fea0003800000 */
.L_x_2187:
[----:B--23--:R-:W2:Y:S01]  /*23e0*/  LDC R8, c[0x0][0x10] ;  /* 0x00000400ff087b82 */ /* 0x00cea20000000800 */
[----:B------:R-:W-:Y:S02]  /*23f0*/  IADD3 R4, R4, 0x1, RZ ;  /* 0x0000000104047810 */ /* 0x000fe40007ffe0ff */
[----:B--2---:R-:W-:-:S04]  /*2400*/  IADD3 R35, R8, R35, RZ ;  /* 0x0000002308237210 */ /* 0x004fc80007ffe0ff */
[----:B------:R-:W-:-:S13]  /*2410*/  ISETP.GE.AND P1, PT, R35, UR4, PT ;  /* 0x0000000423007c0c */ /* 0x000fda000bf26270 */
[----:B------:R-:W-:Y:S05]  /*2420*/  @!P1 BRA `(.L_x_2189) ;  /* 0xffffffdc007c9947 */ /* 0x000fea000383ffff */
[----:B------:R-:W-:Y:S05]  /*2430*/  EXIT ;  /* 0x000000000000794d */ /* 0x000fea0003800000 */
.L_x_2190:
        /* <DEDUP_REMOVED lines=12> */
.L_x_3265:


//--------------------- .text._Z35group_norm_nhwc_fwd_one_pass_kernelI11Bf16IOBf16WLi256ELi26ELi416EEv26Group_norm_nhwc_fwd_params --------------------------
	.section	.text._Z35group_norm_nhwc_fwd_one_pass_kernelI11Bf16IOBf16WLi256ELi26ELi416EEv26Group_norm_nhwc_fwd_params,"ax",@progbits
	.align	128
        .global         _Z35group_norm_nhwc_fwd_one_pass_kernelI11Bf16IOBf16WLi256ELi26ELi416EEv26Group_norm_nhwc_fwd_params
        .type           _Z35group_norm_nhwc_fwd_one_pass_kernelI11Bf16IOBf16WLi256ELi26ELi416EEv26Group_norm_nhwc_fwd_params,@function
        .size           _Z35group_norm_nhwc_fwd_one_pass_kernelI11Bf16IOBf16WLi256ELi26ELi416EEv26Group_norm_nhwc_fwd_params,(.L_x_3266 - _Z35group_norm_nhwc_fwd_one_pass_kernelI11Bf16IOBf16WLi256ELi26ELi416EEv26Group_norm_nhwc_fwd_params)
        .other          _Z35group_norm_nhwc_fwd_one_pass_kernelI11Bf16IOBf16WLi256ELi26ELi416EEv26Group_norm_nhwc_fwd_params,@"STO_CUDA_ENTRY STV_DEFAULT"
_Z35group_norm_nhwc_fwd_one_pass_kernelI11Bf16IOBf16WLi256ELi26ELi416EEv26Group_norm_nhwc_fwd_params:
.text._Z35group_norm_nhwc_fwd_one_pass_kernelI11Bf16IOBf16WLi256ELi26ELi416EEv26Group_norm_nhwc_fwd_params:
        /* <DEDUP_REMOVED lines=33> */
.L_x_2224:
[----:B0-2---:R-:W0:Y:S01]  /*0210*/  LDC R15, c[0x0][0x288] ;  /* 0x0000a200ff0f7b82 */ /* 0x005e220000000800 */
        /* <DEDUP_REMOVED lines=8> */
[----:B01----:R-:W-:-:S04]  /*02a0*/  IABS R11, R15 ;  /* 0x0000000f000b7213 */ /* 0x003fc80000000000 */
[----:B------:R-:W0:Y:S08]  /*02b0*/  I2F.RP R0, R11 ;  /* 0x0000000b00007306 */ /* 0x000e300000209400 */
[----:B0-----:R-:W0:Y:S02]  /*02c0*/  MUFU.RCP R0, R0 ;  /* 0x0000000000007308 */ /* 0x001e240000001000 */
[----:B0-----:R-:W-:-:S06]  /*02d0*/  IADD3 R8, R0, 0xffffffe, RZ ;  /* 0x0ffffffe00087810 */ /* 0x001fcc0007ffe0ff */
[----:B------:R0:W1:Y:S02]  /*02e0*/  F2I.FTZ.U32.TRUNC.NTZ R9, R8 ;  /* 0x0000000800097305 */ /* 0x000064000021f000 */
[----:B0-----:R-:W-:Y:S02]  /*02f0*/  MOV R8, RZ ;  /* 0x000000ff00087202 */ /* 0x001fe40000000f00 */
[----:B-1----:R-:W-:-:S05]  /*0300*/  IADD3 R2, RZ, -R9, RZ ;  /* 0x80000009ff027210 */ /* 0x002fca0007ffe0ff */
[----:B---3--:R-:W-:Y:S01]  /*0310*/  IMAD R13, R2, R11, RZ ;  /* 0x0000000b020d7224 */ /* 0x008fe200078e02ff */
        /* <DEDUP_REMOVED lines=43> */
[----:B------:R-:W-:Y:S01]  /*05d0*/  ISETP.GE.AND.EX P1, PT, R2, UR15, PT, P1 ;  /* 0x0000000f02007c0c */ /* 0x000fe2000bf26310 */
[----:B------:R-:W-:Y:S01]  /*05e0*/  @P0 IMAD.MOV.U32 R42, RZ, RZ, R40 ;  /* 0x000000ffff2a0224 */ /* 0x000fe200078e0028 */
[----:B------:R-:W-:Y:S01]  /*05f0*/  IADD3 R43, R41, R43, RZ ;  /* 0x0000002b292b7210 */ /* 0x000fe20007ffe0ff */
[----:B------:R-:W3:Y:S01]  /*0600*/  @!P4 LDC.64 R8, c[0x0][0x220] ;  /* 0x00008800ff08cb82 */ /* 0x000ee20000000a00 */
[----:B------:R-:W-:Y:S02]  /*0610*/  @!P3 MOV R22, R40 ;  /* 0x000000280016b202 */ /* 0x000fe40000000f00 */
[-C--:B------:R-:W-:Y:S01]  /*0620*/  @!P3 MOV R23, R43.reuse ;  /* 0x0000002b0017b202 */ /* 0x080fe20000000f00 */
[----:B------:R-:W-:Y:S01]  /*0630*/  @P0 IMAD.WIDE.U32 R20, R4, R10, R42 ;  /* 0x0000000a04140225 */ /* 0x000fe200078e002a */
[----:B------:R-:W-:Y:S02]  /*0640*/  ISETP.GT.U32.OR P1, PT, R3, 0x19f, P1 ;  /* 0x0000019f0300780c */ /* 0x000fe40000f24470 */
[----:B------:R-:W-:Y:S01]  /*0650*/  @!P4 MOV R38, R40 ;  /* 0x000000280026c202 */ /* 0x000fe20000000f00 */
[-C--:B-1----:R-:W-:Y:S01]  /*0660*/  @!P3 IMAD R33, R27, R16.reuse, RZ ;  /* 0x000000101b21b224 */ /* 0x082fe200078e02ff */
[----:B------:R-:W-:Y:S01]  /*0670*/  @!P4 MOV R39, R43 ;  /* 0x0000002b0027c202 */ /* 0x000fe20000000f00 */
[----:B------:R-:W-:Y:S01]  /*0680*/  @!P3 IMAD.WIDE.U32 R22, R24, R16, R22 ;  /* 0x000000101816b225 */ /* 0x000fe200078e0016 */
[----:B------:R-:W-:Y:S01]  /*0690*/  @P0 IADD3 R31, R21, R31, RZ ;  /* 0x0000001f151f0210 */ /* 0x000fe20007ffe0ff */
[----:B------:R-:W1:Y:S01]  /*06a0*/  @!P2 LDC.64 R10, c[0x0][0x270] ;  /* 0x00009c00ff0aab82 */ /* 0x000e620000000a00 */
[----:B0-----:R-:W-:Y:S01]  /*06b0*/  @P0 LEA R36, P5, R20, R14, 0x1 ;  /* 0x0000000e14240211 */ /* 0x001fe200078a08ff */
[----:B------:R-:W-:Y:S01]  /*06c0*/  @!P3 IMAD R33, R24, R17, R33 ;  /* 0x000000111821b224 */ /* 0x000fe200078e0221 */
[----:B------:R-:W-:Y:S01]  /*06d0*/  IADD3 R21, R4, 0xa0, RZ ;  /* 0x000000a004157810 */ /* 0x000fe20007ffe0ff */
[----:B------:R-:W-:Y:S01]  /*06e0*/  @!P4 IMAD.WIDE.U32 R12, R25, R12, R38 ;  /* 0x0000000c190cc225 */ /* 0x000fe200078e0026 */
[----:B--2---:R-:W-:-:S02]  /*06f0*/  @!P3 LEA R18, P6, R22, R18, 0x1 ;  /* 0x000000121612b211 */ /* 0x004fc400078c08ff */
[----:B------:R-:W-:Y:S01]  /*0700*/  @!P3 IADD3 R14, R23, R33, RZ ;  /* 0x00000021170eb210 */ /* 0x000fe20007ffe0ff */
[----:B------:R-:W0:Y:S01]  /*0710*/  @!P1 LDC.64 R16, c[0x0][0x270] ;  /* 0x00009c00ff109b82 */ /* 0x000e220000000a00 */
[----:B------:R-:W-:Y:S02]  /*0720*/  @P0 LEA.HI.X R37, R20, R15, R31, 0x1, P5 ;  /* 0x0000000f14250211 */ /* 0x000fe400028f0c1f */
[----:B------:R-:W-:Y:S02]  /*0730*/  MOV R31, RZ ;  /* 0x000000ff001f7202 */ /* 0x000fe40000000f00 */
[----:B------:R-:W-:Y:S02]  /*0740*/  @!P3 LEA.HI.X R19, R22, R19, R14, 0x1, P6 ;  /* 0x000000131613b211 */ /* 0x000fe400030f0c0e */
[----:B------:R-:W-:Y:S02]  /*0750*/  ISETP.GE.U32.AND P5, PT, R21, UR14, PT ;  /* 0x0000000e15007c0c */ /* 0x000fe4000bfa6070 */
[----:B------:R-:W-:Y:S01]  /*0760*/  SHF.R.S32.HI R23, RZ, 0x1f, R21 ;  /* 0x0000001fff177819 */ /* 0x000fe20000011415 */
[----:B------:R2:W4:Y:S01]  /*0770*/  @!P3 LDG.E R31, desc[UR8][R18.64] ;  /* 0x00000008121fb981 */ /* 0x000522000c1e1900 */
[----:B------:R-:W-:-:S02]  /*0780*/  @!P4 IADD3 R32, R13, R32, RZ ;  /* 0x000000200d20c210 */ /* 0x000fc40007ffe0ff */
[C---:B---3--:R-:W-:Y:S02]  /*0790*/  @!P4 LEA R14, P6, R12.reuse, R8, 0x1 ;  /* 0x000000080c0ec211 */ /* 0x048fe400078c08ff */
[----:B------:R-:W-:Y:S02]  /*07a0*/  ISETP.GE.AND.EX P3, PT, R23, UR15, PT, P5 ;  /* 0x0000000f17007c0c */ /* 0x000fe4000bf66350 */
[----:B------:R-:W-:Y:S02]  /*07b0*/  @!P4 LEA.HI.X R15, R12, R9, R32, 0x1, P6 ;  /* 0x000000090c0fc211 */ /* 0x000fe400030f0c20 */
[----:B------:R-:W3:Y:S01]  /*07c0*/  @!P2 LDC.64 R8, c[0x0][0x220] ;  /* 0x00008800ff08ab82 */ /* 0x000ee20000000a00 */
[----:B------:R-:W-:Y:S02]  /*07d0*/  MOV R32, RZ ;  /* 0x000000ff00207202 */ /* 0x000fe40000000f00 */
[----:B------:R-:W-:Y:S02]  /*07e0*/  ISETP.GT.U32.OR P3, PT, R3, 0x19f, P3 ;  /* 0x0000019f0300780c */ /* 0x000fe40001f64470 */
[----:B--2---:R-:W-:-:S02]  /*07f0*/  IADD3 R19, R4, 0xc0, RZ ;  /* 0x000000c004137810 */ /* 0x004fc40007ffe0ff */
[----:B------:R2:W5:Y:S01]  /*0800*/  @!P4 LDG.E R32, desc[UR8][R14.64] ;  /* 0x000000080e20c981 */ /* 0x000562000c1e1900 */
[----:B------:R-:W3:Y:S01]  /*0810*/  @!P1 LDC.64 R12, c[0x0][0x220] ;  /* 0x00008800ff0c9b82 */ /* 0x000ee20000000a00 */
[----:B------:R-:W-:Y:S02]  /*0820*/  ISETP.GE.U32.AND P4, PT, R19, UR14, PT ;  /* 0x0000000e13007c0c */ /* 0x000fe4000bf86070 */
[----:B------:R-:W-:Y:S01]  /*0830*/  SHF.R.S32.HI R20, RZ, 0x1f, R19 ;  /* 0x0000001fff147819 */ /* 0x000fe20000011413 */
[----:B-1----:R-:W-:Y:S01]  /*0840*/  @!P2 IMAD R22, R30, R10, RZ ;  /* 0x0000000a1e16a224 */ /* 0x002fe200078e02ff */
[----:B------:R-:W-:Y:S02]  /*0850*/  @!P2 MOV R38, R40 ;  /* 0x000000280026a202 */ /* 0x000fe40000000f00 */
[----:B------:R-:W-:Y:S02]  /*0860*/  ISETP.GE.AND.EX P4, PT, R20, UR15, PT, P4 ;  /* 0x0000000f14007c0c */ /* 0x000fe4000bf86340 */
[----:B------:R-:W-:Y:S01]  /*0870*/  @!P2 MOV R39, R43 ;  /* 0x0000002b0027a202 */ /* 0x000fe20000000f00 */
[----:B--2---:R-:W1:Y:S01]  /*0880*/  @!P3 LDC.64 R14, c[0x0][0x270] ;  /* 0x00009c00ff0ebb82 */ /* 0x004e620000000a00 */
[----:B0-----:R-:W-:Y:S01]  /*0890*/  @!P1 IMAD R33, R2, R16, RZ ;  /* 0x0000001002219224 */ /* 0x001fe200078e02ff */
[----:B------:R-:W-:Y:S01]  /*08a0*/  IADD3 R18, R4, 0xe0, RZ ;  /* 0x000000e004127810 */ /* 0x000fe20007ffe0ff */
[C---:B------:R-:W-:Y:S01]  /*08b0*/  @!P2 IMAD R2, R26.reuse, R11, R22 ;  /* 0x0000000b1a02a224 */ /* 0x040fe200078e0216 */
[----:B------:R-:W-:Y:S01]  /*08c0*/  ISETP.GT.U32.OR P4, PT, R3, 0x19f, P4 ;  /* 0x0000019f0300780c */ /* 0x000fe20002784470 */
[----:B------:R-:W-:Y:S01]  /*08d0*/  @!P2 IMAD.WIDE.U32 R10, R26, R10, R38 ;  /* 0x0000000a1a0aa225 */ /* 0x000fe200078e0026 */
[----:B------:R-:W-:-:S02]  /*08e0*/  ISETP.GE.U32.AND P5, PT, R18, UR14, PT ;  /* 0x0000000e12007c0c */ /* 0x000fc4000bfa6070 */
[----:B------:R-:W-:Y:S02]  /*08f0*/  SHF.R.S32.HI R22, RZ, 0x1f, R18 ;  /* 0x0000001fff167819 */ /* 0x000fe40000011412 */
[----:B------:R-:W-:Y:S02]  /*0900*/  @!P2 IADD3 R2, R11, R2, RZ ;  /* 0x000000020b02a210 */ /* 0x000fe40007ffe0ff */
[----:B---3--:R-:W-:Y:S02]  /*0910*/  @!P2 LEA R38, P6, R10, R8, 0x1 ;  /* 0x000000080a26a211 */ /* 0x008fe400078c08ff */
[----:B------:R-:W-:Y:S01]  /*0920*/  ISETP.GE.AND.EX P5, PT, R22, UR15, PT, P5 ;  /* 0x0000000f16007c0c */ /* 0x000fe2000bfa6350 */
[----:B------:R-:W-:Y:S01]  /*0930*/  @!P1 IMAD.MOV.U32 R44, RZ, RZ, R40 ;  /* 0x000000ffff2c9224 */ /* 0x000fe200078e0028 */
[----:B------:R-:W-:Y:S02]  /*0940*/  @!P1 MOV R45, R43 ;  /* 0x0000002b002d9202 */ /* 0x000fe40000000f00 */
[----:B------:R-:W-:-:S02]  /*0950*/  @!P2 LEA.HI.X R39, R10, R9, R2, 0x1, P6 ;  /* 0x000000090a27a211 */ /* 0x000fc400030f0c02 */
[----:B------:R-:W-:Y:S01]  /*0960*/  ISETP.GT.U32.OR P5, PT, R3, 0x19f, P5 ;  /* 0x0000019f0300780c */ /* 0x000fe20002fa4470 */
[----:B------:R-:W0:Y:S01]  /*0970*/  @!P3 LDC.64 R8, c[0x0][0x220] ;  /* 0x00008800ff08bb82 */ /* 0x000e220000000a00 */
[C---:B------:R-:W-:Y:S01]  /*0980*/  @!P1 IMAD R17, R0.reuse, R17, R33 ;  /* 0x0000001100119224 */ /* 0x040fe200078e0221 */
[----:B------:R-:W-:Y:S01]  /*0990*/  MOV R33, RZ ;  /* 0x000000ff00217202 */ /* 0x000fe20000000f00 */
[----:B------:R-:W-:-:S05]  /*09a0*/  @!P1 IMAD.WIDE.U32 R44, R0, R16, R44 ;  /* 0x00000010002c9225 */ /* 0x000fca00078e002c */
[----:B------:R-:W2:Y:S01]  /*09b0*/  @!P4 LDC.64 R10, c[0x0][0x270] ;  /* 0x00009c00ff0acb82 */ /* 0x000ea20000000a00 */
[----:B------:R-:W-:Y:S01]  /*09c0*/  @!P1 IADD3 R17, R45, R17, RZ ;  /* 0x000000112d119210 */ /* 0x000fe20007ffe0ff */
[----:B------:R3:W5:Y:S01]  /*09d0*/  @P0 LDG.E R33, desc[UR8][R36.64] ;  /* 0x0000000824210981 */ /* 0x000762000c1e1900 */
[----:B------:R-:W-:Y:S01]  /*09e0*/  @!P1 LEA R16, P6, R44, R12, 0x1 ;  /* 0x0000000c2c109211 */ /* 0x000fe200078c08ff */
[----:B-1----:R-:W-:-:S03]  /*09f0*/  @!P3 IMAD R0, R23, R14, RZ ;  /* 0x0000000e1700b224 */ /* 0x002fc600078e02ff */
[----:B------:R-:W-:Y:S01]  /*0a00*/  @!P1 LEA.HI.X R17, R44, R13, R17, 0x1, P6 ;  /* 0x0000000d2c119211 */ /* 0x000fe200030f0c11 */
[C---:B------:R-:W-:Y:S01]  /*0a10*/  @!P3 IMAD R23, R21.reuse, R15, R0 ;  /* 0x0000000f1517b224 */ /* 0x040fe200078e0200 */
[----:B------:R-:W1:Y:S01]  /*0a20*/  @!P5 LDC.64 R12, c[0x0][0x270] ;  /* 0x00009c00ff0cdb82 */ /* 0x000e620000000a00 */
[----:B---3--:R-:W-:Y:S02]  /*0a30*/  @!P3 MOV R36, R40 ;  /* 0x000000280024b202 */ /* 0x008fe40000000f00 */
[----:B------:R-:W-:Y:S02]  /*0a40*/  @!P3 MOV R37, R43 ;  /* 0x0000002b0025b202 */ /* 0x000fe40000000f00 */
[----:B------:R-:W-:Y:S01]  /*0a50*/  MOV R0, RZ ;  /* 0x000000ff00007202 */ /* 0x000fe20000000f00 */
[----:B------:R-:W-:Y:S02]  /*0a60*/  @!P3 IMAD.WIDE.U32 R36, R21, R14, R36 ;  /* 0x0000000e1524b225 */ /* 0x000fe400078e0024 */
[----:B------:R-:W3:Y:S03]  /*0a70*/  @!P4 LDC.64 R14, c[0x0][0x220] ;  /* 0x00008800ff0ecb82 */ /* 0x000ee60000000a00 */
[----:B------:R0:W5:Y:S01]  /*0a80*/  @!P1 LDG.E R0, desc[UR8][R16.64] ;  /* 0x0000000810009981 */ /* 0x000162000c1e1900 */
[----:B------:R-:W-:Y:S01]  /*0a90*/  @!P3 IADD3 R23, R37, R23, RZ ;  /* 0x000000172517b210 */ /* 0x000fe20007ffe0ff */
[----:B--2---:R-:W-:Y:S01]  /*0aa0*/  @!P4 IMAD R20, R20, R10, RZ ;  /* 0x0000000a1414c224 */ /* 0x004fe200078e02ff */
        /* <DEDUP_REMOVED lines=8> */
[----:B------:R-:W2:Y:S01]  /*0b30*/  @!P2 LDG.E R2, desc[UR8][R38.64] ;  /* 0x000000082602a981 */ /* 0x000ea2000c1e1900 */
[----:B-1----:R-:W-:-:S02]  /*0b40*/  @!P5 IMAD R22, R22, R12, RZ ;  /* 0x0000000c1616d224 */ /* 0x002fc400078e02ff */
[----:B------:R-:W-:Y:S01]  /*0b50*/  @!P4 IMAD.WIDE.U32 R20, R19, R10, R20 ;  /* 0x0000000a1314c225 */ /* 0x000fe200078e0014 */
[----:B------:R1:W2:Y:S03]  /*0b60*/  @!P3 LDG.E R36, desc[UR8][R8.64] ;  /* 0x000000080824b981 */ /* 0x0002a6000c1e1900 */
[----:B------:R-:W-:Y:S01]  /*0b70*/  @!P5 IMAD R13, R18, R13, R22 ;  /* 0x0000000d120dd224 */ /* 0x000fe200078e0216 */
[----:B------:R-:W-:Y:S02]  /*0b80*/  @!P4 IADD3 R10, R21, R11, RZ ;  /* 0x0000000b150ac210 */ /* 0x000fe40007ffe0ff */
[----:B---3--:R-:W-:Y:S02]  /*0b90*/  @!P4 LEA R14, P1, R20, R14, 0x1 ;  /* 0x0000000e140ec211 */ /* 0x008fe400078208ff */
[----:B-1----:R-:W-:Y:S02]  /*0ba0*/  @!P5 MOV R8, R40 ;  /* 0x000000280008d202 */ /* 0x002fe40000000f00 */
[----:B------:R-:W-:-:S02]  /*0bb0*/  @!P5 MOV R9, R43 ;  /* 0x0000002b0009d202 */ /* 0x000fc40000000f00 */
[----:B------:R-:W-:Y:S01]  /*0bc0*/  @!P4 LEA.HI.X R15, R20, R15, R10, 0x1, P1 ;  /* 0x0000000f140fc211 */ /* 0x000fe200008f0c0a */
[----:B------:R-:W-:Y:S01]  /*0bd0*/  @!P5 IMAD.WIDE.U32 R8, R18, R12, R8 ;  /* 0x0000000c1208d225 */ /* 0x000fe200078e0008 */
[----:B------:R-:W-:-:S03]  /*0be0*/  MOV R38, RZ ;  /* 0x000000ff00267202 */ /* 0x000fc60000000f00 */
[----:B------:R-:W3:Y:S01]  /*0bf0*/  @!P4 LDG.E R37, desc[UR8][R14.64] ;  /* 0x000000080e25c981 */ /* 0x000ee2000c1e1900 */
[----:B------:R-:W-:Y:S01]  /*0c00*/  @!P5 IMAD.IADD R10, R9, 0x1, R13 ;  /* 0x00000001090ad824 */ /* 0x000fe200078e020d */
[----:B0-----:R-:W-:-:S04]  /*0c10*/  @!P5 LEA R16, P1, R8, R16, 0x1 ;  /* 0x000000100810d211 */ /* 0x001fc800078208ff */
[----:B------:R-:W-:-:S05]  /*0c20*/  @!P5 LEA.HI.X R17, R8, R17, R10, 0x1, P1 ;  /* 0x000000110811d211 */ /* 0x000fca00008f0c0a */
[----:B------:R0:W3:Y:S02]  /*0c30*/  @!P5 LDG.E R38, desc[UR8][R16.64] ;  /* 0x000000081026d981 */ /* 0x0000e4000c1e1900 */
[----:B0-----:R-:W0:Y:S02]  /*0c40*/  S2R R16, SR_LANEID ;  /* 0x0000000000107919 */ /* 0x001e240000000000 */
[----:B0-----:R-:W-:Y:S02]  /*0c50*/  ISETP.GT.AND P1, PT, R16, 0x1e, PT ;  /* 0x0000001e1000780c */ /* 0x001fe40003f24270 */
[----:B----4-:R-:W-:-:S04]  /*0c60*/  PRMT R10, R31, 0x7632, R10 ;  /* 0x000076321f0a7816 */ /* 0x010fc8000000000a */
        /* <DEDUP_REMOVED lines=25> */
[----:B--2---:R-:W-:-:S04]  /*0e00*/  PRMT R11, R2, 0x7632, R11 ;  /* 0x00007632020b7816 */ /* 0x004fc8000000000b */
        /* <DEDUP_REMOVED lines=15> */
[----:B---3--:R-:W-:Y:S01]  /*0f00*/  PRMT R14, R37, 0x7632, R14 ;  /* 0x00007632250e7816 */ /* 0x008fe2000000000e */
[----:B------:R-:W-:Y:S01]  /*0f10*/  FADD.FTZ R8, R8, R15 ;  /* 0x0000000f08087221 */ /* 0x000fe20000010000 */
[----:B------:R-:W-:-:S02]  /*0f20*/  FADD.FTZ R13, R10, R13 ;  /* 0x0000000d0a0d7221 */ /* 0x000fc40000010000 */
[----:B------:R-:W-:Y:S01]  /*0f30*/  SHF.L.U32 R14, R14, 0x10, RZ ;  /* 0x000000100e0e7819 */ /* 0x000fe200000006ff */
[----:B------:R-:W-:Y:S01]  /*0f40*/  FADD.FTZ R9, R9, R12 ;  /* 0x0000000c09097221 */ /* 0x000fe20000010000 */
[----:B------:R-:W-:Y:S01]  /*0f50*/  FFMA.FTZ R10, R10, R10, R11 ;  /* 0x0000000a0a0a7223 */ /* 0x000fe2000001000b */
[----:B------:R-:W-:Y:S01]  /*0f60*/  IMAD.U32 R11, R37, 0x10000, RZ ;  /* 0x00010000250b7824 */ /* 0x000fe200078e00ff */
        /* <DEDUP_REMOVED lines=81> */
.L_x_2192:
[----:B------:R-:W-:Y:S05]  /*1480*/  BSYNC B0 ;  /* 0x0000000000007941 */ /* 0x000fea0003800000 */
.L_x_2191:
        /* <DEDUP_REMOVED lines=16> */
[----:B------:R-:W-:Y:S02]  /*1590*/  SHF.L.U32 R21, R21, 0x1, RZ ;  /* 0x0000000115157819 */ /* 0x000fe400000006ff */
[----:B--2---:R-:W-:-:S03]  /*15a0*/  IADD3 R15, R15, R14, RZ ;  /* 0x0000000e0f0f7210 */ /* 0x004fc60007ffe0ff */
[----:B---3--:R-:W-:-:S04]  /*15b0*/  IMAD.WIDE R10, R21, 0x4, R10 ;  /* 0x00000004150a7825 */ /* 0x008fc800078e020a */
[----:B------:R-:W-:Y:S01]  /*15c0*/  IMAD R21, R22, UR7, R14 ;  /* 0x0000000716157c24 */ /* 0x000fe2000f8e020e */
[----:B------:R-:W-:Y:S01]  /*15d0*/  MOV R14, 0xffffffff ;  /* 0xffffffff000e7802 */ /* 0x000fe20000000f00 */
[----:B----4-:R-:W-:Y:S01]  /*15e0*/  IMAD.WIDE.U32 R8, R15, 0x4, R8 ;  /* 0x000000040f087825 */ /* 0x010fe200078e0008 */
[----:B------:R-:W-:-:S03]  /*15f0*/  SEL R15, R20, RZ, !P1 ;  /* 0x000000ff140f7207 */ /* 0x000fc60004800000 */
[----:B------:R-:W-:Y:S01]  /*1600*/  IMAD.WIDE.U32 R10, R21, 0x8, R10 ;  /* 0x00000008150a7825 */ /* 0x000fe200078e000a */
[----:B------:R-:W-:Y:S02]  /*1610*/  SEL R21, R14, 0x1, P1 ;  /* 0x000000010e157807 */ /* 0x000fe40000800000 */
[----:B------:R-:W-:Y:S02]  /*1620*/  ISETP.NE.AND P1, PT, R15, -0x1, PT ;  /* 0xffffffff0f00780c */ /* 0x000fe40003f25270 */
[----:B------:R1:W-:Y:S01]  /*1630*/  STG.E.64 desc[UR8][R10.64], R12 ;  /* 0x0000000c0a007986 */ /* 0x0003e2000c101b08 */
[----:B------:R-:W-:Y:S06]  /*1640*/  MEMBAR.ALL.GPU ;  /* 0x0000000000007992 */ /* 0x000fec000000a000 */
[----:B------:R-:W-:-:S00]  /*1650*/  ERRBAR ;  /* 0x00000000000079ab */ /* 0x000fc00000000000 */
[----:B------:R-:W-:Y:S06]  /*1660*/  CGAERRBAR ;  /* 0x00000000000075ab */ /* 0x000fec0000000000 */
[----:B------:R1:W-:Y:S01]  /*1670*/  REDG.E.ADD.S32.STRONG.GPU desc[UR8][R8.64], R21 ;  /* 0x000000150800798e */ /* 0x0003e2000c10e388 */
[----:B------:R-:W-:Y:S05]  /*1680*/  @!P1 BRA `(.L_x_2194) ;  /* 0x0000000000149947 */ /* 0x000fea0003800000 */
.L_x_2195:
[----:B-1----:R-:W2:Y:S04]  /*1690*/  LDG.E.STRONG.GPU R10, desc[UR8][R8.64] ;  /* 0x00000008080a7981 */ /* 0x002ea8000c1ef900 */
[----:B--2---:R-:W-:Y:S01]  /*16a0*/  CCTL.IVALL ;  /* 0x00000000ff00798f */ /* 0x004fe20002000000 */
[----:B------:R-:W-:Y:S05]  /*16b0*/  YIELD ;  /* 0x0000000000007946 */ /* 0x000fea0003800000 */
[----:B------:R-:W-:-:S13]  /*16c0*/  ISETP.NE.AND P1, PT, R10, R15, PT ;  /* 0x0000000f0a00720c */ /* 0x000fda0003f25270 */
[----:B------:R-:W-:Y:S05]  /*16d0*/  @P1 BRA `(.L_x_2195) ;  /* 0xfffffffc00ec1947 */ /* 0x000fea000383ffff */
.L_x_2194:
        /* <DEDUP_REMOVED lines=11> */
.L_x_2197:
        /* <DEDUP_REMOVED lines=26> */
[----:B------:R-:W-:-:S04]  /*1930*/  @!P2 IMAD R45, R45, R20, RZ ;  /* 0x000000142d2da224 */ /* 0x000fc800078e02ff */
[----:B------:R-:W-:-:S04]  /*1940*/  @!P2 IMAD.SHL.U32 R45, R45, 0x2, RZ ;  /* 0x000000022d2da824 */ /* 0x000fc800078e00ff */
        /* <DEDUP_REMOVED lines=35> */
.L_x_2196:
        /* <DEDUP_REMOVED lines=19> */
.L_x_2199:
[----:B------:R-:W-:Y:S05]  /*1cb0*/  BSYNC B0 ;  /* 0x0000000000007941 */ /* 0x000fea0003800000 */
.L_x_2198:
        /* <DEDUP_REMOVED lines=32> */
.L_x_2193:
[----:B------:R-:W-:Y:S01]  /*1ec0*/  ULDC.64 UR12, c[0x0][0x218] ;  /* 0x00008600000c7ab9 */ /* 0x000fe20000000a00 */
[----:B------:R-:W-:Y:S01]  /*1ed0*/  LOP3.LUT P1, RZ, R3, UR7, RZ, 0xfc, !PT ;  /* 0x0000000703ff7c12 */ /* 0x000fe2000f82fcff */
[----:B------:R-:W2:Y:S01]  /*1ee0*/  S2UR UR6, SR_CgaCtaId ;  /* 0x00000000000679c3 */ /* 0x000ea20000008800 */
[----:B------:R-:W-:Y:S01]  /*1ef0*/  ISETP.EQ.U32.AND P2, PT, RZ, UR12, PT ;  /* 0x0000000cff007c0c */ /* 0x000fe2000bf42070 */
[----:B------:R-:W-:Y:S01]  /*1f00*/  UMOV UR5, 0x400 ;  /* 0x0000040000057882 */ /* 0x000fe20000000000 */
[----:B------:R-:W-:Y:S01]  /*1f10*/  IADD3 R29, R35, R29, RZ ;  /* 0x0000001d231d7210 */ /* 0x000fe20007ffe0ff */
[----:B------:R-:W-:Y:S01]  /*1f20*/  ULDC.64 UR14, c[0x0][0x278] ;  /* 0x00009e00000e7ab9 */ /* 0x000fe20000000a00 */
        /* <DEDUP_REMOVED lines=12> */
[----:B------:R-:W-:Y:S01]  /*1ff0*/  @!P1 STG.E.64 desc[UR8][R20.64], R8 ;  /* 0x0000000814009986 */ /* 0x000fe2000c101b08 */
[----:B------:R-:W-:Y:S06]  /*2000*/  BAR.SYNC.DEFER_BLOCKING 0x0 ;  /* 0x0000000000007b1d */ /* 0x000fec0000010000 */
[----:B0-----:R-:W2:Y:S04]  /*2010*/  LDG.E.U16 R13, desc[UR8][R10.64] ;  /* 0x000000080a0d7981 */ /* 0x001ea8000c1e1500 */
[----:B------:R-:W3:Y:S04]  /*2020*/  LDG.E.U16 R12, desc[UR8][R14.64] ;  /* 0x000000080e0c7981 */ /* 0x000ee8000c1e1500 */
[----:B------:R-:W0:Y:S04]  /*2030*/  LDS.64 R8, [UR5+0x80] ;  /* 0x00008005ff087984 */ /* 0x000e280008000a00 */
[----:B------:R1:W4:Y:S04]  /*2040*/  LDG.E.U16 R10, desc[UR8][R10.64+0x2] ;  /* 0x000002080a0a7981 */ /* 0x000328000c1e1500 */
[----:B------:R5:W4:Y:S01]  /*2050*/  LDG.E.U16 R14, desc[UR8][R14.64+0x2] ;  /* 0x000002080e0e7981 */ /* 0x000b22000c1e1500 */
[----:B0-----:R-:W-:-:S04]  /*2060*/  FMUL.FTZ R8, R8, UR6 ;  /* 0x0000000608087c20 */ /* 0x001fc80008410000 */
[----:B------:R-:W-:-:S04]  /*2070*/  FMUL.FTZ R22, R8, R8 ;  /* 0x0000000808167220 */ /* 0x000fc80000410000 */
[----:B------:R-:W-:-:S05]  /*2080*/  FFMA.FTZ R22, R9, UR6, -R22 ;  /* 0x0000000609167c23 */ /* 0x000fca0008010816 */
[----:B------:R-:W-:-:S13]  /*2090*/  FSETP.GTU.FTZ.AND P1, PT, R22, RZ, PT ;  /* 0x000000ff1600720b */ /* 0x000fda0003f3c000 */
[----:B------:R-:W0:Y:S01]  /*20a0*/  @P1 LDC R9, c[0x0][0x238] ;  /* 0x00008e00ff091b82 */ /* 0x000e220000000800 */
[----:B------:R-:W-:Y:S02]  /*20b0*/  ISETP.NE.AND P6, PT, RZ, UR10, PT ;  /* 0x0000000aff007c0c */ /* 0x000fe4000bfc5270 */
[----:B-1----:R-:W-:Y:S02]  /*20c0*/  PRMT R11, R0, 0x7632, R11 ;  /* 0x00007632000b7816 */ /* 0x002fe4000000000b */
[----:B-----5:R-:W-:Y:S02]  /*20d0*/  PRMT R15, R36, 0x7632, R15 ;  /* 0x00007632240f7816 */ /* 0x020fe4000000000f */
[----:B------:R-:W-:Y:S02]  /*20e0*/  PRMT R20, R37, 0x7632, R20 ;  /* 0x0000763225147816 */ /* 0x000fe40000000014 */
[----:B------:R-:W-:Y:S01]  /*20f0*/  PRMT R21, R38, 0x7632, R21 ;  /* 0x0000763226157816 */ /* 0x000fe20000000015 */
[----:B0-----:R-:W-:Y:S01]  /*2100*/  @P1 FADD.FTZ R22, R22, R9 ;  /* 0x0000000916161221 */ /* 0x001fe20000010000 */
[----:B------:R-:W-:-:S06]  /*2110*/  MOV R9, 0x3f800000 ;  /* 0x3f80000000097802 */ /* 0x000fcc0000000f00 */
[----:B------:R-:W0:Y:S01]  /*2120*/  @P1 MUFU.RSQ R9, R22 ;  /* 0x0000001600091308 */ /* 0x000e220000001400 */
[----:B------:R-:W-:Y:S02]  /*2130*/  SHF.L.U32 R33, R33, 0x10, RZ ;  /* 0x0000001021217819 */ /* 0x000fe400000006ff */
[----:B------:R-:W-:Y:S01]  /*2140*/  SHF.L.U32 R19, R19, 0x10, RZ ;  /* 0x0000001013137819 */ /* 0x000fe200000006ff */
[----:B------:R-:W-:Y:S01]  /*2150*/  IMAD.U32 R31, R31, 0x10000, RZ ;  /* 0x000100001f1f7824 */ /* 0x000fe200078e00ff */
        /* <DEDUP_REMOVED lines=12> */
[----:B------:R-:W-:Y:S01]  /*2220*/  SHF.L.U32 R21, R21, 0x10, RZ ;  /* 0x0000001015157819 */ /* 0x000fe200000006ff */
[--C-:B------:R-:W-:Y:S01]  /*2230*/  FADD.FTZ R33, R33, -R8.reuse ;  /* 0x8000000821217221 */ /* 0x100fe20000010000 */
[----:B------:R-:W-:Y:S01]  /*2240*/  ISETP.GE.U32.AND P1, PT, R24, UR14, PT ;  /* 0x0000000e18007c0c */ /* 0x000fe2000bf26070 */
[C---:B------:R-:W-:Y:S01]  /*2250*/  FADD.FTZ R19, -R8.reuse, R19 ;  /* 0x0000001308137221 */ /* 0x040fe20000010100 */
[----:B------:R-:W-:Y:S01]  /*2260*/  ISETP.GE.U32.AND P2, PT, R25, UR14, PT ;  /* 0x0000000e19007c0c */ /* 0x000fe2000bf46070 */
[----:B------:R-:W-:Y:S01]  /*2270*/  FADD.FTZ R31, R31, -R8 ;  /* 0x800000081f1f7221 */ /* 0x000fe20000010000 */
[----:B------:R-:W-:Y:S01]  /*2280*/  FADD.FTZ R18, -R8, R18 ;  /* 0x0000001208127221 */ /* 0x000fe20000010100 */
[--C-:B------:R-:W-:Y:S01]  /*2290*/  FADD.FTZ R32, R32, -R8.reuse ;  /* 0x8000000820207221 */ /* 0x100fe20000010000 */
[----:B------:R-:W-:Y:S01]  /*22a0*/  FADD.FTZ R17, -R8, R17 ;  /* 0x0000001108117221 */ /* 0x000fe20000010100 */
[----:B------:R-:W-:Y:S01]  /*22b0*/  FADD.FTZ R2, R2, -R8 ;  /* 0x8000000802027221 */ /* 0x000fe20000010000 */
[----:B------:R-:W-:Y:S01]  /*22c0*/  FADD.FTZ R16, -R8, R16 ;  /* 0x0000001008107221 */ /* 0x000fe20000010100 */
[--C-:B------:R-:W-:Y:S01]  /*22d0*/  FADD.FTZ R0, R0, -R8.reuse ;  /* 0x8000000800007221 */ /* 0x100fe20000010000 */
[----:B------:R-:W-:Y:S01]  /*22e0*/  FADD.FTZ R11, -R8, R11 ;  /* 0x0000000b080b7221 */ /* 0x000fe20000010100 */
[--C-:B------:R-:W-:Y:S01]  /*22f0*/  FADD.FTZ R36, R36, -R8.reuse ;  /* 0x8000000824247221 */ /* 0x100fe20000010000 */
[C---:B------:R-:W-:Y:S01]  /*2300*/  FADD.FTZ R15, -R8.reuse, R15 ;  /* 0x0000000f080f7221 */ /* 0x040fe20000010100 */
[----:B------:R-:W-:Y:S01]  /*2310*/  FADD.FTZ R37, R37, -R8 ;  /* 0x8000000825257221 */ /* 0x000fe20000010000 */
[----:B------:R-:W-:Y:S01]  /*2320*/  FADD.FTZ R20, -R8, R20 ;  /* 0x0000001408147221 */ /* 0x000fe20000010100 */
[----:B------:R-:W-:Y:S01]  /*2330*/  FADD.FTZ R38, R38, -R8 ;  /* 0x8000000826267221 */ /* 0x000fe20000010000 */
[----:B------:R-:W-:Y:S01]  /*2340*/  FADD.FTZ R21, -R8, R21 ;  /* 0x0000001508157221 */ /* 0x000fe20000010100 */
[----:B------:R-:W-:Y:S01]  /*2350*/  ISETP.GE.AND.EX P1, PT, R27, UR15, PT, P1 ;  /* 0x0000000f1b007c0c */ /* 0x000fe2000bf26310 */
[-C--:B0-----:R-:W-:Y:S01]  /*2360*/  FMUL.FTZ R33, R33, R9.reuse ;  /* 0x0000000921217220 */ /* 0x081fe20000410000 */
[----:B------:R-:W-:Y:S01]  /*2370*/  ISETP.GE.AND.EX P2, PT, R28, UR15, PT, P2 ;  /* 0x0000000f1c007c0c */ /* 0x000fe2000bf46320 */
[-C--:B------:R-:W-:Y:S01]  /*2380*/  FMUL.FTZ R8, R19, R9.reuse ;  /* 0x0000000913087220 */ /* 0x080fe20000410000 */
[----:B------:R-:W-:Y:S01]  /*2390*/  ISETP.GT.U32.OR P1, PT, R3, 0x19f, P1 ;  /* 0x0000019f0300780c */ /* 0x000fe20000f24470 */
[-C--:B------:R-:W-:Y:S01]  /*23a0*/  FMUL.FTZ R31, R31, R9.reuse ;  /* 0x000000091f1f7220 */ /* 0x080fe20000410000 */
[----:B------:R-:W-:Y:S01]  /*23b0*/  ISETP.GT.U32.OR P2, PT, R3, 0x19f, P2 ;  /* 0x0000019f0300780c */ /* 0x000fe20001744470 */
        /* <DEDUP_REMOVED lines=13> */
[----:B--2---:R-:W-:-:S02]  /*2490*/  SHF.L.U32 R13, R13, 0x10, RZ ;  /* 0x000000100d0d7819 */ /* 0x004fc400000006ff */
[----:B---3--:R-:W-:Y:S02]  /*24a0*/  SHF.L.U32 R12, R12, 0x10, RZ ;  /* 0x000000100c0c7819 */ /* 0x008fe400000006ff */
[----:B----4-:R-:W-:Y:S01]  /*24b0*/  SHF.L.U32 R10, R10, 0x10, RZ ;  /* 0x000000100a0a7819 */ /* 0x010fe200000006ff */
[----:B------:R-:W-:Y:S02]  /*24c0*/  IMAD.U32 R14, R14, 0x10000, RZ ;  /* 0x000100000e0e7824 */ /* 0x000fe400078e00ff */
[----:B------:R-:W-:Y:S02]  /*24d0*/  FFMA.FTZ R44, R12, R33, R13 ;  /* 0x000000210c2c7223 */ /* 0x000fe4000001000d */
        /* <DEDUP_REMOVED lines=12> */
.L_x_2200:
        /* <DEDUP_REMOVED lines=14> */
.L_x_2202:
[----:B------:R-:W-:Y:S05]  /*2680*/  BSYNC B0 ;  /* 0x0000000000007941 */ /* 0x000fea0003800000 */
.L_x_2201:
        /* <DEDUP_REMOVED lines=13> */
.L_x_2203:
        /* <DEDUP_REMOVED lines=14> */
.L_x_2205:
[----:B------:R-:W-:Y:S05]  /*2840*/  BSYNC B0 ;  /* 0x0000000000007941 */ /* 0x000fea0003800000 */
.L_x_2204:
        /* <DEDUP_REMOVED lines=13> */
.L_x_2206:
[----:B------:R-:W-:Y:S04]  /*2920*/  BSSY B0, `(.L_x_2207) ;  /* 0x000000e000007945 */ /* 0x000fe80003800000 */
[----:B------:R-:W-:Y:S05]  /*2930*/  @P2 BRA `(.L_x_2208) ;  /* 0x0000000000302947 */ /* 0x000fea0003800000 */
[----:B------:R-:W-:Y:S01]  /*2940*/  ULDC.64 UR12, c[0x0][0x270] ;  /* 0x00009c00000c7ab9 */ /* 0x000fe20000000a00 */
[----:B------:R-:W-:Y:S01]  /*2950*/  MOV R8, R40 ;  /* 0x0000002800087202 */ /* 0x000fe20000000f00 */
[----:B------:R-:W-:Y:S01]  /*2960*/  IMAD R28, R28, UR12, RZ ;  /* 0x0000000c1c1c7c24 */ /* 0x000fe2000f8e02ff */
[----:B------:R-:W-:Y:S02]  /*2970*/  MOV R9, R43 ;  /* 0x0000002b00097202 */ /* 0x000fe40000000f00 */
[----:B------:R-:W-:Y:S01]  /*2980*/  F2FP.BF16.F32.PACK_AB R19, R19, R32 ;  /* 0x000000201313723e */ /* 0x000fe200000010ff */
[C---:B01----:R-:W-:Y:S02]  /*2990*/  IMAD R17, R25.reuse, UR13, R28 ;  /* 0x0000000d19117c24 */ /* 0x043fe4000f8e021c */
[----:B------:R-:W-:Y:S01]  /*29a0*/  IMAD.WIDE.U32 R8, R25, UR12, R8 ;  /* 0x0000000c19087c25 */ /* 0x000fe2000f8e0008 */
[----:B------:R-:W-:Y:S02]  /*29b0*/  ULDC.64 UR12, c[0x0][0x210] ;  /* 0x00008400000c7ab9 */ /* 0x000fe40000000a00 */
[----:B------:R-:W-:-:S02]  /*29c0*/  LEA R16, P1, R8, UR12, 0x1 ;  /* 0x0000000c08107c11 */ /* 0x000fc4000f8208ff */
[----:B------:R-:W-:-:S04]  /*29d0*/  IADD3 R17, R9, R17, RZ ;  /* 0x0000001109117210 */ /* 0x000fc80007ffe0ff */
[----:B------:R-:W-:-:S05]  /*29e0*/  LEA.HI.X R17, R8, UR13, R17, 0x1, P1 ;  /* 0x0000000d08117c11 */ /* 0x000fca00088f0c11 */
[----:B------:R2:W-:Y:S02]  /*29f0*/  STG.E desc[UR8][R16.64], R19 ;  /* 0x0000001310007986 */ /* 0x0005e4000c101908 */
.L_x_2208:
[----:B------:R-:W-:Y:S05]  /*2a00*/  BSYNC B0 ;  /* 0x0000000000007941 */ /* 0x000fea0003800000 */
.L_x_2207:
[----:B------:R-:W-:Y:S01]  /*2a10*/  IADD3 R27, R4, 0x80, RZ ;  /* 0x00000080041b7810 */ /* 0x000fe20007ffe0ff */
[--C-:B------:R-:W-:Y:S01]  /*2a20*/  FFMA.FTZ R2, R12, R2, R13.reuse ;  /* 0x000000020c027223 */ /* 0x100fe2000001000d */
[----:B0-----:R-:W-:Y:S01]  /*2a30*/  IADD3 R23, R4, 0xa0, RZ ;  /* 0x000000a004177810 */ /* 0x001fe20007ffe0ff */
[--C-:B------:R-:W-:Y:S01]  /*2a40*/  FFMA.FTZ R0, R12, R0, R13.reuse ;  /* 0x000000000c007223 */ /* 0x100fe2000001000d */
[----:B--2---:R-:W-:Y:S01]  /*2a50*/  IADD3 R19, R4, 0xc0, RZ ;  /* 0x000000c004137810 */ /* 0x004fe20007ffe0ff */
[--C-:B------:R-:W-:Y:S01]  /*2a60*/  FFMA.FTZ R36, R12, R36, R13.reuse ;  /* 0x000000240c247223 */ /* 0x100fe2000001000d */
[----:B------:R-:W-:Y:S01]  /*2a70*/  IADD3 R18, R4, 0xe0, RZ ;  /* 0x000000e004127810 */ /* 0x000fe20007ffe0ff */
[--C-:B------:R-:W-:Y:S01]  /*2a80*/  FFMA.FTZ R37, R12, R37, R13.reuse ;  /* 0x000000250c257223 */ /* 0x100fe2000001000d */
[----:B------:R-:W-:Y:S01]  /*2a90*/  ISETP.GE.U32.AND P5, PT, R26, UR14, PT ;  /* 0x0000000e1a007c0c */ /* 0x000fe2000bfa6070 */
[----:B------:R-:W-:Y:S01]  /*2aa0*/  FFMA.FTZ R38, R12, R38, R13 ;  /* 0x000000260c267223 */ /* 0x000fe2000001000d */
[----:B------:R-:W-:Y:S01]  /*2ab0*/  ISETP.GE.U32.AND P1, PT, R27, UR14, PT ;  /* 0x0000000e1b007c0c */ /* 0x000fe2000bf26070 */
[C-C-:B------:R-:W-:Y:S01]  /*2ac0*/  FFMA.FTZ R28, R14.reuse, R11, R10.reuse ;  /* 0x0000000b0e1c7223 */ /* 0x140fe2000001000a */
[----:B------:R-:W-:Y:S01]  /*2ad0*/  ISETP.GE.U32.AND P2, PT, R23, UR14, PT ;  /* 0x0000000e17007c0c */ /* 0x000fe2000bf46070 */
[C-C-:B------:R-:W-:Y:S01]  /*2ae0*/  FFMA.FTZ R15, R14.reuse, R15, R10.reuse ;  /* 0x0000000f0e0f7223 */ /* 0x140fe2000001000a */
[----:B------:R-:W-:Y:S01]  /*2af0*/  ISETP.GE.U32.AND P3, PT, R19, UR14, PT ;  /* 0x0000000e13007c0c */ /* 0x000fe2000bf66070 */
[--C-:B------:R-:W-:Y:S01]  /*2b00*/  FFMA.FTZ R20, R14, R20, R10.reuse ;  /* 0x000000140e147223 */ /* 0x100fe2000001000a */
[----:B------:R-:W-:Y:S01]  /*2b10*/  ISETP.GE.U32.AND P4, PT, R18, UR14, PT ;  /* 0x0000000e12007c0c */ /* 0x000fe2000bf86070 */
[C-C-:B------:R-:W-:Y:S01]  /*2b20*/  FFMA.FTZ R21, R14.reuse, R21, R10.reuse ;  /* 0x000000150e157223 */ /* 0x140fe2000001000a */
[----:B-1----:R-:W-:Y:S01]  /*2b30*/  SHF.R.S32.HI R17, RZ, 0x1f, R27 ;  /* 0x0000001fff117819 */ /* 0x002fe2000001141b */
        /* <DEDUP_REMOVED lines=25> */
.L_x_2209:
[----:B------:R-:W-:Y:S04]  /*2cd0*/  BSSY B0, `(.L_x_2210) ;  /* 0x000000e000007945 */ /* 0x000fe80003800000 */
[----:B------:R-:W-:Y:S05]  /*2ce0*/  @P5 BRA `(.L_x_2211) ;  /* 0x0000000000305947 */ /* 0x000fea0003800000 */
[----:B------:R-:W-:Y:S01]  /*2cf0*/  ULDC.64 UR12, c[0x0][0x270] ;  /* 0x00009c00000c7ab9 */ /* 0x000fe20000000a00 */
[----:B------:R-:W-:Y:S01]  /*2d00*/  MOV R11, R43 ;  /* 0x0000002b000b7202 */ /* 0x000fe20000000f00 */
[----:B------:R-:W-:Y:S01]  /*2d10*/  IMAD R13, R30, UR12, RZ ;  /* 0x0000000c1e0d7c24 */ /* 0x000fe2000f8e02ff */
[----:B------:R-:W-:Y:S01]  /*2d20*/  F2FP.BF16.F32.PACK_AB R29, R29, R2 ;  /* 0x000000021d1d723e */ /* 0x000fe200000010ff */
[----:B------:R-:W-:Y:S02]  /*2d30*/  IMAD.MOV.U32 R10, RZ, RZ, R40 ;  /* 0x000000ffff0a7224 */ /* 0x000fe400078e0028 */
[C---:B------:R-:W-:Y:S02]  /*2d40*/  IMAD R13, R26.reuse, UR13, R13 ;  /* 0x0000000d1a0d7c24 */ /* 0x040fe4000f8e020d */
[----:B------:R-:W-:Y:S01]  /*2d50*/  IMAD.WIDE.U32 R10, R26, UR12, R10 ;  /* 0x0000000c1a0a7c25 */ /* 0x000fe2000f8e000a */
[----:B------:R-:W-:Y:S02]  /*2d60*/  ULDC.64 UR12, c[0x0][0x210] ;  /* 0x00008400000c7ab9 */ /* 0x000fe40000000a00 */
[----:B------:R-:W-:-:S02]  /*2d70*/  LEA R12, P5, R10, UR12, 0x1 ;  /* 0x0000000c0a0c7c11 */ /* 0x000fc4000f8a08ff */
[----:B------:R-:W-:-:S04]  /*2d80*/  IADD3 R13, R11, R13, RZ ;  /* 0x0000000d0b0d7210 */ /* 0x000fc80007ffe0ff */
[----:B------:R-:W-:-:S05]  /*2d90*/  LEA.HI.X R13, R10, UR13, R13, 0x1, P5 ;  /* 0x0000000d0a0d7c11 */ /* 0x000fca000a8f0c0d */
[----:B------:R0:W-:Y:S02]  /*2da0*/  STG.E desc[UR8][R12.64], R29 ;  /* 0x0000001d0c007986 */ /* 0x0001e4000c101908 */
.L_x_2211:
[----:B------:R-:W-:Y:S05]  /*2db0*/  BSYNC B0 ;  /* 0x0000000000007941 */ /* 0x000fea0003800000 */
.L_x_2210:
        /* <DEDUP_REMOVED lines=11> */
.L_x_2212:
        /* <DEDUP_REMOVED lines=14> */
.L_x_2214:
[----:B------:R-:W-:Y:S05]  /*2f50*/  BSYNC B0 ;  /* 0x0000000000007941 */ /* 0x000fea0003800000 */
.L_x_2213:
        /* <DEDUP_REMOVED lines=11> */
.L_x_2215:
        /* <DEDUP_REMOVED lines=14> */
.L_x_2217:
[----:B------:R-:W-:Y:S05]  /*30f0*/  BSYNC B0 ;  /* 0x0000000000007941 */ /* 0x000fea0003800000 */
.L_x_2216:
        /* <DEDUP_REMOVED lines=11> */
.L_x_2218:
        /* <DEDUP_REMOVED lines=10> */
[----:B0-2---:R-:W-:Y:S02]  /*3250*/  LEA R12, P1, R10, UR12, 0x1 ;  /* 0x0000000c0a0c7c11 */ /* 0x005fe4000f8208ff */
[----:B------:R-:W-:-:S04]  /*3260*/  IADD3 R19, R11, R19, RZ ;  /* 0x000000130b137210 */ /* 0x000fc80007ffe0ff */
[----:B------:R-:W-:-:S05]  /*3270*/  LEA.HI.X R13, R10, UR13, R19, 0x1, P1 ;  /* 0x0000000d0a0d7c11 */ /* 0x000fca00088f0c13 */
[----:B------:R3:W-:Y:S02]  /*3280*/  STG.E desc[UR8][R12.64], R37 ;  /* 0x000000250c007986 */ /* 0x0007e4000c101908 */
.L_x_2220:
[----:B------:R-:W-:Y:S05]  /*3290*/  BSYNC B0 ;  /* 0x0000000000007941 */ /* 0x000fea0003800000 */
.L_x_2219:
[----:B------:R-:W-:Y:S05]  /*32a0*/  @!P6 BRA `(.L_x_2221) ;  /* 0x000000000028e947 */ /* 0x000fea0003800000 */
[----:B------:R-:W-:Y:S01]  /*32b0*/  FMUL.FTZ R0, R38, -1.4426950216293334961 ;  /* 0xbfb8aa3b26007820 */ /* 0x000fe20000410000 */
[----:B------:R-:W-:-:S05]  /*32c0*/  FMUL.FTZ R10, R21, -1.4426950216293334961 ;  /* 0xbfb8aa3b150a7820 */ /* 0x000fca0000410000 */
[----:B------:R-:W4:Y:S08]  /*32d0*/  MUFU.EX2 R0, R0 ;  /* 0x0000000000007308 */ /* 0x000f300000000800 */
[----:B------:R-:W1:Y:S01]  /*32e0*/  MUFU.EX2 R10, R10 ;  /* 0x0000000a000a7308 */ /* 0x000e620000000800 */
[----:B----4-:R-:W-:-:S07]  /*32f0*/  FADD.FTZ R2, R0, 1 ;  /* 0x3f80000000027421 */ /* 0x010fce0000010000 */
[----:B------:R-:W4:Y:S01]  /*3300*/  MUFU.RCP R9, R2 ;  /* 0x0000000200097308 */ /* 0x000f220000001000 */
[----:B-1----:R-:W-:-:S07]  /*3310*/  FADD.FTZ R11, R10, 1 ;  /* 0x3f8000000a0b7421 */ /* 0x002fce0000010000 */
[----:B0-23--:R-:W0:Y:S01]  /*3320*/  MUFU.RCP R12, R11 ;  /* 0x0000000b000c7308 */ /* 0x00de220000001000 */
[----:B----4-:R-:W-:Y:S01]  /*3330*/  FMUL.FTZ R38, R38, R9 ;  /* 0x0000000926267220 */ /* 0x010fe20000410000 */
[----:B0-----:R-:W-:-:S07]  /*3340*/  FMUL.FTZ R21, R21, R12 ;  /* 0x0000000c15157220 */ /* 0x001fce0000410000 */
.L_x_2221:
        /* <DEDUP_REMOVED lines=13> */
.L_x_2223:
[----:B------:R-:W-:Y:S05]  /*3420*/  BSYNC B0 ;  /* 0x0000000000007941 */ /* 0x000fea0003800000 */
.L_x_2222:
[----:B----4-:R-:W4:Y:S01]  /*3430*/  LDC R9, c[0x0][0x10] ;  /* 0x00000400ff097b82 */ /* 0x010f220000000800 */
[----:B------:R-:W-:Y:S02]  /*3440*/  IADD3 R6, R6, 0x1, RZ ;  /* 0x0000000106067810 */ /* 0x000fe40007ffe0ff */
[----:B----4-:R-:W-:-:S04]  /*3450*/  IADD3 R34, R9, R34, RZ ;  /* 0x0000002209227210 */ /* 0x010fc80007ffe0ff */
[----:B------:R-:W-:-:S13]  /*3460*/  ISETP.GE.AND P1, PT, R34, UR4, PT ;  /* 0x0000000422007c0c */ /* 0x000fda000bf26270 */
[----:B------:R-:W-:Y:S05]  /*3470*/  @!P1 BRA `(.L_x_2224) ;  /* 0xffffffcc00649947 */ /* 0x000fea000383ffff */
[----:B------:R-:W-:Y:S05]  /*3480*/  EXIT ;  /* 0x000000000000794d */ /* 0x000fea0003800000 */
.L_x_2225:
        /* <DEDUP_REMOVED lines=15> */
.L_x_3266:


//--------------------- .text._Z35group_norm_nhwc_fwd_one_pass_kernelI11Bf16IOBf16WLi512ELi26ELi416EEv26Group_norm_nhwc_fwd_params --------------------------
	.section	.text._Z35group_norm_nhwc_fwd_one_pass_kernelI11Bf16IOBf16WLi512ELi26ELi416EEv26Group_norm_nhwc_fwd_params,"ax",@progbits
	.align	128
        .global         _Z35group_norm_nhwc_fwd_one_pass_kernelI11Bf16IOBf16WLi512ELi26ELi416EEv26Group_norm_nhwc_fwd_params
        .type           _Z35group_norm_nhwc_fwd_one_pass_kernelI11Bf16IOBf16WLi512ELi26ELi416EEv26Group_norm_nhwc_fwd_params,@function
        .size           _Z35group_norm_nhwc_fwd_one_pass_kernelI11Bf16IOBf16WLi512ELi26ELi416EEv26Group_norm_nhwc_fwd_params,(.L_x_3267 - _Z35group_norm_nhwc_fwd_one_pass_kernelI11Bf16IOBf16WLi512ELi26ELi416EEv26Group_norm_nhwc_fwd_params)
        .other          _Z35group_norm_nhwc_fwd_one_pass_kernelI11Bf16IOBf16WLi512ELi26ELi416EEv26Group_norm_nhwc_fwd_params,@"STO_CUDA_ENTRY STV_DEFAULT"
_Z35group_norm_nhwc_fwd_one_pass_kernelI11Bf16IOBf16WLi512ELi26ELi416EEv26Group_norm_nhwc_fwd_params:
.text._Z35group_norm_nhwc_fwd_one_pass_kernelI11Bf16IOBf16WLi512ELi26ELi416EEv26Group_norm_nhwc_fwd_params:
        /* <DEDUP_REMOVED lines=74> */
.L_x_2283:
        /* <DEDUP_REMOVED lines=14> */
[----:B--2---:R-:W-:-:S06]  /*0580*/  VIADD R28, R30, 0xffffffe ;  /* 0x0ffffffe1e1c7836 */ /* 0x004fcc0000000000 */
        /* <DEDUP_REMOVED lines=12> */
[-C--:B------:R-:W-:Y:S02]  /*0650*/  @!P5 IADD3 R30, R30, -R31.reuse, RZ ;  /* 0x8000001f1e1ed210 */ /* 0x080fe40007ffe0ff */
[----:B------:R-:W-:Y:S02]  /*0660*/  @!P5 IADD3 R29, R29, 0x1, RZ ;  /* 0x000000011d1dd810 */ /* 0x000fe40007ffe0ff */
        /* <DEDUP_REMOVED lines=47> */
[----:B------:R-:W-:-:S04]  /*0960*/  @P6 IMAD.WIDE.U32 R28, R5, R30, R28 ;  /* 0x0000001e051c6225 */ /* 0x000fc800078e001c */
[----:B------:R-:W-:Y:S01]  /*0970*/  @P6 IMAD.IADD R29, R29, 0x1, R31 ;  /* 0x000000011d1d6824 */ /* 0x000fe200078e021f */
[C---:B---3--:R-:W-:Y:S01]  /*0980*/  @P6 LEA R40, P5, R28.reuse, R40, 0x1 ;  /* 0x000000281c286211 */ /* 0x048fe200078a08ff */
[----:B------:R-:W3:Y:S03]  /*0990*/  @P0 LDC.64 R30, c[0x0][0x270] ;  /* 0x00009c00ff1e0b82 */ /* 0x000ee60000000a00 */
[----:B------:R-:W-:Y:S02]  /*09a0*/  @P6 LEA.HI.X R41, R28, R41, R29, 0x1, P5 ;  /* 0x000000291c296211 */ /* 0x000fe400028f0c1d */
[----:B------:R-:W-:Y:S01]  /*09b0*/  @P0 MOV R29, R69 ;  /* 0x00000045001d0202 */ /* 0x000fe20000000f00 */
[----:B---3--:R-:W-:-:S04]  /*09c0*/  @P0 IMAD R28, R15, R30, RZ ;  /* 0x0000001e0f1c0224 */ /* 0x008fc800078e02ff */
[----:B------:R-:W-:Y:S01]  /*09d0*/  @P0 IMAD R31, R6, R31, R28 ;  /* 0x0000001f061f0224 */ /* 0x000fe200078e021c */
[----:B------:R-:W-:-:S05]  /*09e0*/  @P0 MOV R28, R70 ;  /* 0x00000046001c0202 */ /* 0x000fca0000000f00 */
[----:B------:R-:W-:-:S05]  /*09f0*/  @P0 IMAD.WIDE.U32 R28, R6, R30, R28 ;  /* 0x0000001e061c0225 */ /* 0x000fca00078e001c */
[----:B------:R-:W-:Y:S02]  /*0a00*/  @P0 IADD3 R29, R29, R31, RZ ;  /* 0x0000001f1d1d0210 */ /* 0x000fe40007ffe0ff */
[----:B------:R-:W3:Y:S01]  /*0a10*/  @P1 LDC.64 R30, c[0x0][0x270] ;  /* 0x00009c00ff1e1b82 */ /* 0x000ee20000000a00 */
[----:B0-----:R-:W-:-:S04]  /*0a20*/  @P0 LEA R38, P5, R28, R38, 0x1 ;  /* 0x000000261c260211 */ /* 0x001fc800078a08ff */
[----:B------:R-:W-:Y:S02]  /*0a30*/  @P0 LEA.HI.X R39, R28, R39, R29, 0x1, P5 ;  /* 0x000000271c270211 */ /* 0x000fe400028f0c1d */
[----:B------:R-:W-:Y:S02]  /*0a40*/  @P1 MOV R29, R69 ;  /* 0x00000045001d1202 */ /* 0x000fe40000000f00 */
[----:B------:R-:W-:Y:S01]  /*0a50*/  LOP3.LUT P0, RZ, R48, 0x4, RZ, 0xc0, !PT ;  /* 0x0000000430ff7812 */ /* 0x000fe2000780c0ff */
[----:B---3--:R-:W-:-:S04]  /*0a60*/  @P1 IMAD R28, R17, R30, RZ ;  /* 0x0000001e111c1224 */ /* 0x008fc800078e02ff */
[----:B------:R-:W-:Y:S01]  /*0a70*/  @P1 IMAD R31, R7, R31, R28 ;  /* 0x0000001f071f1224 */ /* 0x000fe200078e021c */
[----:B------:R-:W-:-:S05]  /*0a80*/  @P1 MOV R28, R70 ;  /* 0x00000046001c1202 */ /* 0x000fca0000000f00 */
[----:B------:R-:W-:-:S05]  /*0a90*/  @P1 IMAD.WIDE.U32 R28, R7, R30, R28 ;  /* 0x0000001e071c1225 */ /* 0x000fca00078e001c */
[----:B------:R-:W-:Y:S02]  /*0aa0*/  @P1 IADD3 R29, R29, R31, RZ ;  /* 0x0000001f1d1d1210 */ /* 0x000fe40007ffe0ff */
[----:B------:R-:W0:Y:S01]  /*0ab0*/  @P2 LDC.64 R30, c[0x0][0x270] ;  /* 0x00009c00ff1e2b82 */ /* 0x000e220000000a00 */
[----:B--2---:R-:W-:-:S04]  /*0ac0*/  @P1 LEA R32, P5, R28, R32, 0x1 ;  /* 0x000000201c201211 */ /* 0x004fc800078a08ff */
        /* <DEDUP_REMOVED lines=30> */
[----:B------:R-:W-:-:S07]  /*0cb0*/  @P5 IMAD.MOV.U32 R51, RZ, RZ, R69 ;  /* 0x000000ffff335224 */ /* 0x000fce00078e0045 */
[----:B------:R-:W1:Y:S01]  /*0cc0*/  @P5 LDC.64 R54, c[0x0][0x220] ;  /* 0x00008800ff365b82 */ /* 0x000e620000000a00 */
[----:B0-----:R-:W-:-:S04]  /*0cd0*/  @P5 IMAD R50, R47, R52, RZ ;  /* 0x000000342f325224 */ /* 0x001fc800078e02ff */
[----:B------:R-:W-:Y:S01]  /*0ce0*/  @P5 IMAD R53, R22, R53, R50 ;  /* 0x0000003516355224 */ /* 0x000fe200078e0232 */
[----:B------:R-:W-:-:S05]  /*0cf0*/  @P5 MOV R50, R70 ;  /* 0x0000004600325202 */ /* 0x000fca0000000f00 */
[----:B------:R-:W-:-:S05]  /*0d00*/  @P5 IMAD.WIDE.U32 R50, R22, R52, R50 ;  /* 0x0000003416325225 */ /* 0x000fca00078e0032 */
[----:B------:R-:W-:Y:S02]  /*0d10*/  @P5 IADD3 R51, R51, R53, RZ ;  /* 0x0000003533335210 */ /* 0x000fe40007ffe0ff */
[----:B-1----:R-:W-:-:S04]  /*0d20*/  @P5 LEA R52, P6, R50, R54, 0x1 ;  /* 0x0000003632345211 */ /* 0x002fc800078c08ff */
        /* <DEDUP_REMOVED lines=8> */
[----:B------:R-:W-:-:S07]  /*0db0*/  @!P5 MOV R55, R69 ;  /* 0x000000450037d202 */ /* 0x000fce0000000f00 */
[----:B------:R-:W3:Y:S01]  /*0dc0*/  @!P5 LDC.64 R58, c[0x0][0x220] ;  /* 0x00008800ff3adb82 */ /* 0x000ee20000000a00 */
[----:B-1----:R-:W-:-:S04]  /*0dd0*/  @!P5 IMAD R54, R51, R56, RZ ;  /* 0x000000383336d224 */ /* 0x002fc800078e02ff */
[----:B------:R-:W-:Y:S01]  /*0de0*/  @!P5 IMAD R57, R24, R57, R54 ;  /* 0x000000391839d224 */ /* 0x000fe200078e0236 */
[----:B------:R-:W-:-:S05]  /*0df0*/  @!P5 MOV R54, R70 ;  /* 0x000000460036d202 */ /* 0x000fca0000000f00 */
[----:B------:R-:W-:-:S05]  /*0e00*/  @!P5 IMAD.WIDE.U32 R54, R24, R56, R54 ;  /* 0x000000381836d225 */ /* 0x000fca00078e0036 */
[----:B0-----:R-:W-:Y:S02]  /*0e10*/  @!P5 IADD3 R52, R55, R57, RZ ;  /* 0x000000393734d210 */ /* 0x001fe40007ffe0ff */
[----:B---3--:R-:W-:-:S04]  /*0e20*/  @!P5 LEA R56, P6, R54, R58, 0x1 ;  /* 0x0000003a3638d211 */ /* 0x008fc800078c08ff */
[----:B------:R-:W-:Y:S02]  /*0e30*/  @!P5 LEA.HI.X R57, R54, R59, R52, 0x1, P6 ;  /* 0x0000003b3639d211 */ /* 0x000fe400030f0c34 */
[----:B------:R-:W-:Y:S02]  /*0e40*/  MOV R52, RZ ;  /* 0x000000ff00347202 */ /* 0x000fe40000000f00 */
[----:B------:R-:W-:-:S04]  /*0e50*/  SHF.R.S32.HI R53, RZ, 0x1f, R25 ;  /* 0x0000001fff357819 */ /* 0x000fc80000011419 */
[----:B------:R0:W3:Y:S01]  /*0e60*/  @!P5 LDG.E R52, desc[UR8][R56.64] ;  /* 0x000000083834d981 */ /* 0x0000e2000c1e1900 */
[----:B------:R-:W-:-:S04]  /*0e70*/  ISETP.GE.U32.AND P5, PT, R25, UR12, PT ;  /* 0x0000000c19007c0c */ /* 0x000fc8000bfa6070 */
[----:B------:R-:W-:-:S04]  /*0e80*/  ISETP.GE.AND.EX P5, PT, R53, UR13, PT, P5 ;  /* 0x0000000d35007c0c */ /* 0x000fc8000bfa6350 */
[----:B------:R-:W-:-:S13]  /*0e90*/  ISETP.GT.U32.OR P5, PT, R0, 0x19f, P5 ;  /* 0x0000019f0000780c */ /* 0x000fda0002fa4470 */
[----:B------:R-:W1:Y:S01]  /*0ea0*/  @!P5 LDC.64 R58, c[0x0][0x270] ;  /* 0x00009c00ff3adb82 */ /* 0x000e620000000a00 */
[----:B------:R-:W-:-:S07]  /*0eb0*/  @!P5 MOV R55, R69 ;  /* 0x000000450037d202 */ /* 0x000fce0000000f00 */
[----:B------:R-:W0:Y:S01]  /*0ec0*/  @!P5 LDC.64 R60, c[0x0][0x220] ;  /* 0x00008800ff3cdb82 */ /* 0x000e220000000a00 */
[----:B-1----:R-:W-:-:S04]  /*0ed0*/  @!P5 IMAD R54, R53, R58, RZ ;  /* 0x0000003a3536d224 */ /* 0x002fc800078e02ff */
[----:B------:R-:W-:Y:S01]  /*0ee0*/  @!P5 IMAD R59, R25, R59, R54 ;  /* 0x0000003b193bd224 */ /* 0x000fe200078e0236 */
[----:B------:R-:W-:-:S05]  /*0ef0*/  @!P5 MOV R54, R70 ;  /* 0x000000460036d202 */ /* 0x000fca0000000f00 */
[----:B------:R-:W-:-:S05]  /*0f00*/  @!P5 IMAD.WIDE.U32 R54, R25, R58, R54 ;  /* 0x0000003a1936d225 */ /* 0x000fca00078e0036 */
[----:B------:R-:W-:Y:S02]  /*0f10*/  @!P5 IADD3 R55, R55, R59, RZ ;  /* 0x0000003b3737d210 */ /* 0x000fe40007ffe0ff */
[----:B0-----:R-:W-:-:S04]  /*0f20*/  @!P5 LEA R56, P6, R54, R60, 0x1 ;  /* 0x0000003c3638d211 */ /* 0x001fc800078c08ff */
        /* <DEDUP_REMOVED lines=8> */
[----:B------:R-:W-:-:S07]  /*0fb0*/  @!P5 MOV R59, R69 ;  /* 0x00000045003bd202 */ /* 0x000fce0000000f00 */
[----:B------:R-:W5:Y:S01]  /*0fc0*/  @!P5 LDC.64 R62, c[0x0][0x220] ;  /* 0x00008800ff3edb82 */ /* 0x000f620000000a00 */
[----:B-1----:R-:W-:-:S04]  /*0fd0*/  @!P5 IMAD R58, R55, R60, RZ ;  /* 0x0000003c373ad224 */ /* 0x002fc800078e02ff */
[----:B------:R-:W-:Y:S01]  /*0fe0*/  @!P5 IMAD R61, R26, R61, R58 ;  /* 0x0000003d1a3dd224 */ /* 0x000fe200078e023a */
[----:B------:R-:W-:-:S05]  /*0ff0*/  @!P5 MOV R58, R70 ;  /* 0x00000046003ad202 */ /* 0x000fca0000000f00 */
[----:B------:R-:W-:-:S05]  /*1000*/  @!P5 IMAD.WIDE.U32 R58, R26, R60, R58 ;  /* 0x0000003c1a3ad225 */ /* 0x000fca00078e003a */
[----:B0-----:R-:W-:Y:S02]  /*1010*/  @!P5 IADD3 R56, R59, R61, RZ ;  /* 0x0000003d3b38d210 */ /* 0x001fe40007ffe0ff */
[----:B-----5:R-:W-:-:S04]  /*1020*/  @!P5 LEA R60, P6, R58, R62, 0x1 ;  /* 0x0000003e3a3cd211 */ /* 0x020fc800078c08ff */
        /* <DEDUP_REMOVED lines=13> */
[----:B------:R-:W-:-:S04]  /*1100*/  @!P5 IMAD.WIDE.U32 R58, R27, R62, R58 ;  /* 0x0000003e1b3ad225 */ /* 0x000fc800078e003a */
[----:B------:R-:W-:Y:S01]  /*1110*/  @!P5 IMAD.IADD R59, R59, 0x1, R63 ;  /* 0x000000013b3bd824 */ /* 0x000fe200078e023f */
[----:B0-----:R-:W-:-:S04]  /*1120*/  @!P5 LEA R60, P6, R58, R64, 0x1 ;  /* 0x000000403a3cd211 */ /* 0x001fc800078c08ff */
        /* <DEDUP_REMOVED lines=9> */
[----:B------:R-:W2:Y:S01]  /*11c0*/  @!P5 LDC.64 R66, c[0x0][0x220] ;  /* 0x00008800ff42db82 */ /* 0x000ea20000000a00 */
[----:B-1----:R-:W-:-:S04]  /*11d0*/  @!P5 IMAD R62, R59, R64, RZ ;  /* 0x000000403b3ed224 */ /* 0x002fc800078e02ff */
[----:B------:R-:W-:Y:S01]  /*11e0*/  @!P5 IMAD R65, R44, R65, R62 ;  /* 0x000000412c41d224 */ /* 0x000fe200078e023e */
[----:B------:R-:W-:-:S05]  /*11f0*/  @!P5 MOV R62, R70 ;  /* 0x00000046003ed202 */ /* 0x000fca0000000f00 */
[----:B------:R-:W-:-:S05]  /*1200*/  @!P5 IMAD.WIDE.U32 R62, R44, R64, R62 ;  /* 0x000000402c3ed225 */ /* 0x000fca00078e003e */
[----:B0-----:R-:W-:Y:S02]  /*1210*/  @!P5 IADD3 R60, R63, R65, RZ ;  /* 0x000000413f3cd210 */ /* 0x001fe40007ffe0ff */
[----:B--2---:R-:W-:-:S04]  /*1220*/  @!P5 LEA R64, P6, R62, R66, 0x1 ;  /* 0x000000423e40d211 */ /* 0x004fc800078c08ff */
        /* <DEDUP_REMOVED lines=15> */
[C---:B---3--:R-:W-:Y:S02]  /*1320*/  @!P5 LEA R72, P6, R66.reuse, R62, 0x1 ;  /* 0x0000003e4248d211 */ /* 0x048fe400078c08ff */
[----:B------:R-:W-:Y:S02]  /*1330*/  MOV R62, RZ ;  /* 0x000000ff003e7202 */ /* 0x000fe40000000f00 */
[----:B------:R-:W-:Y:S02]  /*1340*/  @!P5 LEA.HI.X R73, R66, R63, R64, 0x1, P6 ;  /* 0x0000003f4249d211 */ /* 0x000fe400030f0c40 */
[----:B------:R-:W-:-:S03]  /*1350*/  SHF.R.S32.HI R63, RZ, 0x1f, R46 ;  /* 0x0000001fff3f7819 */ /* 0x000fc6000001142e */
[----:B------:R0:W3:Y:S01]  /*1360*/  @!P5 LDG.E R62, desc[UR8][R72.64] ;  /* 0x00000008483ed981 */ /* 0x0000e2000c1e1900 */
        /* <DEDUP_REMOVED lines=9> */
[----:B------:R-:W-:-:S05]  /*1400*/  @!P5 IMAD.WIDE.U32 R66, R46, R66, R72 ;  /* 0x000000422e42d225 */ /* 0x000fca00078e0048 */
[----:B------:R-:W-:Y:S02]  /*1410*/  @!P5 IADD3 R67, R67, R75, RZ ;  /* 0x0000004b4343d210 */ /* 0x000fe40007ffe0ff */
[----:B0-----:R-:W-:-:S04]  /*1420*/  @!P5 LEA R76, P6, R66, R64, 0x1 ;  /* 0x00000040424cd211 */ /* 0x001fc800078c08ff */
[----:B------:R-:W-:Y:S02]  /*1430*/  @!P5 LEA.HI.X R77, R66, R65, R67, 0x1, P6 ;  /* 0x00000041424dd211 */ /* 0x000fe400030f0c43 */
[----:B------:R-:W-:Y:S02]  /*1440*/  CS2R R64, SRZ ;  /* 0x0000000000407805 */ /* 0x000fe4000001ff00 */
[----:B------:R-:W-:Y:S02]  /*1450*/  CS2R R66, SRZ ;  /* 0x0000000000427805 */ /* 0x000fe4000001ff00 */
[C---:B------:R-:W-:Y:S02]  /*1460*/  LOP3.LUT P6, RZ, R48.reuse, 0x8, RZ, 0xc0, !PT ;  /* 0x0000000830ff7812 */ /* 0x040fe400078cc0ff */
[----:B------:R0:W3:Y:S01]  /*1470*/  @!P5 LDG.E R64, desc[UR8][R76.64] ;  /* 0x000000084c40d981 */ /* 0x0000e2000c1e1900 */
[----:B------:R-:W-:-:S03]  /*1480*/  LOP3.LUT P5, RZ, R48, 0x2, RZ, 0xc0, !PT ;  /* 0x0000000230ff7812 */ /* 0x000fc600078ac0ff */
[----:B------:R-:W4:Y:S01]  /*1490*/  @P0 LDG.E R65, desc[UR8][R42.64] ;  /* 0x000000082a410981 */ /* 0x000f22000c1e1900 */
[----:B------:R-:W-:Y:S02]  /*14a0*/  ISETP.NE.AND P0, PT, R74, RZ, PT ;  /* 0x000000ff4a00720c */ /* 0x000fe40003f05270 */
[----:B------:R-:W-:-:S06]  /*14b0*/  CS2R R72, SRZ ;  /* 0x0000000000487805 */ /* 0x000fcc000001ff00 */
[----:B------:R-:W5:Y:S04]  /*14c0*/  @P6 LDG.E R72, desc[UR8][R36.64] ;  /* 0x0000000824486981 */ /* 0x000f68000c1e1900 */
[----:B------:R-:W2:Y:S04]  /*14d0*/  @P5 LDG.E R66, desc[UR8][R40.64] ;  /* 0x0000000828425981 */ /* 0x000ea8000c1e1900 */
[----:B------:R4:W3:Y:S01]  /*14e0*/  @P0 LDG.E R67, desc[UR8][R38.64] ;  /* 0x0000000826430981 */ /* 0x0008e2000c1e1900 */
[----:B------:R-:W-:-:S03]  /*14f0*/  CS2R R74, SRZ ;  /* 0x00000000004a7805 */ /* 0x000fc6000001ff00 */
[----:B------:R1:W5:Y:S04]  /*1500*/  @P1 LDG.E R73, desc[UR8][R32.64] ;  /* 0x0000000820491981 */ /* 0x000368000c1e1900 */
[----:B------:R-:W5:Y:S01]  /*1510*/  @P2 LDG.E R74, desc[UR8][R34.64] ;  /* 0x00000008224a2981 */ /* 0x000f62000c1e1900 */
[----:B0-----:R-:W-:-:S03]  /*1520*/  MOV R76, RZ ;  /* 0x000000ff004c7202 */ /* 0x001fc60000000f00 */
[----:B------:R0:W5:Y:S04]  /*1530*/  @P3 LDG.E R75, desc[UR8][R30.64] ;  /* 0x000000081e4b3981 */ /* 0x000168000c1e1900 */
[----:B------:R5:W5:Y:S01]  /*1540*/  @P4 LDG.E R76, desc[UR8][R28.64] ;  /* 0x000000081c4c4981 */ /* 0x000b62000c1e1900 */
[----:B------:R-:W-:Y:S02]  /*1550*/  ISETP.GT.AND P5, PT, R12, 0x1e, PT ;  /* 0x0000001e0c00780c */ /* 0x000fe40003fa4270 */
[----:B----4-:R-:W-:-:S04]  /*1560*/  PRMT R38, R65, 0x7632, R38 ;  /* 0x0000763241267816 */ /* 0x010fc80000000026 */
[----:B------:R-:W-:Y:S02]  /*1570*/  SHF.L.U32 R39, R38, 0x10, RZ ;  /* 0x0000001026277819 */ /* 0x000fe400000006ff */
[----:B--2---:R-:W-:-:S04]  /*1580*/  PRMT R38, R66, 0x7632, R38 ;  /* 0x0000763242267816 */ /* 0x004fc80000000026 */
[----:B-1----:R-:W-:Y:S02]  /*1590*/  SHF.L.U32 R33, R38, 0x10, RZ ;  /* 0x0000001026217819 */ /* 0x002fe400000006ff */
[----:B---3--:R-:W-:Y:S01]  /*15a0*/  PRMT R40, R67, 0x7632, R40 ;  /* 0x0000763243287816 */ /* 0x008fe20000000028 */
[----:B0-----:R-:W-:Y:S01]  /*15b0*/  IMAD.U32 R30, R66, 0x10000, RZ ;  /* 0x00010000421e7824 */ /* 0x001fe200078e00ff */
[----:B-----5:R-:W-:Y:S01]  /*15c0*/  PRMT R28, R72, 0x7632, R28 ;  /* 0x00007632481c7816 */ /* 0x020fe2000000001c */
[----:B------:R-:W-:Y:S01]  /*15d0*/  FMUL.FTZ R29, R33, R33 ;  /* 0x00000021211d7220 */ /* 0x000fe20000410000 */
[----:B------:R-:W-:Y:S01]  /*15e0*/  SHF.L.U32 R40, R40, 0x10, RZ ;  /* 0x0000001028287819 */ /* 0x000fe200000006ff */
[C---:B------:R-:W-:Y:S01]  /*15f0*/  FADD.FTZ R34, R30.reuse, R33 ;  /* 0x000000211e227221 */ /* 0x040fe20000010000 */
[----:B------:R-:W-:Y:S01]  /*1600*/  SHF.L.U32 R31, R67, 0x10, RZ ;  /* 0x00000010431f7819 */ /* 0x000fe200000006ff */
[----:B------:R-:W-:Y:S01]  /*1610*/  FFMA.FTZ R30, R30, R30, R29 ;  /* 0x0000001e1e1e7223 */ /* 0x000fe2000001001d */
[----:B------:R-:W-:Y:S01]  /*1620*/  SHF.L.U32 R29, R28, 0x10, RZ ;  /* 0x000000101c1d7819 */ /* 0x000fe200000006ff */
[----:B------:R-:W-:Y:S01]  /*1630*/  FMUL.FTZ R38, R40, R40 ;  /* 0x0000002828267220 */ /* 0x000fe20000410000 */
[----:B------:R-:W-:Y:S01]  /*1640*/  SHF.L.U32 R28, R72, 0x10, RZ ;  /* 0x00000010481c7819 */ /* 0x000fe200000006ff */
[----:B------:R-:W-:Y:S01]  /*1650*/  FADD.FTZ R40, R31, R40 ;  /* 0x000000281f287221 */ /* 0x000fe20000010000 */
[----:B------:R-:W-:Y:S01]  /*1660*/  SHF.L.U32 R36, R65, 0x10, RZ ;  /* 0x0000001041247819 */ /* 0x000fe200000006ff */
[----:B------:R-:W-:Y:S01]  /*1670*/  FFMA.FTZ R33, R31, R31, R38 ;  /* 0x0000001f1f217223 */ /* 0x000fe20000010026 */
        /* <DEDUP_REMOVED lines=17> */
[----:B------:R-:W-:Y:S01]  /*1790*/  FADD.FTZ R38, R35, R38 ;  /* 0x0000002623267221 */ /* 0x000fe20000010000 */
        /* <DEDUP_REMOVED lines=13> */
[----:B------:R-:W-:Y:S01]  /*1870*/  SHF.L.U32 R37, R34, 0x10, RZ ;  /* 0x0000001022257819 */ /* 0x000fe200000006ff */
[----:B------:R-:W-:Y:S01]  /*1880*/  FADD.FTZ R29, R29, R38 ;  /* 0x000000261d1d7221 */ /* 0x000fe20000010000 */
[----:B------:R-:W-:Y:S01]  /*1890*/  FADD.FTZ R30, R30, R35 ;  /* 0x000000231e1e7221 */ /* 0x000fe20000010000 */
[C---:B------:R-:W-:Y:S01]  /*18a0*/  FADD.FTZ R34, R28.reuse, R31 ;  /* 0x0000001f1c227221 */ /* 0x040fe20000010000 */
[----:B------:R-:W-:Y:S01]  /*18b0*/  FFMA.FTZ R33, R28, R28, R33 ;  /* 0x0000001c1c217223 */ /* 0x000fe20000010021 */
[----:B------:R-:W-:Y:S01]  /*18c0*/  SHF.L.U32 R28, R76, 0x10, RZ ;  /* 0x000000104c1c7819 */ /* 0x000fe200000006ff */
[----:B------:R-:W-:Y:S01]  /*18d0*/  FADD.FTZ R29, R29, R32 ;  /* 0x000000201d1d7221 */ /* 0x000fe20000010000 */
[----:B------:R-:W-:Y:S01]  /*18e0*/  PRMT R35, R50, 0x7632, R35 ;  /* 0x0000763232237816 */ /* 0x000fe20000000023 */
[----:B------:R-:W-:Y:S01]  /*18f0*/  FMUL.FTZ R31, R37, R37 ;  /* 0x00000025251f7220 */ /* 0x000fe20000410000 */
[----:B------:R-:W-:Y:S01]  /*1900*/  FADD.FTZ R30, R30, R39 ;  /* 0x000000271e1e7221 */ /* 0x000fe20000010000 */
[--C-:B------:R-:W-:Y:S01]  /*1910*/  FADD.FTZ R29, R29, R34.reuse ;  /* 0x000000221d1d7221 */ /* 0x100fe20000010000 */
        /* <DEDUP_REMOVED lines=17> */
[----:B------:R-:W-:-:S02]  /*1a30*/  FFMA.FTZ R35, R28, R28, R35 ;  /* 0x0000001c1c237223 */ /* 0x000fc40000010023 */
[----:B------:R-:W-:Y:S01]  /*1a40*/  IMAD.U32 R33, R34, 0x10000, RZ ;  /* 0x0001000022217824 */ /* 0x000fe200078e00ff */
        /* <DEDUP_REMOVED lines=43> */
[----:B------:R-:W-:Y:S01]  /*1d00*/  FADD.FTZ R29, R29, R32 ;  /* 0x000000201d1d7221 */ /* 0x000fe20000010000 */
[----:B------:R-:W-:-:S02]  /*1d10*/  FADD.FTZ R30, R30, R33 ;  /* 0x000000211e1e7221 */ /* 0x000fc40000010000 */
        /* <DEDUP_REMOVED lines=83> */
.L_x_2227:
[----:B------:R-:W-:Y:S05]  /*2250*/  BSYNC B0 ;  /* 0x0000000000007941 */ /* 0x000fea0003800000 */
.L_x_2226:
        /* <DEDUP_REMOVED lines=18> */
[----:B------:R-:W-:Y:S01]  /*2380*/  SHF.L.U32 R39, R39, 0x1, RZ ;  /* 0x0000000127277819 */ /* 0x000fe200000006ff */
[----:B-1----:R-:W-:Y:S01]  /*2390*/  IMAD R41, R41, UR7, R40 ;  /* 0x0000000729297c24 */ /* 0x002fe2000f8e0228 */
[----:B------:R-:W-:-:S03]  /*23a0*/  ISETP.NE.AND P6, PT, R91, -0x1, PT ;  /* 0xffffffff5b00780c */ /* 0x000fc60003fc5270 */
[----:B--2---:R-:W-:Y:S01]  /*23b0*/  IMAD.WIDE R28, R39, 0x4, R28 ;  /* 0x00000004271c7825 */ /* 0x004fe200078e021c */
[----:B------:R-:W-:-:S03]  /*23c0*/  IADD3 R39, R38, R40, RZ ;  /* 0x0000002826277210 */ /* 0x000fc60007ffe0ff */
[----:B------:R-:W-:-:S05]  /*23d0*/  IMAD.WIDE.U32 R28, R41, 0x8, R28 ;  /* 0x00000008291c7825 */ /* 0x000fca00078e001c */
[----:B------:R1:W-:Y:S01]  /*23e0*/  STG.E.64 desc[UR8][R28.64], R32 ;  /* 0x000000201c007986 */ /* 0x0003e2000c101b08 */
[----:B0-----:R-:W-:Y:S01]  /*23f0*/  IMAD.WIDE.U32 R30, R39, 0x4, R30 ;  /* 0x00000004271e7825 */ /* 0x001fe200078e001e */
[----:B------:R-:W-:Y:S06]  /*2400*/  MEMBAR.ALL.GPU ;  /* 0x0000000000007992 */ /* 0x000fec000000a000 */
[----:B------:R-:W-:-:S00]  /*2410*/  ERRBAR ;  /* 0x00000000000079ab */ /* 0x000fc00000000000 */
[----:B------:R-:W-:Y:S06]  /*2420*/  CGAERRBAR ;  /* 0x00000000000075ab */ /* 0x000fec0000000000 */
[----:B------:R1:W-:Y:S01]  /*2430*/  REDG.E.ADD.S32.STRONG.GPU desc[UR8][R30.64], R43 ;  /* 0x0000002b1e00798e */ /* 0x0003e2000c10e388 */
[----:B------:R-:W-:Y:S05]  /*2440*/  @!P6 BRA `(.L_x_2229) ;  /* 0x000000000014e947 */ /* 0x000fea0003800000 */
.L_x_2230:
[----:B-1----:R-:W2:Y:S04]  /*2450*/  LDG.E.STRONG.GPU R28, desc[UR8][R30.64] ;  /* 0x000000081e1c7981 */ /* 0x002ea8000c1ef900 */
[----:B--2---:R-:W-:Y:S01]  /*2460*/  CCTL.IVALL ;  /* 0x00000000ff00798f */ /* 0x004fe20002000000 */
[----:B------:R-:W-:Y:S05]  /*2470*/  YIELD ;  /* 0x0000000000007946 */ /* 0x000fea0003800000 */
[----:B------:R-:W-:-:S13]  /*2480*/  ISETP.NE.AND P6, PT, R28, R91, PT ;  /* 0x0000005b1c00720c */ /* 0x000fda0003fc5270 */
[----:B------:R-:W-:Y:S05]  /*2490*/  @P6 BRA `(.L_x_2230) ;  /* 0xfffffffc00ec6947 */ /* 0x000fea000383ffff */
.L_x_2229:
[----:B------:R-:W-:Y:S01]  /*24a0*/  ISETP.NE.AND P6, PT, R89, RZ, PT ;  /* 0x000000ff5900720c */ /* 0x000fe20003fc5270 */
[----:B------:R-:W-:Y:S05]  /*24b0*/  WARPSYNC.ALL ;  /* 0x0000000000007948 */ /* 0x000fea0003800000 */
[----:B------:R-:W-:Y:S07]  /*24c0*/  BAR.SYNC.DEFER_BLOCKING 0x0 ;  /* 0x0000000000007b1d */ /* 0x000fee0000010000 */
[----:B------:R-:W-:Y:S05]  /*24d0*/  @!P6 BRA `(.L_x_2228) ;  /* 0x0000000400e8e947 */ /* 0x000fea0003800000 */
[----:B-1----:R-:W-:Y:S01]  /*24e0*/  VIADD R28, R89, 0xffffffff ;  /* 0xffffffff591c7836 */ /* 0x002fe20000000000 */
[----:B------:R-:W-:-:S04]  /*24f0*/  HFMA2.MMA R38, -RZ, RZ, 0, 0 ;  /* 0x00000000ff267435 */ /* 0x000fc800000001ff */
[----:B------:R-:W-:-:S13]  /*2500*/  ISETP.GE.U32.AND P6, PT, R28, 0x3, PT ;  /* 0x000000031c00780c */ /* 0x000fda0003fc6070 */
[----:B------:R-:W-:Y:S05]  /*2510*/  @!P6 BRA `(.L_x_2231) ;  /* 0x000000040008e947 */ /* 0x000fea0003800000 */
[----:B------:R-:W-:Y:S02]  /*2520*/  LOP3.LUT R28, R89, 0x3, RZ, 0xc0, !PT ;  /* 0x00000003591c7812 */ /* 0x000fe400078ec0ff */
[----:B------:R-:W-:Y:S02]  /*2530*/  MOV R38, RZ ;  /* 0x000000ff00267202 */ /* 0x000fe40000000f00 */
[----:B------:R-:W-:-:S07]  /*2540*/  IADD3 R39, -R28, R89, RZ ;  /* 0x000000591c277210 */ /* 0x000fce0007ffe1ff */
.L_x_2232:
        /* <DEDUP_REMOVED lines=63> */
.L_x_2231:
        /* <DEDUP_REMOVED lines=18> */
.L_x_2234:
[----:B------:R-:W-:Y:S05]  /*2a60*/  BSYNC B0 ;  /* 0x0000000000007941 */ /* 0x000fea0003800000 */
.L_x_2233:
        /* <DEDUP_REMOVED lines=25> */
[----:B------:R-:W-:-:S04]  /*2c00*/  @!P6 IMAD R38, R38, R89, RZ ;  /* 0x000000592626e224 */ /* 0x000fc800078e02ff */
[----:B------:R-:W-:-:S04]  /*2c10*/  @!P6 IMAD.SHL.U32 R29, R38, 0x2, RZ ;  /* 0x00000002261de824 */ /* 0x000fc800078e00ff */
[----:B--2---:R-:W-:-:S04]  /*2c20*/  @!P6 IMAD.WIDE R28, R29, 0x4, R30 ;  /* 0x000000041d1ce825 */ /* 0x004fc800078e021e */
[----:B-1----:R-:W-:-:S04]  /*2c30*/  @!P6 IMAD R31, R40, R39, R41 ;  /* 0x00000027281fe224 */ /* 0x002fc800078e0229 */
[----:B------:R-:W-:-:S06]  /*2c40*/  @!P6 IMAD.WIDE.U32 R28, R31, 0x8, R28 ;  /* 0x000000081f1ce825 */ /* 0x000fcc00078e001c */
[----:B------:R-:W2:Y:S02]  /*2c50*/  @!P6 LDG.E.64 R28, desc[UR8][R28.64] ;  /* 0x000000081c1ce981 */ /* 0x000ea4000c1e1b00 */
[----:B--2---:R-:W-:Y:S01]  /*2c60*/  @!P6 FADD.FTZ R32, R32, R28 ;  /* 0x0000001c2020e221 */ /* 0x004fe20000010000 */
[----:B------:R-:W-:-:S07]  /*2c70*/  @!P6 FADD.FTZ R33, R33, R29 ;  /* 0x0000001d2121e221 */ /* 0x000fce0000010000 */
.L_x_2228:
[----:B------:R-:W-:Y:S01]  /*2c80*/  ULDC.64 UR12, c[0x0][0x218] ;  /* 0x00008600000c7ab9 */ /* 0x000fe20000000a00 */
[----:B-1----:R-:W-:Y:S01]  /*2c90*/  P2R R28, PR, RZ, 0x1 ;  /* 0x00000001ff1c7803 */ /* 0x002fe20000000000 */
[----:B------:R-:W0:Y:S01]  /*2ca0*/  S2UR UR6, SR_CgaCtaId ;  /* 0x00000000000679c3 */ /* 0x000e220000008800 */
[----:B------:R-:W-:Y:S01]  /*2cb0*/  LOP3.LUT P0, RZ, R0, UR7, RZ, 0xfc, !PT ;  /* 0x0000000700ff7c12 */ /* 0x000fe2000f80fcff */
[----:B------:R-:W-:Y:S01]  /*2cc0*/  UMOV UR5, 0x400 ;  /* 0x0000040000057882 */ /* 0x000fe20000000000 */
[----:B------:R-:W-:Y:S02]  /*2cd0*/  ISETP.EQ.U32.AND P6, PT, RZ, UR12, PT ;  /* 0x0000000cff007c0c */ /* 0x000fe4000bfc2070 */
[----:B------:R-:W-:Y:S02]  /*2ce0*/  IADD3 R49, R18, R49, RZ ;  /* 0x0000003112317210 */ /* 0x000fe40007ffe0ff */
[----:B------:R-:W-:Y:S02]  /*2cf0*/  ISETP.EQ.OR.EX P6, PT, RZ, UR13, P0, P6 ;  /* 0x0000000dff007c0c */ /* 0x000fe400087c2760 */
[----:B------:R-:W-:-:S11]  /*2d00*/  ISETP.NE.AND P0, PT, R28, RZ, PT ;  /* 0x000000ff1c00720c */ /* 0x000fd60003f05270 */
[----:B------:R-:W1:Y:S01]  /*2d10*/  @!P6 LDC.64 R30, c[0x0][0x218] ;  /* 0x00008600ff1eeb82 */ /* 0x000e620000000a00 */
[----:B0-----:R-:W-:-:S03]  /*2d20*/  ULEA UR5, UR6, UR5, 0x18 ;  /* 0x0000000506057291 */ /* 0x001fc6000f8ec03f */
[----:B------:R-:W-:Y:S02]  /*2d30*/  ULDC UR6, c[0x0][0x2a4] ;  /* 0x0000a90000067ab9 */ /* 0x000fe40000000800 */
[----:B------:R-:W-:Y:S01]  /*2d40*/  @!P6 FMUL.FTZ R29, R33, UR6 ;  /* 0x00000006211dec20 */ /* 0x000fe20008410000 */
[----:B------:R-:W-:-:S03]  /*2d50*/  @!P6 FMUL.FTZ R28, R32, UR6 ;  /* 0x00000006201cec20 */ /* 0x000fc60008410000 */
[----:B------:R0:W-:Y:S02]  /*2d60*/  @!P5 STS.64 [UR5+0x80], R32 ;  /* 0x00008020ff00d988 */ /* 0x0001e40008000a05 */
[----:B0-----:R-:W-:Y:S01]  /*2d70*/  MOV R32, 0x3f800000 ;  /* 0x3f80000000207802 */ /* 0x001fe20000000f00 */
[----:B-1----:R-:W-:-:S05]  /*2d80*/  @!P6 IMAD.WIDE R38, R14, 0x8, R30 ;  /* 0x000000080e26e825 */ /* 0x002fca00078e021e */
[----:B------:R0:W-:Y:S01]  /*2d90*/  @!P6 STG.E.64 desc[UR8][R38.64], R28 ;  /* 0x0000001c2600e986 */ /* 0x0001e2000c101b08 */
[----:B------:R-:W-:Y:S08]  /*2da0*/  BAR.SYNC.DEFER_BLOCKING 0x0 ;  /* 0x0000000000007b1d */ /* 0x000ff00000010000 */
[----:B0-----:R-:W0:Y:S01]  /*2db0*/  LDC.64 R28, c[0x0][0x230] ;  /* 0x00008c00ff1c7b82 */ /* 0x001e220000000a00 */
[----:B------:R-:W1:Y:S01]  /*2dc0*/  LDS.64 R30, [UR5+0x80] ;  /* 0x00008005ff1e7984 */ /* 0x000e620008000a00 */
[----:B0-----:R-:W-:-:S05]  /*2dd0*/  IMAD.WIDE R28, R49, 0x2, R28 ;  /* 0x00000002311c7825 */ /* 0x001fca00078e021c */
[----:B------:R-:W2:Y:S04]  /*2de0*/  LDG.E.U16 R42, desc[UR8][R28.64] ;  /* 0x000000081c2a7981 */ /* 0x000ea8000c1e1500 */
[----:B------:R-:W3:Y:S01]  /*2df0*/  LDG.E.U16 R39, desc[UR8][R28.64+0x2] ;  /* 0x000002081c277981 */ /* 0x000ee2000c1e1500 */
[----:B-1----:R-:W-:-:S04]  /*2e00*/  FMUL.FTZ R40, R30, UR6 ;  /* 0x000000061e287c20 */ /* 0x002fc80008410000 */
[----:B------:R-:W-:-:S04]  /*2e10*/  FMUL.FTZ R30, R40, R40 ;  /* 0x00000028281e7220 */ /* 0x000fc80000410000 */
[----:B------:R-:W-:-:S05]  /*2e20*/  FFMA.FTZ R30, R31, UR6, -R30 ;  /* 0x000000061f1e7c23 */ /* 0x000fca000801081e */
[----:B------:R-:W-:-:S13]  /*2e30*/  FSETP.GTU.FTZ.AND P5, PT, R30, RZ, PT ;  /* 0x000000ff1e00720b */ /* 0x000fda0003fbc000 */
[----:B------:R-:W0:Y:S02]  /*2e40*/  @P5 LDC R41, c[0x0][0x238] ;  /* 0x00008e00ff295b82 */ /* 0x000e240000000800 */
[----:B0-----:R-:W-:-:S06]  /*2e50*/  @P5 FADD.FTZ R41, R30, R41 ;  /* 0x000000291e295221 */ /* 0x001fcc0000010000 */
[----:B------:R-:W0:Y:S01]  /*2e60*/  LDC.64 R30, c[0x0][0x228] ;  /* 0x00008a00ff1e7b82 */ /* 0x000e220000000a00 */
[----:B------:R1:W4:Y:S01]  /*2e70*/  @P5 MUFU.RSQ R32, R41 ;  /* 0x0000002900205308 */ /* 0x0003220000001400 */
[----:B0-----:R-:W-:-:S05]  /*2e80*/  IMAD.WIDE R30, R49, 0x2, R30 ;  /* 0x00000002311e7825 */ /* 0x001fca00078e021e */
[----:B------:R-:W5:Y:S04]  /*2e90*/  LDG.E.U16 R33, desc[UR8][R30.64] ;  /* 0x000000081e217981 */ /* 0x000f68000c1e1500 */
[----:B------:R-:W5:Y:S01]  /*2ea0*/  LDG.E.U16 R38, desc[UR8][R30.64+0x2] ;  /* 0x000002081e267981 */ /* 0x000f62000c1e1500 */
[----:B------:R-:W-:Y:S02]  /*2eb0*/  ISETP.NE.AND P6, PT, RZ, UR10, PT ;  /* 0x0000000aff007c0c */ /* 0x000fe4000bfc5270 */
[----:B------:R-:W-:Y:S02]  /*2ec0*/  SHF.L.U32 R43, R84, 0x10, RZ ;  /* 0x00000010542b7819 */ /* 0x000fe400000006ff */
[----:B-1----:R-:W-:-:S03]  /*2ed0*/  SHF.L.U32 R41, R72, 0x10, RZ ;  /* 0x0000001048297819 */ /* 0x002fc600000006ff */
[----:B------:R-:W-:Y:S02]  /*2ee0*/  FADD.FTZ R43, -R40, R43 ;  /* 0x0000002b282b7221 */ /* 0x000fe40000010100 */
[----:B------:R-:W-:Y:S02]  /*2ef0*/  FADD.FTZ R41, R41, -R40 ;  /* 0x8000002829297221 */ /* 0x000fe40000010000 */
[-C--:B----4-:R-:W-:Y:S02]  /*2f00*/  FMUL.FTZ R43, R43, R32.reuse ;  /* 0x000000202b2b7220 */ /* 0x090fe40000410000 */
[----:B------:R-:W-:Y:S01]  /*2f10*/  FMUL.FTZ R41, R41, R32 ;  /* 0x0000002029297220 */ /* 0x000fe20000410000 */
[----:B------:R-:W-:Y:S02]  /*2f20*/  SHF.L.U32 R65, R65, 0x10, RZ ;  /* 0x0000001041417819 */ /* 0x000fe400000006ff */
[----:B------:R-:W-:Y:S02]  /*2f30*/  SHF.L.U32 R77, R77, 0x10, RZ ;  /* 0x000000104d4d7819 */ /* 0x000fe400000006ff */
[----:B--2---:R-:W-:-:S02]  /*2f40*/  SHF.L.U32 R42, R42, 0x10, RZ ;  /* 0x000000102a2a7819 */ /* 0x004fc400000006ff */
[----:B---3--:R-:W-:Y:S02]  /*2f50*/  SHF.L.U32 R39, R39, 0x10, RZ ;  /* 0x0000001027277819 */ /* 0x008fe400000006ff */
[----:B-----5:R-:W-:Y:S02]  /*2f60*/  SHF.L.U32 R33, R33, 0x10, RZ ;  /* 0x0000001021217819 */ /* 0x020fe400000006ff */
[----:B------:R-:W-:-:S03]  /*2f70*/  SHF.L.U32 R38, R38, 0x10, RZ ;  /* 0x0000001026267819 */ /* 0x000fc600000006ff */
        /* <DEDUP_REMOVED lines=13> */
.L_x_2235:
        /* <DEDUP_REMOVED lines=15> */
.L_x_2237:
[----:B------:R-:W-:Y:S05]  /*3140*/  BSYNC B0 ;  /* 0x0000000000007941 */ /* 0x000fea0003800000 */
.L_x_2236:
[--C-:B------:R-:W-:Y:S01]  /*3150*/  FADD.FTZ R29, R65, -R40.reuse ;  /* 0x80000028411d7221 */ /* 0x100fe20000010000 */
[----:B------:R-:W-:Y:S01]  /*3160*/  FADD.FTZ R77, -R40, R77 ;  /* 0x0000004d284d7221 */ /* 0x000fe20000010100 */
[----:B------:R-:W-:Y:S01]  /*3170*/  SHF.L.U32 R49, R66, 0x10, RZ ;  /* 0x0000001042317819 */ /* 0x000fe200000006ff */
[----:B------:R-:W-:Y:S01]  /*3180*/  IMAD.U32 R79, R79, 0x10000, RZ ;  /* 0x000100004f4f7824 */ /* 0x000fe200078e00ff */
[----:B0-----:R-:W-:Y:S01]  /*3190*/  SHF.L.U32 R31, R78, 0x10, RZ ;  /* 0x000000104e1f7819 */ /* 0x001fe200000006ff */
[-C--:B------:R-:W-:Y:S01]  /*31a0*/  FMUL.FTZ R29, R29, R32.reuse ;  /* 0x000000201d1d7220 */ /* 0x080fe20000410000 */
[----:B------:R-:W-:Y:S01]  /*31b0*/  FMUL.FTZ R77, R77, R32 ;  /* 0x000000204d4d7220 */ /* 0x000fe20000410000 */
[----:B------:R-:W-:Y:S01]  /*31c0*/  SHF.L.U32 R67, R67, 0x10, RZ ;  /* 0x0000001043437819 */ /* 0x000fe200000006ff */
[----:B------:R-:W-:Y:S01]  /*31d0*/  FADD.FTZ R49, R49, -R40 ;  /* 0x8000002831317221 */ /* 0x000fe20000010000 */
        /* <DEDUP_REMOVED lines=14> */
.L_x_2238:
        /* <DEDUP_REMOVED lines=15> */
.L_x_2240:
[----:B------:R-:W-:Y:S05]  /*33b0*/  BSYNC B0 ;  /* 0x0000000000007941 */ /* 0x000fea0003800000 */
.L_x_2239:
[-C--:B------:R-:W-:Y:S01]  /*33c0*/  FMUL.FTZ R49, R49, R32.reuse ;  /* 0x0000002031317220 */ /* 0x080fe20000410000 */
[----:B------:R-:W-:Y:S01]  /*33d0*/  FMUL.FTZ R65, R65, R32 ;  /* 0x0000002041417220 */ /* 0x000fe20000410000 */
[----:B------:R-:W-:Y:S01]  /*33e0*/  FADD.FTZ R43, R67, -R40 ;  /* 0x80000028432b7221 */ /* 0x000fe20000010000 */
[----:B------:R-:W-:Y:S01]  /*33f0*/  FADD.FTZ R79, -R40, R79 ;  /* 0x0000004f284f7221 */ /* 0x000fe20000010100 */
        /* <DEDUP_REMOVED lines=13> */
.L_x_2241:
[----:B------:R-:W-:Y:S01]  /*34d0*/  LOP3.LUT P5, RZ, R48, 0x2, RZ, 0xc0, !PT ;  /* 0x0000000230ff7812 */ /* 0x000fe200078ac0ff */
[----:B------:R-:W-:-:S12]  /*34e0*/  BSSY B0, `(.L_x_2242) ;  /* 0x000000e000007945 */ /* 0x000fd80003800000 */
        /* <DEDUP_REMOVED lines=13> */
.L_x_2243:
[----:B------:R-:W-:Y:S05]  /*35c0*/  BSYNC B0 ;  /* 0x0000000000007941 */ /* 0x000fea0003800000 */
.L_x_2242:
[-C--:B------:R-:W-:Y:S01]  /*35d0*/  FMUL.FTZ R43, R43, R32.reuse ;  /* 0x000000202b2b7220 */ /* 0x080fe20000410000 */
[----:B------:R-:W-:Y:S01]  /*35e0*/  FMUL.FTZ R79, R79, R32 ;  /* 0x000000204f4f7220 */ /* 0x000fe20000410000 */
[----:B------:R-:W-:Y:S02]  /*35f0*/  SHF.L.U32 R73, R73, 0x10, RZ ;  /* 0x0000001049497819 */ /* 0x000fe400000006ff */
[----:B-1----:R-:W-:Y:S01]  /*3600*/  SHF.L.U32 R49, R80, 0x10, RZ ;  /* 0x0000001050317819 */ /* 0x002fe200000006ff */
[----:B------:R-:W-:Y:S01]  /*3610*/  FFMA.FTZ R43, R33, R43, R42 ;  /* 0x0000002b212b7223 */ /* 0x000fe2000001002a */
[----:B------:R-:W-:Y:S01]  /*3620*/  SHF.L.U32 R65, R74, 0x10, RZ ;  /* 0x000000104a417819 */ /* 0x000fe200000006ff */
[----:B------:R-:W-:Y:S01]  /*3630*/  FFMA.FTZ R66, R38, R79, R39 ;  /* 0x0000004f26427223 */ /* 0x000fe20000010027 */
[----:B------:R-:W-:Y:S01]  /*3640*/  SHF.L.U32 R81, R81, 0x10, RZ ;  /* 0x0000001051517819 */ /* 0x000fe200000006ff */
        /* <DEDUP_REMOVED lines=11> */
.L_x_2244:
        /* <DEDUP_REMOVED lines=14> */
.L_x_2246:
[----:B------:R-:W-:Y:S05]  /*37e0*/  BSYNC B0 ;  /* 0x0000000000007941 */ /* 0x000fea0003800000 */
.L_x_2245:
[--C-:B------:R-:W-:Y:S01]  /*37f0*/  FADD.FTZ R29, R73, -R40.reuse ;  /* 0x80000028491d7221 */ /* 0x100fe20000010000 */
[C---:B------:R-:W-:Y:S01]  /*3800*/  FADD.FTZ R49, -R40.reuse, R49 ;  /* 0x0000003128317221 */ /* 0x040fe20000010100 */
[----:B01----:R-:W-:Y:S01]  /*3810*/  FADD.FTZ R31, R65, -R40 ;  /* 0x80000028411f7221 */ /* 0x003fe20000010000 */
        /* <DEDUP_REMOVED lines=18> */
.L_x_2247:
        /* <DEDUP_REMOVED lines=14> */
.L_x_2249:
[----:B------:R-:W-:Y:S05]  /*3a20*/  BSYNC B0 ;  /* 0x0000000000007941 */ /* 0x000fea0003800000 */
.L_x_2248:
[----:B------:R-:W-:Y:S01]  /*3a30*/  IMAD.U32 R75, R75, 0x10000, RZ ;  /* 0x000100004b4b7824 */ /* 0x000fe200078e00ff */
[----:B------:R-:W-:Y:S01]  /*3a40*/  SHF.L.U32 R43, R82, 0x10, RZ ;  /* 0x00000010522b7819 */ /* 0x000fe200000006ff */
        /* <DEDUP_REMOVED lines=13> */
.L_x_2250:
        /* <DEDUP_REMOVED lines=14> */
.L_x_2252:
[----:B------:R-:W-:Y:S05]  /*3c00*/  BSYNC B0 ;  /* 0x0000000000007941 */ /* 0x000fea0003800000 */
.L_x_2251:
[--C-:B------:R-:W-:Y:S01]  /*3c10*/  FADD.FTZ R29, R75, -R40.reuse ;  /* 0x800000284b1d7221 */ /* 0x100fe20000010000 */
[----:B------:R-:W-:Y:S01]  /*3c20*/  FADD.FTZ R43, -R40, R43 ;  /* 0x0000002b282b7221 */ /* 0x000fe20000010100 */
[----:B------:R-:W-:Y:S02]  /*3c30*/  SHF.L.U32 R49, R76, 0x10, RZ ;  /* 0x000000104c317819 */ /* 0x000fe400000006ff */
[----:B------:R-:W-:Y:S01]  /*3c40*/  SHF.L.U32 R83, R83, 0x10, RZ ;  /* 0x0000001053537819 */ /* 0x000fe200000006ff */
[-C--:B------:R-:W-:Y:S01]  /*3c50*/  FMUL.FTZ R29, R29, R32.reuse ;  /* 0x000000201d1d7220 */ /* 0x080fe20000410000 */
[----:B------:R-:W-:Y:S01]  /*3c60*/  FMUL.FTZ R43, R43, R32 ;  /* 0x000000202b2b7220 */ /* 0x000fe20000410000 */
[----:B-1----:R-:W-:Y:S01]  /*3c70*/  SHF.L.U32 R65, R50, 0x10, RZ ;  /* 0x0000001032417819 */ /* 0x002fe200000006ff */
[----:B------:R-:W-:Y:S01]  /*3c80*/  FADD.FTZ R49, R49, -R40 ;  /* 0x8000002831317221 */ /* 0x000fe20000010000 */
[----:B------:R-:W-:Y:S01]  /*3c90*/  SHF.L.U32 R85, R85, 0x10, RZ ;  /* 0x0000001055557819 */ /* 0x000fe200000006ff */
[----:B------:R-:W-:Y:S01]  /*3ca0*/  FADD.FTZ R83, -R40, R83 ;  /* 0x0000005328537221 */ /* 0x000fe20000010100 */
[----:B0-----:R-:W-:Y:S01]  /*3cb0*/  FFMA.FTZ R41, R33, R29, R42 ;  /* 0x0000001d21297223 */ /* 0x001fe2000001002a */
        /* <DEDUP_REMOVED lines=12> */
.L_x_2253:
        /* <DEDUP_REMOVED lines=14> */
.L_x_2255:
[----:B------:R-:W-:Y:S05]  /*3e60*/  BSYNC B0 ;  /* 0x0000000000007941 */ /* 0x000fea0003800000 */
.L_x_2254:
        /* <DEDUP_REMOVED lines=17> */
.L_x_2256:
        /* <DEDUP_REMOVED lines=14> */
.L_x_2258:
[----:B------:R-:W-:Y:S05]  /*4060*/  BSYNC B0 ;  /* 0x0000000000007941 */ /* 0x000fea0003800000 */
.L_x_2257:
[-C--:B------:R-:W-:Y:S01]  /*4070*/  FMUL.FTZ R43, R43, R32.reuse ;  /* 0x000000202b2b7220 */ /* 0x080fe20000410000 */
[----:B------:R-:W-:Y:S01]  /*4080*/  FMUL.FTZ R85, R85, R32 ;  /* 0x0000002055557220 */ /* 0x000fe20000410000 */
[----:B------:R-:W-:Y:S01]  /*4090*/  ULDC.64 UR12, c[0x0][0x278] ;  /* 0x00009e00000c7ab9 */ /* 0x000fe20000000a00 */
[----:B------:R-:W-:Y:S01]  /*40a0*/  SHF.L.U32 R65, R52, 0x10, RZ ;  /* 0x0000001034417819 */ /* 0x000fe200000006ff */
[----:B------:R-:W-:Y:S01]  /*40b0*/  FFMA.FTZ R43, R33, R43, R42 ;  /* 0x0000002b212b7223 */ /* 0x000fe2000001002a */
[----:B-1----:R-:W-:Y:S01]  /*40c0*/  SHF.L.U32 R49, R86, 0x10, RZ ;  /* 0x0000001056317819 */ /* 0x002fe200000006ff */
        /* <DEDUP_REMOVED lines=12> */
.L_x_2259:
        /* <DEDUP_REMOVED lines=8> */
[----:B0-----:R-:W-:Y:S01]  /*4210*/  FFMA.FTZ R41, R33, R29, R42 ;  /* 0x0000001d21297223 */ /* 0x001fe2000001002a */
[----:B------:R-:W-:-:S11]  /*4220*/  FFMA.FTZ R52, R38, R49, R39 ;  /* 0x0000003126347223 */ /* 0x000fd60000010027 */
        /* <DEDUP_REMOVED lines=13> */
.L_x_2261:
[----:B------:R-:W-:Y:S05]  /*4300*/  BSYNC B0 ;  /* 0x0000000000007941 */ /* 0x000fea0003800000 */
.L_x_2260:
        /* <DEDUP_REMOVED lines=11> */
.L_x_2262:
[----:B------:R-:W-:Y:S01]  /*43c0*/  ISETP.GE.U32.AND P5, PT, R24, UR12, PT ;  /* 0x0000000c18007c0c */ /* 0x000fe2000bfa6070 */
[----:B------:R-:W-:Y:S01]  /*43d0*/  BSSY B0, `(.L_x_2263) ;  /* 0x0000016000007945 */ /* 0x000fe20003800000 */
[----:B------:R-:W-:Y:S02]  /*43e0*/  SHF.L.U32 R29, R54, 0x10, RZ ;  /* 0x00000010361d7819 */ /* 0x000fe400000006ff */
[----:B------:R-:W-:Y:S02]  /*43f0*/  ISETP.GE.AND.EX P5, PT, R51, UR13, PT, P5 ;  /* 0x0000000d33007c0c */ /* 0x000fe4000bfa6350 */
[----:B------:R-:W-:Y:S01]  /*4400*/  SHF.L.U32 R87, R87, 0x10, RZ ;  /* 0x0000001057577819 */ /* 0x000fe200000006ff */
[----:B------:R-:W-:Y:S01]  /*4410*/  FADD.FTZ R29, R29, -R40 ;  /* 0x800000281d1d7221 */ /* 0x000fe20000010000 */
[----:B------:R-:W-:-:S03]  /*4420*/  ISETP.GT.U32.OR P5, PT, R0, 0x19f, P5 ;  /* 0x0000019f0000780c */ /* 0x000fc60002fa4470 */
[----:B------:R-:W-:Y:S01]  /*4430*/  FADD.FTZ R87, -R40, R87 ;  /* 0x0000005728577221 */ /* 0x000fe20000010100 */
[----:B0-----:R-:W-:-:S03]  /*4440*/  FMUL.FTZ R43, R29, R32 ;  /* 0x000000201d2b7220 */ /* 0x001fc60000410000 */
        /* <DEDUP_REMOVED lines=14> */
.L_x_2264:
[----:B------:R-:W-:Y:S05]  /*4530*/  BSYNC B0 ;  /* 0x0000000000007941 */ /* 0x000fea0003800000 */
.L_x_2263:
        /* <DEDUP_REMOVED lines=15> */
.L_x_2265:
[----:B------:R-:W-:Y:S01]  /*4630*/  ISETP.GE.U32.AND P5, PT, R25, UR12, PT ;  /* 0x0000000c19007c0c */ /* 0x000fe2000bfa6070 */
[----:B0-----:R-:W-:Y:S01]  /*4640*/  FADD.FTZ R29, R51, -R40 ;  /* 0x80000028331d7221 */ /* 0x001fe20000010000 */
        /* <DEDUP_REMOVED lines=21> */
.L_x_2267:
[----:B------:R-:W-:Y:S05]  /*47a0*/  BSYNC B0 ;  /* 0x0000000000007941 */ /* 0x000fea0003800000 */
.L_x_2266:
        /* <DEDUP_REMOVED lines=11> */
.L_x_2268:
        /* <DEDUP_REMOVED lines=23> */
.L_x_2270:
[----:B------:R-:W-:Y:S05]  /*49d0*/  BSYNC B0 ;  /* 0x0000000000007941 */ /* 0x000fea0003800000 */
.L_x_2269:
[----:B0-----:R-:W-:Y:S01]  /*49e0*/  SHF.L.U32 R41, R60, 0x10, RZ ;  /* 0x000000103c297819 */ /* 0x001fe200000006ff */
[----:B------:R-:W-:Y:S02]  /*49f0*/  IMAD.U32 R35, R35, 0x10000, RZ ;  /* 0x0001000023237824 */ /* 0x000fe400078e00ff */
        /* <DEDUP_REMOVED lines=13> */
.L_x_2271:
        /* <DEDUP_REMOVED lines=23> */
.L_x_2273:
[----:B------:R-:W-:Y:S05]  /*4c40*/  BSYNC B0 ;  /* 0x0000000000007941 */ /* 0x000fea0003800000 */
.L_x_2272:
        /* <DEDUP_REMOVED lines=11> */
.L_x_2274:
        /* <DEDUP_REMOVED lines=23> */
.L_x_2276:
[----:B------:R-:W-:Y:S05]  /*4e70*/  BSYNC B0 ;  /* 0x0000000000007941 */ /* 0x000fea0003800000 */
.L_x_2275:
[----:B0-----:R-:W-:Y:S01]  /*4e80*/  SHF.L.U32 R41, R64, 0x10, RZ ;  /* 0x0000001040297819 */ /* 0x001fe200000006ff */
[----:B------:R-:W-:Y:S01]  /*4e90*/  FFMA.FTZ R34, R33, R34, R42 ;  /* 0x0000002221227223 */ /* 0x000fe2000001002a */
[----:B------:R-:W-:Y:S01]  /*4ea0*/  SHF.L.U32 R37, R37, 0x10, RZ ;  /* 0x0000001025257819 */ /* 0x000fe200000006ff */
        /* <DEDUP_REMOVED lines=12> */
.L_x_2277:
        /* <DEDUP_REMOVED lines=23> */
.L_x_2279:
[----:B------:R-:W-:Y:S05]  /*50e0*/  BSYNC B0 ;  /* 0x0000000000007941 */ /* 0x000fea0003800000 */
.L_x_2278:
        /* <DEDUP_REMOVED lines=11> */
.L_x_2280:
        /* <DEDUP_REMOVED lines=16> */
.L_x_2282:
[----:B------:R-:W-:Y:S05]  /*52a0*/  BSYNC B0 ;  /* 0x0000000000007941 */ /* 0x000fea0003800000 */
.L_x_2281:
[----:B01----:R-:W0:Y:S01]  /*52b0*/  LDC R29, c[0x0][0x10] ;  /* 0x00000400ff1d7b82 */ /* 0x003e220000000800 */
[----:B------:R-:W-:Y:S02]  /*52c0*/  IADD3 R16, R16, 0x1, RZ ;  /* 0x0000000110107810 */ /* 0x000fe40007ffe0ff */
[----:B0-----:R-:W-:-:S04]  /*52d0*/  IADD3 R14, R29, R14, RZ ;  /* 0x0000000e1d0e7210 */ /* 0x001fc80007ffe0ff */
[----:B------:R-:W-:-:S13]  /*52e0*/  ISETP.GE.AND P5, PT, R14, UR4, PT ;  /* 0x000000040e007c0c */ /* 0x000fda000bfa6270 */
[----:B------:R-:W-:Y:S05]  /*52f0*/  @!P5 BRA `(.L_x_2283) ;  /* 0xffffffb00068d947 */ /* 0x000fea000383ffff */
[----:B------:R-:W-:Y:S05]  /*5300*/  EXIT ;  /* 0x000000000000794d */ /* 0x000fea0003800000 */
.L_x_2284:
        /* <DEDUP_REMOVED lines=15> */
.L_x_3267:


//--------------------- .text._Z35group_norm_nhwc_fwd_one_pass_kernelI11Bf16IOFp16WLi64ELi26ELi416EEv26Group_norm_nhwc_fwd_params --------------------------
	.section	.text._Z35group_norm_nhwc_fwd_one_pass_kernelI11Bf16IOFp16WLi64ELi26ELi416EEv26Group_norm_nhwc_fwd_params,"ax",@progbits
	.align	128
        .global         _Z35group_norm_nhwc_fwd_one_pass_kernelI11Bf16IOFp16WLi64ELi26ELi416EEv26Group_norm_nhwc_fwd_params
        .type           _Z35group_norm_nhwc_fwd_one_pass_kernelI11Bf16IOFp16WLi64ELi26ELi416EEv26Group_norm_nhwc_fwd_params,@function
        .size           _Z35group_norm_nhwc_fwd_one_pass_kernelI11Bf16IOFp16WLi64ELi26ELi416EEv26Group_norm_nhwc_fwd_params,(.L_x_3268 - _Z35group_norm_nhwc_fwd_one_pass_kernelI11Bf16IOFp16WLi64ELi26ELi416EEv26Group_norm_nhwc_fwd_params)
        .other          _Z35group_norm_nhwc_fwd_one_pass_kernelI11Bf16IOFp16WLi64ELi26ELi416EEv26Group_norm_nhwc_fwd_params,@"STO_CUDA_ENTRY STV_DEFAULT"
_Z35group_norm_nhwc_fwd_one_pass_kernelI11Bf16IOFp16WLi64ELi26ELi416EEv26Group_norm_nhwc_fwd_params:
.text._Z35group_norm_nhwc_fwd_one_pass_kernelI11Bf16IOFp16WLi64ELi26ELi416EEv26Group_norm_nhwc_fwd_params:
        /* <DEDUP_REMOVED lines=31> */
.L_x_2300:
        /* <DEDUP_REMOVED lines=148> */
.L_x_2286:
[----:B------:R-:W-:Y:S05]  /*0b30*/  BSYNC B0 ;  /* 0x0000000000007941 */ /* 0x000fea0003800000 */
.L_x_2285:
        /* <DEDUP_REMOVED lines=28> */
.L_x_2289:
[----:B-1----:R-:W2:Y:S04]  /*0d00*/  LDG.E.STRONG.GPU R8, desc[UR8][R6.64] ;  /* 0x0000000806087981 */ /* 0x002ea8000c1ef900 */
[----:B--2---:R-:W-:Y:S01]  /*0d10*/  CCTL.IVALL ;  /* 0x00000000ff00798f */ /* 0x004fe20002000000 */
[----:B------:R-:W-:Y:S05]  /*0d20*/  YIELD ;  /* 0x0000000000007946 */ /* 0x000fea0003800000 */
[----:B------:R-:W-:-:S13]  /*0d30*/  ISETP.NE.AND P1, PT, R8, R11, PT ;  /* 0x0000000b0800720c */ /* 0x000fda0003f25270 */
[----:B------:R-:W-:Y:S05]  /*0d40*/  @P1 BRA `(.L_x_2289) ;  /* 0xfffffffc00ec1947 */ /* 0x000fea000383ffff */
.L_x_2288:
        /* <DEDUP_REMOVED lines=11> */
.L_x_2291:
        /* <DEDUP_REMOVED lines=63> */
.L_x_2290:
        /* <DEDUP_REMOVED lines=19> */
.L_x_2293:
[----:B------:R-:W-:Y:S05]  /*1320*/  BSYNC B0 ;  /* 0x0000000000007941 */ /* 0x000fea0003800000 */
.L_x_2292:
        /* <DEDUP_REMOVED lines=32> */
.L_x_2287:
        /* <DEDUP_REMOVED lines=48> */
[----:B--2---:R-:W-:-:S02]  /*1830*/  HADD2.F32 R6, -RZ, R23.H0_H0 ;  /* 0x20000017ff067230 */ /* 0x004fc40000004100 */
[----:B---3--:R-:W-:Y:S02]  /*1840*/  HADD2.F32 R29, -RZ, R29.H0_H0 ;  /* 0x2000001dff1d7230 */ /* 0x008fe40000004100 */
[----:B----4-:R-:W-:-:S03]  /*1850*/  HADD2.F32 R3, -RZ, R3.H0_H0 ;  /* 0x20000003ff037230 */ /* 0x010fc60000004100 */
[C-C-:B------:R-:W-:Y:S01]  /*1860*/  FFMA.FTZ R8, R6.reuse, R7, R29.reuse ;  /* 0x0000000706087223 */ /* 0x140fe2000001001d */
[----:B-----5:R-:W-:Y:S02]  /*1870*/  HADD2.F32 R28, -RZ, R28.H0_H0 ;  /* 0x2000001cff1c7230 */ /* 0x020fe40000004100 */
[----:B------:R-:W-:Y:S01]  /*1880*/  FFMA.FTZ R7, R6, R9, R29 ;  /* 0x0000000906077223 */ /* 0x000fe2000001001d */
[----:B------:R-:W-:Y:S02]  /*1890*/  IADD3 R6, R18, 0x20, RZ ;  /* 0x0000002012067810 */ /* 0x000fe40007ffe0ff */
        /* <DEDUP_REMOVED lines=13> */
.L_x_2294:
        /* <DEDUP_REMOVED lines=15> */
.L_x_2296:
[----:B------:R-:W-:Y:S05]  /*1a60*/  BSYNC B0 ;  /* 0x0000000000007941 */ /* 0x000fea0003800000 */
.L_x_2295:
        /* <DEDUP_REMOVED lines=11> */
.L_x_2297:
        /* <DEDUP_REMOVED lines=19> */
.L_x_2299:
[----:B------:R-:W-:Y:S05]  /*1c50*/  BSYNC B0 ;  /* 0x0000000000007941 */ /* 0x000fea0003800000 */
.L_x_2298:
[----:B------:R-:W1:Y:S01]  /*1c60*/  LDC R0, c[0x0][0x10] ;  /* 0x00000400ff007b82 */ /* 0x000e620000000800 */
[----:B------:R-:W-:Y:S02]  /*1c70*/  IADD3 R17, R17, 0x1, RZ ;  /* 0x0000000111117810 */ /* 0x000fe40007ffe0ff */
[----:B-1----:R-:W-:-:S04]  /*1c80*/  IADD3 R21, R0, R21, RZ ;  /* 0x0000001500157210 */ /* 0x002fc80007ffe0ff */
[----:B------:R-:W-:-:S13]  /*1c90*/  ISETP.GE.AND P1, PT, R21, UR4, PT ;  /* 0x0000000415007c0c */ /* 0x000fda000bf26270 */
[----:B------:R-:W-:Y:S05]  /*1ca0*/  @!P1 BRA `(.L_x_2300) ;  /* 0xffffffe400509947 */ /* 0x000fea000383ffff */
[----:B------:R-:W-:Y:S05]  /*1cb0*/  EXIT ;  /* 0x000000000000794d */ /* 0x000fea0003800000 */
.L_x_2301:
        /* <DEDUP_REMOVED lines=12> */
.L_x_3268:


//--------------------- .text._Z35group_norm_nhwc_fwd_one_pass_kernelI11Bf16IOFp16WLi128ELi26ELi416EEv26Group_norm_nhwc_fwd_params --------------------------
	.section	.text._Z35group_norm_nhwc_fwd_one_pass_kernelI11Bf16IOFp16WLi128ELi26ELi416EEv26Group_norm_nhwc_fwd_params,"ax",@progbits
	.align	128
        .global         _Z35group_norm_nhwc_fwd_one_pass_kernelI11Bf16IOFp16WLi128ELi26ELi416EEv26Group_norm_nhwc_fwd_params
        .type           _Z35group_norm_nhwc_fwd_one_pass_kernelI11Bf16IOFp16WLi128ELi26ELi416EEv26Group_norm_nhwc_fwd_params,@function
        .size           _Z35group_norm_nhwc_fwd_one_pass_kernelI11Bf16IOFp16WLi128ELi26ELi416EEv26Group_norm_nhwc_fwd_params,(.L_x_3269 - _Z35group_norm_nhwc_fwd_one_pass_kernelI11Bf16IOFp16WLi128ELi26ELi416EEv26Group_norm_nhwc_fwd_params)
        .other          _Z35group_norm_nhwc_fwd_one_pass_kernelI11Bf16IOFp16WLi128ELi26ELi416EEv26Group_norm_nhwc_fwd_params,@"STO_CUDA_ENTRY STV_DEFAULT"
_Z35group_norm_nhwc_fwd_one_pass_kernelI11Bf16IOFp16WLi128ELi26ELi416EEv26Group_norm_nhwc_fwd_params:
.text._Z35group_norm_nhwc_fwd_one_pass_kernelI11Bf16IOFp16WLi128ELi26ELi416EEv26Group_norm_nhwc_fwd_params:
        /* <DEDUP_REMOVED lines=34> */
.L_x_2323:
        /* <DEDUP_REMOVED lines=196> */
.L_x_2303:
[----:B------:R-:W-:Y:S05]  /*0e60*/  BSYNC B0 ;  /* 0x0000000000007941 */ /* 0x000fea0003800000 */
.L_x_2302:
        /* <DEDUP_REMOVED lines=29> */
.L_x_2306:
[----:B-1----:R-:W2:Y:S04]  /*1040*/  LDG.E.STRONG.GPU R12, desc[UR8][R10.64] ;  /* 0x000000080a0c7981 */ /* 0x002ea8000c1ef900 */
[----:B--2---:R-:W-:Y:S01]  /*1050*/  CCTL.IVALL ;  /* 0x00000000ff00798f */ /* 0x004fe20002000000 */
[----:B------:R-:W-:Y:S05]  /*1060*/  YIELD ;  /* 0x0000000000007946 */ /* 0x000fea0003800000 */
[----:B------:R-:W-:-:S13]  /*1070*/  ISETP.NE.AND P1, PT, R12, R15, PT ;  /* 0x0000000f0c00720c */ /* 0x000fda0003f25270 */
[----:B------:R-:W-:Y:S05]  /*1080*/  @P1 BRA `(.L_x_2306) ;  /* 0xfffffffc00ec1947 */ /* 0x000fea000383ffff */
.L_x_2305:
        /* <DEDUP_REMOVED lines=11> */
.L_x_2308:
        /* <DEDUP_REMOVED lines=63> */
.L_x_2307:
        /* <DEDUP_REMOVED lines=19> */
.L_x_2310:
[----:B------:R-:W-:Y:S05]  /*1660*/  BSYNC B0 ;  /* 0x0000000000007941 */ /* 0x000fea0003800000 */
.L_x_2309:
        /* <DEDUP_REMOVED lines=32> */
.L_x_2304:
        /* <DEDUP_REMOVED lines=68> */
[----:B--2---:R-:W-:Y:S02]  /*1cb0*/  HADD2.F32 R26, -RZ, R26.H0_H0 ;  /* 0x2000001aff1a7230 */ /* 0x004fe40000004100 */
[----:B---3--:R-:W-:-:S02]  /*1cc0*/  HADD2.F32 R12, -RZ, R21.H0_H0 ;  /* 0x20000015ff0c7230 */ /* 0x008fc40000004100 */
[----:B-----5:R-:W-:-:S03]  /*1cd0*/  HADD2.F32 R36, -RZ, R36.H0_H0 ;  /* 0x20000024ff247230 */ /* 0x020fc60000004100 */
[C-C-:B------:R-:W-:Y:S01]  /*1ce0*/  FFMA.FTZ R18, R26.reuse, R13, R12.reuse ;  /* 0x0000000d1a127223 */ /* 0x140fe2000001000c */
[C-C-:B------:R-:W-:Y:S01]  /*1cf0*/  FFMA.FTZ R16, R26.reuse, R33, R12.reuse ;  /* 0x000000211a107223 */ /* 0x140fe2000001000c */
[C-C-:B------:R-:W-:Y:S01]  /*1d00*/  FFMA.FTZ R14, R26.reuse, R19, R12.reuse ;  /* 0x000000131a0e7223 */ /* 0x140fe2000001000c */
[----:B------:R-:W-:Y:S02]  /*1d10*/  HADD2.F32 R11, -RZ, R42.H0_H0 ;  /* 0x2000002aff0b7230 */ /* 0x000fe40000004100 */
[----:B------:R-:W-:-:S03]  /*1d20*/  FFMA.FTZ R12, R26, R23, R12 ;  /* 0x000000171a0c7223 */ /* 0x000fc6000001000c */
        /* <DEDUP_REMOVED lines=15> */
.L_x_2311:
        /* <DEDUP_REMOVED lines=14> */
.L_x_2313:
[----:B------:R-:W-:Y:S05]  /*1f00*/  BSYNC B0 ;  /* 0x0000000000007941 */ /* 0x000fea0003800000 */
.L_x_2312:
        /* <DEDUP_REMOVED lines=11> */
.L_x_2314:
        /* <DEDUP_REMOVED lines=14> */
.L_x_2316:
[----:B------:R-:W-:Y:S05]  /*20a0*/  BSYNC B0 ;  /* 0x0000000000007941 */ /* 0x000fea0003800000 */
.L_x_2315:
        /* <DEDUP_REMOVED lines=11> */
.L_x_2317:
        /* <DEDUP_REMOVED lines=14> */
.L_x_2319:
[----:B------:R-:W-:Y:S05]  /*2240*/  BSYNC B0 ;  /* 0x0000000000007941 */ /* 0x000fea0003800000 */
.L_x_2318:
        /* <DEDUP_REMOVED lines=11> */
.L_x_2320:
        /* <DEDUP_REMOVED lines=13> */
.L_x_2322:
[----:B------:R-:W-:Y:S05]  /*23d0*/  BSYNC B0 ;  /* 0x0000000000007941 */ /* 0x000fea0003800000 */
.L_x_2321:
[----:B--23--:R-:W2:Y:S01]  /*23e0*/  LDC R8, c[0x0][0x10] ;  /* 0x00000400ff087b82 */ /* 0x00cea20000000800 */
[----:B------:R-:W-:Y:S02]  /*23f0*/  IADD3 R4, R4, 0x1, RZ ;  /* 0x0000000104047810 */ /* 0x000fe40007ffe0ff */
[----:B--2---:R-:W-:-:S04]  /*2400*/  IADD3 R35, R8, R35, RZ ;  /* 0x0000002308237210 */ /* 0x004fc80007ffe0ff */
[----:B------:R-:W-:-:S13]  /*2410*/  ISETP.GE.AND P1, PT, R35, UR4, PT ;  /* 0x0000000423007c0c */ /* 0x000fda000bf26270 */
[----:B------:R-:W-:Y:S05]  /*2420*/  @!P1 BRA `(.L_x_2323) ;  /* 0xffffffdc007c9947 */ /* 0x000fea000383ffff */
[----:B------:R-:W-:Y:S05]  /*2430*/  EXIT ;  /* 0x000000000000794d */ /* 0x000fea0003800000 */
.L_x_2324:
        /* <DEDUP_REMOVED lines=12> */
.L_x_3269:


//--------------------- .text._Z35group_norm_nhwc_fwd_one_pass_kernelI11Bf16IOFp16WLi256ELi26ELi416EEv26Group_norm_nhwc_fwd_params --------------------------
	.section	.text._Z35group_norm_nhwc_fwd_one_pass_kernelI11Bf16IOFp16WLi256ELi26ELi416EEv26Group_norm_nhwc_fwd_params,"ax",@progbits
	.align	128
        .global         _Z35group_norm_nhwc_fwd_one_pass_kernelI11Bf16IOFp16WLi256ELi26ELi416EEv26Group_norm_nhwc_fwd_params
        .type           _Z35group_norm_nhwc_fwd_one_pass_kernelI11Bf16IOFp16WLi256ELi26ELi416EEv26Group_norm_nhwc_fwd_params,@function
        .size           _Z35group_norm_nhwc_fwd_one_pass_kernelI11Bf16IOFp16WLi256ELi26ELi416EEv26Group_norm_nhwc_fwd_params,(.L_x_3270 - _Z35group_norm_nhwc_fwd_one_pass_kernelI11Bf16IOFp16WLi256ELi26ELi416EEv26Group_norm_nhwc_fwd_params)
        .other          _Z35group_norm_nhwc_fwd_one_pass_kernelI11Bf16IOFp16WLi256ELi26ELi416EEv26Group_norm_nhwc_fwd_params,@"STO_CUDA_ENTRY STV_DEFAULT"
_Z35group_norm_nhwc_fwd_one_pass_kernelI11Bf16IOFp16WLi256ELi26ELi416EEv26Group_norm_nhwc_fwd_params:
.text._Z35group_norm_nhwc_fwd_one_pass_kernelI11Bf16IOFp16WLi256ELi26ELi416EEv26Group_norm_nhwc_fwd_params:
        /* <DEDUP_REMOVED lines=33> */
.L_x_2358:
        /* <DEDUP_REMOVED lines=80> */
[----:B------:R-:W-:Y:S02]  /*0710*/  @!P3 IADD3 R14, R23, R33, RZ ;  /* 0x00000021170eb210 */ /* 0x000fe40007ffe0ff */
[----:B------:R-:W-:Y:S02]  /*0720*/  @P0 LEA.HI.X R37, R20, R15, R31, 0x1, P5 ;  /* 0x0000000f14250211 */ /* 0x000fe400028f0c1f */
[----:B------:R-:W-:-:S02]  /*0730*/  MOV R31, RZ ;  /* 0x000000ff001f7202 */ /* 0x000fc40000000f00 */
[----:B------:R-:W-:Y:S02]  /*0740*/  @!P3 LEA.HI.X R19, R22, R19, R14, 0x1, P6 ;  /* 0x000000131613b211 */ /* 0x000fe400030f0c0e */
[----:B------:R-:W-:Y:S02]  /*0750*/  ISETP.GE.U32.AND P5, PT, R21, UR14, PT ;  /* 0x0000000e15007c0c */ /* 0x000fe4000bfa6070 */
[----:B------:R-:W-:Y:S01]  /*0760*/  SHF.R.S32.HI R23, RZ, 0x1f, R21 ;  /* 0x0000001fff177819 */ /* 0x000fe20000011415 */
[----:B------:R1:W2:Y:S01]  /*0770*/  @!P3 LDG.E R31, desc[UR8][R18.64] ;  /* 0x00000008121fb981 */ /* 0x0002a2000c1e1900 */
[----:B------:R-:W-:Y:S02]  /*0780*/  @!P4 IADD3 R32, R13, R32, RZ ;  /* 0x000000200d20c210 */ /* 0x000fe40007ffe0ff */
[----:B---3--:R-:W-:Y:S02]  /*0790*/  @!P4 LEA R14, P6, R12, R8, 0x1 ;  /* 0x000000080c0ec211 */ /* 0x008fe400078c08ff */
[----:B------:R-:W-:-:S02]  /*07a0*/  ISETP.GE.AND.EX P3, PT, R23, UR15, PT, P5 ;  /* 0x0000000f17007c0c */ /* 0x000fc4000bf66350 */
[----:B------:R-:W-:Y:S02]  /*07b0*/  @!P4 LEA.HI.X R15, R12, R9, R32, 0x1, P6 ;  /* 0x000000090c0fc211 */ /* 0x000fe400030f0c20 */
[----:B------:R-:W3:Y:S01]  /*07c0*/  @!P2 LDC.64 R8, c[0x0][0x220] ;  /* 0x00008800ff08ab82 */ /* 0x000ee20000000a00 */
[----:B------:R-:W-:Y:S02]  /*07d0*/  ISETP.GT.U32.OR P3, PT, R3, 0x19f, P3 ;  /* 0x0000019f0300780c */ /* 0x000fe40001f64470 */
[----:B------:R-:W-:Y:S02]  /*07e0*/  MOV R32, RZ ;  /* 0x000000ff00207202 */ /* 0x000fe40000000f00 */
[----:B-1----:R-:W-:Y:S01]  /*07f0*/  IADD3 R19, R4, 0xc0, RZ ;  /* 0x000000c004137810 */ /* 0x002fe20007ffe0ff */
[----:B----4-:R-:W-:Y:S01]  /*0800*/  @!P2 IMAD R22, R30, R10, RZ ;  /* 0x0000000a1e16a224 */ /* 0x010fe200078e02ff */
[----:B------:R-:W-:Y:S01]  /*0810*/  @!P2 MOV R38, R40 ;  /* 0x000000280026a202 */ /* 0x000fe20000000f00 */
[----:B------:R-:W1:Y:S01]  /*0820*/  @!P1 LDC.64 R12, c[0x0][0x220] ;  /* 0x00008800ff0c9b82 */ /* 0x000e620000000a00 */
[----:B------:R4:W5:Y:S01]  /*0830*/  @!P4 LDG.E R32, desc[UR8][R14.64] ;  /* 0x000000080e20c981 */ /* 0x000962000c1e1900 */
[----:B------:R-:W-:-:S02]  /*0840*/  ISETP.GE.U32.AND P4, PT, R19, UR14, PT ;  /* 0x0000000e13007c0c */ /* 0x000fc4000bf86070 */
[----:B------:R-:W-:Y:S02]  /*0850*/  SHF.R.S32.HI R20, RZ, 0x1f, R19 ;  /* 0x0000001fff147819 */ /* 0x000fe40000011413 */
[----:B------:R-:W-:Y:S02]  /*0860*/  @!P2 MOV R39, R43 ;  /* 0x0000002b0027a202 */ /* 0x000fe40000000f00 */
[----:B------:R-:W-:Y:S01]  /*0870*/  ISETP.GE.AND.EX P4, PT, R20, UR15, PT, P4 ;  /* 0x0000000f14007c0c */ /* 0x000fe2000bf86340 */
[----:B0-----:R-:W-:Y:S01]  /*0880*/  @!P1 IMAD R33, R2, R16, RZ ;  /* 0x0000001002219224 */ /* 0x001fe200078e02ff */
[----:B----4-:R-:W0:Y:S01]  /*0890*/  @!P3 LDC.64 R14, c[0x0][0x270] ;  /* 0x00009c00ff0ebb82 */ /* 0x010e220000000a00 */
        /* <DEDUP_REMOVED lines=13> */
[----:B------:R-:W3:Y:S01]  /*0970*/  @!P3 LDC.64 R8, c[0x0][0x220] ;  /* 0x00008800ff08bb82 */ /* 0x000ee20000000a00 */
[C---:B------:R-:W-:Y:S01]  /*0980*/  @!P1 IMAD R17, R0.reuse, R17, R33 ;  /* 0x0000001100119224 */ /* 0x040fe200078e0221 */
[----:B------:R-:W-:Y:S01]  /*0990*/  MOV R33, RZ ;  /* 0x000000ff00217202 */ /* 0x000fe20000000f00 */
[----:B------:R-:W-:-:S05]  /*09a0*/  @!P1 IMAD.WIDE.U32 R44, R0, R16, R44 ;  /* 0x00000010002c9225 */ /* 0x000fca00078e002c */
[----:B------:R-:W4:Y:S01]  /*09b0*/  @!P4 LDC.64 R10, c[0x0][0x270] ;  /* 0x00009c00ff0acb82 */ /* 0x000f220000000a00 */
[----:B------:R-:W-:Y:S01]  /*09c0*/  @!P1 IADD3 R17, R45, R17, RZ ;  /* 0x000000112d119210 */ /* 0x000fe20007ffe0ff */
[----:B------:R0:W5:Y:S01]  /*09d0*/  @P0 LDG.E R33, desc[UR8][R36.64] ;  /* 0x0000000824210981 */ /* 0x000162000c1e1900 */
[----:B-1----:R-:W-:Y:S01]  /*09e0*/  @!P1 LEA R16, P6, R44, R12, 0x1 ;  /* 0x0000000c2c109211 */ /* 0x002fe200078c08ff */
[----:B0-----:R-:W-:-:S03]  /*09f0*/  @!P3 IMAD R0, R23, R14, RZ ;  /* 0x0000000e1700b224 */ /* 0x001fc600078e02ff */
[----:B------:R-:W-:Y:S01]  /*0a00*/  @!P1 LEA.HI.X R17, R44, R13, R17, 0x1, P6 ;  /* 0x0000000d2c119211 */ /* 0x000fe200030f0c11 */
[C---:B------:R-:W-:Y:S01]  /*0a10*/  @!P3 IMAD R23, R21.reuse, R15, R0 ;  /* 0x0000000f1517b224 */ /* 0x040fe200078e0200 */
[----:B------:R-:W0:Y:S01]  /*0a20*/  @!P5 LDC.64 R12, c[0x0][0x270] ;  /* 0x00009c00ff0cdb82 */ /* 0x000e220000000a00 */
[----:B------:R-:W-:Y:S02]  /*0a30*/  @!P3 MOV R36, R40 ;  /* 0x000000280024b202 */ /* 0x000fe40000000f00 */
[----:B------:R-:W-:Y:S02]  /*0a40*/  @!P3 MOV R37, R43 ;  /* 0x0000002b0025b202 */ /* 0x000fe40000000f00 */
[----:B------:R-:W-:Y:S01]  /*0a50*/  MOV R0, RZ ;  /* 0x000000ff00007202 */ /* 0x000fe20000000f00 */
[----:B------:R-:W-:Y:S02]  /*0a60*/  @!P3 IMAD.WIDE.U32 R36, R21, R14, R36 ;  /* 0x0000000e1524b225 */ /* 0x000fe400078e0024 */
[----:B------:R-:W1:Y:S03]  /*0a70*/  @!P4 LDC.64 R14, c[0x0][0x220] ;  /* 0x00008800ff0ecb82 */ /* 0x000e660000000a00 */
[----:B------:R4:W5:Y:S01]  /*0a80*/  @!P1 LDG.E R0, desc[UR8][R16.64] ;  /* 0x0000000810009981 */ /* 0x000962000c1e1900 */
[----:B------:R-:W-:-:S02]  /*0a90*/  @!P3 IADD3 R23, R37, R23, RZ ;  /* 0x000000172517b210 */ /* 0x000fc40007ffe0ff */
[----:B---3--:R-:W-:Y:S01]  /*0aa0*/  @!P3 LEA R8, P1, R36, R8, 0x1 ;  /* 0x000000082408b211 */ /* 0x008fe200078208ff */
[----:B----4-:R-:W-:Y:S01]  /*0ab0*/  @!P4 IMAD R20, R20, R10, RZ ;  /* 0x0000000a1414c224 */ /* 0x010fe200078e02ff */
[----:B------:R-:W3:Y:S01]  /*0ac0*/  @!P5 LDC.64 R16, c[0x0][0x220] ;  /* 0x00008800ff10db82 */ /* 0x000ee20000000a00 */
[----:B------:R-:W-:Y:S02]  /*0ad0*/  MOV R2, RZ ;  /* 0x000000ff00027202 */ /* 0x000fe40000000f00 */
[----:B------:R-:W-:Y:S02]  /*0ae0*/  @!P3 LEA.HI.X R9, R36, R9, R23, 0x1, P1 ;  /* 0x000000092409b211 */ /* 0x000fe400008f0c17 */
[----:B------:R-:W-:Y:S01]  /*0af0*/  CS2R R36, SRZ ;  /* 0x0000000000247805 */ /* 0x000fe2000001ff00 */
[----:B------:R-:W-:Y:S01]  /*0b00*/  @!P4 IMAD R11, R19, R11, R20 ;  /* 0x0000000b130bc224 */ /* 0x000fe200078e0214 */
[----:B------:R-:W-:Y:S01]  /*0b10*/  @!P4 MOV R20, R40 ;  /* 0x000000280014c202 */ /* 0x000fe20000000f00 */
[----:B------:R-:W4:Y:S01]  /*0b20*/  @!P2 LDG.E R2, desc[UR8][R38.64] ;  /* 0x000000082602a981 */ /* 0x000f22000c1e1900 */
[----:B------:R-:W-:Y:S01]  /*0b30*/  @!P4 MOV R21, R43 ;  /* 0x0000002b0015c202 */ /* 0x000fe20000000f00 */
[----:B0-----:R-:W-:-:S02]  /*0b40*/  @!P5 IMAD R22, R22, R12, RZ ;  /* 0x0000000c1616d224 */ /* 0x001fc400078e02ff */
[----:B------:R0:W4:Y:S01]  /*0b50*/  @!P3 LDG.E R36, desc[UR8][R8.64] ;  /* 0x000000080824b981 */ /* 0x000122000c1e1900 */
[----:B------:R-:W-:Y:S01]  /*0b60*/  @!P4 IMAD.WIDE.U32 R20, R19, R10, R20 ;  /* 0x0000000a1314c225 */ /* 0x000fe200078e0014 */
[----:B0-----:R-:W-:Y:S02]  /*0b70*/  @!P5 MOV R8, R40 ;  /* 0x000000280008d202 */ /* 0x001fe40000000f00 */
[----:B------:R-:W-:Y:S01]  /*0b80*/  @!P5 MOV R9, R43 ;  /* 0x0000002b0009d202 */ /* 0x000fe20000000f00 */
[----:B------:R-:W-:Y:S01]  /*0b90*/  @!P5 IMAD R13, R18, R13, R22 ;  /* 0x0000000d120dd224 */ /* 0x000fe200078e0216 */
[----:B------:R-:W-:Y:S02]  /*0ba0*/  @!P4 IADD3 R10, R21, R11, RZ ;  /* 0x0000000b150ac210 */ /* 0x000fe40007ffe0ff */
[----:B-1----:R-:W-:Y:S01]  /*0bb0*/  @!P4 LEA R14, P1, R20, R14, 0x1 ;  /* 0x0000000e140ec211 */ /* 0x002fe200078208ff */
[----:B------:R-:W-:-:S03]  /*0bc0*/  @!P5 IMAD.WIDE.U32 R8, R18, R12, R8 ;  /* 0x0000000c1208d225 */ /* 0x000fc600078e0008 */
[----:B------:R-:W-:Y:S02]  /*0bd0*/  @!P4 LEA.HI.X R15, R20, R15, R10, 0x1, P1 ;  /* 0x0000000f140fc211 */ /* 0x000fe400008f0c0a */
[----:B------:R-:W-:Y:S02]  /*0be0*/  @!P5 IADD3 R10, R9, R13, RZ ;  /* 0x0000000d090ad210 */ /* 0x000fe40007ffe0ff */
[C---:B---3--:R-:W-:Y:S01]  /*0bf0*/  @!P5 LEA R16, P1, R8.reuse, R16, 0x1 ;  /* 0x000000100810d211 */ /* 0x048fe200078208ff */
[----:B------:R-:W3:Y:S01]  /*0c00*/  @!P4 LDG.E R37, desc[UR8][R14.64] ;  /* 0x000000080e25c981 */ /* 0x000ee2000c1e1900 */
[----:B------:R-:W-:Y:S02]  /*0c10*/  MOV R38, RZ ;  /* 0x000000ff00267202 */ /* 0x000fe40000000f00 */
[----:B------:R-:W-:-:S05]  /*0c20*/  @!P5 LEA.HI.X R17, R8, R17, R10, 0x1, P1 ;  /* 0x000000110811d211 */ /* 0x000fca00008f0c0a */
[----:B------:R0:W3:Y:S02]  /*0c30*/  @!P5 LDG.E R38, desc[UR8][R16.64] ;  /* 0x000000081026d981 */ /* 0x0000e4000c1e1900 */
        /* <DEDUP_REMOVED lines=27> */
[----:B----4-:R-:W-:-:S04]  /*0df0*/  PRMT R11, R2, 0x7632, R11 ;  /* 0x00007632020b7816 */ /* 0x010fc8000000000b */
[----:B------:R-:W-:Y:S02]  /*0e00*/  SHF.L.U32 R12, R11, 0x10, RZ ;  /* 0x000000100b0c7819 */ /* 0x000fe400000006ff */
[----:B------:R-:W-:Y:S02]  /*0e10*/  SHF.L.U32 R11, R2, 0x10, RZ ;  /* 0x00000010020b7819 */ /* 0x000fe400000006ff */
[----:B------:R-:W-:Y:S01]  /*0e20*/  SHF.L.U32 R15, R13, 0x10, RZ ;  /* 0x000000100d0f7819 */ /* 0x000fe200000006ff */
[----:B------:R-:W-:Y:S01]  /*0e30*/  FMUL.FTZ R10, R12, R12 ;  /* 0x0000000c0c0a7220 */ /* 0x000fe20000410000 */
[----:B------:R-:W-:Y:S01]  /*0e40*/  PRMT R14, R36, 0x7632, R14 ;  /* 0x00007632240e7816 */ /* 0x000fe2000000000e */
[C---:B------:R-:W-:Y:S01]  /*0e50*/  FADD.FTZ R13, R11.reuse, R12 ;  /* 0x0000000c0b0d7221 */ /* 0x040fe20000010000 */
[----:B------:R-:W-:Y:S02]  /*0e60*/  IMAD.U32 R12, R0, 0x10000, RZ ;  /* 0x00010000000c7824 */ /* 0x000fe400078e00ff */
        /* <DEDUP_REMOVED lines=9> */
[----:B------:R-:W-:Y:S01]  /*0f00*/  FADD.FTZ R8, R8, R15 ;  /* 0x0000000f08087221 */ /* 0x000fe20000010000 */
[----:B---3--:R-:W-:Y:S01]  /*0f10*/  PRMT R14, R37, 0x7632, R14 ;  /* 0x00007632250e7816 */ /* 0x008fe2000000000e */
[----:B------:R-:W-:-:S03]  /*0f20*/  FADD.FTZ R13, R10, R13 ;  /* 0x0000000d0a0d7221 */ /* 0x000fc60000010000 */
[----:B------:R-:W-:Y:S01]  /*0f30*/  SHF.L.U32 R14, R14, 0x10, RZ ;  /* 0x000000100e0e7819 */ /* 0x000fe200000006ff */
[----:B------:R-:W-:Y:S01]  /*0f40*/  FADD.FTZ R9, R9, R12 ;  /* 0x0000000c09097221 */ /* 0x000fe20000010000 */
[----:B------:R-:W-:Y:S01]  /*0f50*/  FFMA.FTZ R10, R10, R10, R11 ;  /* 0x0000000a0a0a7223 */ /* 0x000fe2000001000b */
[----:B------:R-:W-:Y:S02]  /*0f60*/  PRMT R15, R38, 0x7632, R15 ;  /* 0x00007632260f7816 */ /* 0x000fe4000000000f */
[----:B------:R-:W-:Y:S01]  /*0f70*/  FMUL.FTZ R12, R14, R14 ;  /* 0x0000000e0e0c7220 */ /* 0x000fe20000410000 */
[----:B------:R-:W-:Y:S02]  /*0f80*/  SHF.L.U32 R11, R37, 0x10, RZ ;  /* 0x00000010250b7819 */ /* 0x000fe400000006ff */
[----:B------:R-:W-:Y:S01]  /*0f90*/  SHF.L.U32 R15, R15, 0x10, RZ ;  /* 0x000000100f0f7819 */ /* 0x000fe200000006ff */
[----:B------:R-:W-:Y:S01]  /*0fa0*/  FADD.FTZ R9, R9, R10 ;  /* 0x0000000a09097221 */ /* 0x000fe20000010000 */
        /* <DEDUP_REMOVED lines=77> */
.L_x_2326:
[----:B------:R-:W-:Y:S05]  /*1480*/  BSYNC B0 ;  /* 0x0000000000007941 */ /* 0x000fea0003800000 */
.L_x_2325:
        /* <DEDUP_REMOVED lines=32> */
.L_x_2329:
[----:B-1----:R-:W2:Y:S04]  /*1690*/  LDG.E.STRONG.GPU R10, desc[UR8][R8.64] ;  /* 0x00000008080a7981 */ /* 0x002ea8000c1ef900 */
[----:B--2---:R-:W-:Y:S01]  /*16a0*/  CCTL.IVALL ;  /* 0x00000000ff00798f */ /* 0x004fe20002000000 */
[----:B------:R-:W-:Y:S05]  /*16b0*/  YIELD ;  /* 0x0000000000007946 */ /* 0x000fea0003800000 */
[----:B------:R-:W-:-:S13]  /*16c0*/  ISETP.NE.AND P1, PT, R10, R15, PT ;  /* 0x0000000f0a00720c */ /* 0x000fda0003f25270 */
[----:B------:R-:W-:Y:S05]  /*16d0*/  @P1 BRA `(.L_x_2329) ;  /* 0xfffffffc00ec1947 */ /* 0x000fea000383ffff */
.L_x_2328:
        /* <DEDUP_REMOVED lines=11> */
.L_x_2331:
        /* <DEDUP_REMOVED lines=63> */
.L_x_2330:
        /* <DEDUP_REMOVED lines=11> */
[----:B------:R-:W-:-:S04]  /*1c30*/  IMAD R11, R11, R20, RZ ;  /* 0x000000140b0b7224 */ /* 0x000fc800078e02ff */
[----:B------:R-:W-:-:S04]  /*1c40*/  IMAD.SHL.U32 R11, R11, 0x2, RZ ;  /* 0x000000020b0b7824 */ /* 0x000fc800078e00ff */
[----:B--2---:R-:W-:-:S04]  /*1c50*/  IMAD.WIDE R8, R11, 0x4, R8 ;  /* 0x000000040b087825 */ /* 0x004fc800078e0208 */
[----:B-1----:R-:W-:-:S04]  /*1c60*/  IMAD R11, R21, UR5, R14 ;  /* 0x00000005150b7c24 */ /* 0x002fc8000f8e020e */
[----:B------:R-:W-:-:S06]  /*1c70*/  IMAD.WIDE.U32 R8, R11, 0x8, R8 ;  /* 0x000000080b087825 */ /* 0x000fcc00078e0008 */
[----:B------:R-:W0:Y:S02]  /*1c80*/  LDG.E.64 R8, desc[UR8][R8.64] ;  /* 0x0000000808087981 */ /* 0x000e24000c1e1b00 */
[----:B0-----:R-:W-:Y:S01]  /*1c90*/  FADD.FTZ R12, R12, R8 ;  /* 0x000000080c0c7221 */ /* 0x001fe20000010000 */
[----:B------:R-:W-:-:S07]  /*1ca0*/  FADD.FTZ R13, R13, R9 ;  /* 0x000000090d0d7221 */ /* 0x000fce0000010000 */
.L_x_2333:
[----:B------:R-:W-:Y:S05]  /*1cb0*/  BSYNC B0 ;  /* 0x0000000000007941 */ /* 0x000fea0003800000 */
.L_x_2332:
        /* <DEDUP_REMOVED lines=32> */
.L_x_2327:
        /* <DEDUP_REMOVED lines=16> */
[----:B------:R0:W-:Y:S02]  /*1fc0*/  @!P3 STS.64 [UR5+0x80], R12 ;  /* 0x0000800cff00b988 */ /* 0x0001e40008000a05 */
[----:B-1----:R-:W-:-:S04]  /*1fd0*/  IMAD.WIDE R10, R29, 0x2, R10 ;  /* 0x000000021d0a7825 */ /* 0x002fc800078e020a */
[----:B----4-:R-:W-:-:S05]  /*1fe0*/  @!P1 IMAD.WIDE R20, R34, 0x8, R20 ;  /* 0x0000000822149825 */ /* 0x010fca00078e0214 */
[----:B------:R-:W-:Y:S01]  /*1ff0*/  @!P1 STG.E.64 desc[UR8][R20.64], R8 ;  /* 0x0000000814009986 */ /* 0x000fe2000c101b08 */
[----:B------:R-:W-:Y:S06]  /*2000*/  BAR.SYNC.DEFER_BLOCKING 0x0 ;  /* 0x0000000000007b1d */ /* 0x000fec0000010000 */
[----:B0-----:R-:W2:Y:S04]  /*2010*/  LDG.E.U16 R12, desc[UR8][R14.64] ;  /* 0x000000080e0c7981 */ /* 0x001ea8000c1e1500 */
[----:B------:R-:W3:Y:S04]  /*2020*/  LDG.E.U16 R13, desc[UR8][R10.64] ;  /* 0x000000080a0d7981 */ /* 0x000ee8000c1e1500 */
[----:B------:R-:W0:Y:S04]  /*2030*/  LDS.64 R8, [UR5+0x80] ;  /* 0x00008005ff087984 */ /* 0x000e280008000a00 */
[----:B------:R-:W4:Y:S04]  /*2040*/  LDG.E.U16 R14, desc[UR8][R14.64+0x2] ;  /* 0x000002080e0e7981 */ /* 0x000f28000c1e1500 */
[----:B------:R1:W5:Y:S01]  /*2050*/  LDG.E.U16 R10, desc[UR8][R10.64+0x2] ;  /* 0x000002080a0a7981 */ /* 0x000362000c1e1500 */
[----:B0-----:R-:W-:-:S04]  /*2060*/  FMUL.FTZ R8, R8, UR6 ;  /* 0x0000000608087c20 */ /* 0x001fc80008410000 */
[----:B------:R-:W-:-:S04]  /*2070*/  FMUL.FTZ R22, R8, R8 ;  /* 0x0000000808167220 */ /* 0x000fc80000410000 */
[----:B------:R-:W-:-:S05]  /*2080*/  FFMA.FTZ R22, R9, UR6, -R22 ;  /* 0x0000000609167c23 */ /* 0x000fca0008010816 */
[----:B------:R-:W-:-:S13]  /*2090*/  FSETP.GTU.FTZ.AND P1, PT, R22, RZ, PT ;  /* 0x000000ff1600720b */ /* 0x000fda0003f3c000 */
[----:B------:R-:W0:Y:S01]  /*20a0*/  @P1 LDC R9, c[0x0][0x238] ;  /* 0x00008e00ff091b82 */ /* 0x000e220000000800 */
[----:B------:R-:W-:Y:S02]  /*20b0*/  ISETP.NE.AND P6, PT, RZ, UR10, PT ;  /* 0x0000000aff007c0c */ /* 0x000fe4000bfc5270 */
[----:B-1----:R-:W-:Y:S02]  /*20c0*/  PRMT R11, R0, 0x7632, R11 ;  /* 0x00007632000b7816 */ /* 0x002fe4000000000b */
[----:B------:R-:W-:Y:S02]  /*20d0*/  PRMT R15, R36, 0x7632, R15 ;  /* 0x00007632240f7816 */ /* 0x000fe4000000000f */
[----:B------:R-:W-:Y:S02]  /*20e0*/  PRMT R20, R37, 0x7632, R20 ;  /* 0x0000763225147816 */ /* 0x000fe40000000014 */
[----:B------:R-:W-:Y:S01]  /*20f0*/  PRMT R21, R38, 0x7632, R21 ;  /* 0x0000763226157816 */ /* 0x000fe20000000015 */
[----:B0-----:R-:W-:Y:S01]  /*2100*/  @P1 FADD.FTZ R22, R22, R9 ;  /* 0x0000000916161221 */ /* 0x001fe20000010000 */
[----:B------:R-:W-:-:S06]  /*2110*/  MOV R9, 0x3f800000 ;  /* 0x3f80000000097802 */ /* 0x000fcc0000000f00 */
[----:B------:R-:W0:Y:S01]  /*2120*/  @P1 MUFU.RSQ R9, R22 ;  /* 0x0000001600091308 */ /* 0x000e220000001400 */
        /* <DEDUP_REMOVED lines=54> */
[----:B--2---:R-:W-:-:S02]  /*2490*/  HADD2.F32 R12, -RZ, R12.H0_H0 ;  /* 0x2000000cff0c7230 */ /* 0x004fc40000004100 */
[----:B---3--:R-:W-:Y:S02]  /*24a0*/  HADD2.F32 R13, -RZ, R13.H0_H0 ;  /* 0x2000000dff0d7230 */ /* 0x008fe40000004100 */
[----:B----4-:R-:W-:Y:S02]  /*24b0*/  HADD2.F32 R14, -RZ, R14.H0_H0 ;  /* 0x2000000eff0e7230 */ /* 0x010fe40000004100 */
[----:B-----5:R-:W-:Y:S02]  /*24c0*/  HADD2.F32 R10, -RZ, R10.H0_H0 ;  /* 0x2000000aff0a7230 */ /* 0x020fe40000004100 */
[----:B------:R-:W-:-:S03]  /*24d0*/  FFMA.FTZ R44, R12, R33, R13 ;  /* 0x000000210c2c7223 */ /* 0x000fc6000001000d */
        /* <DEDUP_REMOVED lines=12> */
.L_x_2334:
        /* <DEDUP_REMOVED lines=14> */
.L_x_2336:
[----:B------:R-:W-:Y:S05]  /*2680*/  BSYNC B0 ;  /* 0x0000000000007941 */ /* 0x000fea0003800000 */
.L_x_2335:
        /* <DEDUP_REMOVED lines=13> */
.L_x_2337:
        /* <DEDUP_REMOVED lines=10> */
[----:B0-----:R-:W-:-:S02]  /*2800*/  LEA R16, P1, R8, UR12, 0x1 ;  /* 0x0000000c08107c11 */ /* 0x001fc4000f8208ff */
[----:B------:R-:W-:-:S04]  /*2810*/  IADD3 R27, R9, R27, RZ ;  /* 0x0000001b091b7210 */ /* 0x000fc80007ffe0ff */
[----:B------:R-:W-:-:S05]  /*2820*/  LEA.HI.X R17, R8, UR13, R27, 0x1, P1 ;  /* 0x0000000d08117c11 */ /* 0x000fca00088f0c1b */
[----:B------:R1:W-:Y:S02]  /*2830*/  STG.E desc[UR8][R16.64], R31 ;  /* 0x0000001f10007986 */ /* 0x0003e4000c101908 */
.L_x_2339:
[----:B------:R-:W-:Y:S05]  /*2840*/  BSYNC B0 ;  /* 0x0000000000007941 */ /* 0x000fea0003800000 */
.L_x_2338:
        /* <DEDUP_REMOVED lines=13> */
.L_x_2340:
        /* <DEDUP_REMOVED lines=14> */
.L_x_2342:
[----:B------:R-:W-:Y:S05]  /*2a00*/  BSYNC B0 ;  /* 0x0000000000007941 */ /* 0x000fea0003800000 */
.L_x_2341:
        /* <DEDUP_REMOVED lines=44> */
.L_x_2343:
        /* <DEDUP_REMOVED lines=14> */
.L_x_2345:
[----:B------:R-:W-:Y:S05]  /*2db0*/  BSYNC B0 ;  /* 0x0000000000007941 */ /* 0x000fea0003800000 */
.L_x_2344:
        /* <DEDUP_REMOVED lines=11> */
.L_x_2346:
        /* <DEDUP_REMOVED lines=14> */
.L_x_2348:
[----:B------:R-:W-:Y:S05]  /*2f50*/  BSYNC B0 ;  /* 0x0000000000007941 */ /* 0x000fea0003800000 */
.L_x_2347:
        /* <DEDUP_REMOVED lines=11> */
.L_x_2349:
        /* <DEDUP_REMOVED lines=14> */
.L_x_2351:
[----:B------:R-:W-:Y:S05]  /*30f0*/  BSYNC B0 ;  /* 0x0000000000007941 */ /* 0x000fea0003800000 */
.L_x_2350:
        /* <DEDUP_REMOVED lines=11> */
.L_x_2352:
        /* <DEDUP_REMOVED lines=14> */
.L_x_2354:
[----:B------:R-:W-:Y:S05]  /*3290*/  BSYNC B0 ;  /* 0x0000000000007941 */ /* 0x000fea0003800000 */
.L_x_2353:
        /* <DEDUP_REMOVED lines=11> */
.L_x_2355:
        /* <DEDUP_REMOVED lines=13> */
.L_x_2357:
[----:B------:R-:W-:Y:S05]  /*3420*/  BSYNC B0 ;  /* 0x0000000000007941 */ /* 0x000fea0003800000 */
.L_x_2356:
[----:B----4-:R-:W4:Y:S01]  /*3430*/  LDC R9, c[0x0][0x10] ;  /* 0x00000400ff097b82 */ /* 0x010f220000000800 */
[----:B------:R-:W-:Y:S02]  /*3440*/  IADD3 R6, R6, 0x1, RZ ;  /* 0x0000000106067810 */ /* 0x000fe40007ffe0ff */
[----:B----4-:R-:W-:-:S04]  /*3450*/  IADD3 R34, R9, R34, RZ ;  /* 0x0000002209227210 */ /* 0x010fc80007ffe0ff */
[----:B------:R-:W-:-:S13]  /*3460*/  ISETP.GE.AND P1, PT, R34, UR4, PT ;  /* 0x0000000422007c0c */ /* 0x000fda000bf26270 */
[----:B------:R-:W-:Y:S05]  /*3470*/  @!P1 BRA `(.L_x_2358) ;  /* 0xffffffcc00649947 */ /* 0x000fea000383ffff */
[----:B------:R-:W-:Y:S05]  /*3480*/  EXIT ;  /* 0x000000000000794d */ /* 0x000fea0003800000 */
.L_x_2359:
        /* <DEDUP_REMOVED lines=15> */
.L_x_3270:


//--------------------- .text._Z35group_norm_nhwc_fwd_one_pass_kernelI11Bf16IOFp16WLi512ELi26ELi416EEv26Group_norm_nhwc_fwd_params --------------------------
	.section	.text._Z35group_norm_nhwc_fwd_one_pass_kernelI11Bf16IOFp16WLi512ELi26ELi416EEv26Group_norm_nhwc_fwd_params,"ax",@progbits
	.align	128
        .global         _Z35group_norm_nhwc_fwd_one_pass_kernelI11Bf16IOFp16WLi512ELi26ELi416EEv26Group_norm_nhwc_fwd_params
        .type           _Z35group_norm_nhwc_fwd_one_pass_kernelI11Bf16IOFp16WLi512ELi26ELi416EEv26Group_norm_nhwc_fwd_params,@function
        .size           _Z35group_norm_nhwc_fwd_one_pass_kernelI11Bf16IOFp16WLi512ELi26ELi416EEv26Group_norm_nhwc_fwd_params,(.L_x_3271 - _Z35group_norm_nhwc_fwd_one_pass_kernelI11Bf16IOFp16WLi512ELi26ELi416EEv26Group_norm_nhwc_fwd_params)
        .other          _Z35group_norm_nhwc_fwd_one_pass_kernelI11Bf16IOFp16WLi512ELi26ELi416EEv26Group_norm_nhwc_fwd_params,@"STO_CUDA_ENTRY STV_DEFAULT"
_Z35group_norm_nhwc_fwd_one_pass_kernelI11Bf16IOFp16WLi512ELi26ELi416EEv26Group_norm_nhwc_fwd_params:
.text._Z35group_norm_nhwc_fwd_one_pass_kernelI11Bf16IOFp16WLi512ELi26ELi416EEv26Group_norm_nhwc_fwd_params:
        /* <DEDUP_REMOVED lines=74> */
.L_x_2417:
        /* <DEDUP_REMOVED lines=48> */
[-C--:B----4-:R-:W-:Y:S02]  /*07a0*/  @P3 IMAD R28, R3, R30.reuse, RZ ;  /* 0x0000001e031c3224 */ /* 0x090fe400078e02ff */
[----:B------:R-:W-:Y:S02]  /*07b0*/  IMAD.IADD R69, R71, 0x1, R69 ;  /* 0x0000000147457824 */ /* 0x000fe400078e0245 */
        /* <DEDUP_REMOVED lines=45> */
[----:B------:R-:W-:-:S05]  /*0a90*/  @P1 IMAD.WIDE.U32 R28, R7, R30, R28 ;  /* 0x0000001e071c1225 */ /* 0x000fca00078e001c */
[----:B------:R-:W-:Y:S02]  /*0aa0*/  @P1 IADD3 R29, R29, R31, RZ ;  /* 0x0000001f1d1d1210 */ /* 0x000fe40007ffe0ff */
[----:B------:R-:W0:Y:S01]  /*0ab0*/  @P2 LDC.64 R30, c[0x0][0x270] ;  /* 0x00009c00ff1e2b82 */ /* 0x000e220000000a00 */
[----:B------:R-:W-:-:S04]  /*0ac0*/  @P1 LEA R32, P5, R28, R32, 0x1 ;  /* 0x000000201c201211 */ /* 0x000fc800078a08ff */
        /* <DEDUP_REMOVED lines=30> */
[----:B------:R-:W-:-:S07]  /*0cb0*/  @P5 MOV R51, R69 ;  /* 0x0000004500335202 */ /* 0x000fce0000000f00 */
[----:B------:R-:W1:Y:S01]  /*0cc0*/  @P5 LDC.64 R54, c[0x0][0x220] ;  /* 0x00008800ff365b82 */ /* 0x000e620000000a00 */
[----:B0-----:R-:W-:-:S04]  /*0cd0*/  @P5 IMAD R50, R47, R52, RZ ;  /* 0x000000342f325224 */ /* 0x001fc800078e02ff */
[----:B------:R-:W-:Y:S02]  /*0ce0*/  @P5 IMAD R53, R22, R53, R50 ;  /* 0x0000003516355224 */ /* 0x000fe400078e0232 */
[----:B------:R-:W-:-:S04]  /*0cf0*/  @P5 IMAD.MOV.U32 R50, RZ, RZ, R70 ;  /* 0x000000ffff325224 */ /* 0x000fc800078e0046 */
        /* <DEDUP_REMOVED lines=94> */
[----:B------:R-:W-:Y:S02]  /*12e0*/  @!P5 IMAD R73, R45, R73, R66 ;  /* 0x000000492d49d224 */ /* 0x000fe400078e0242 */
[----:B------:R-:W-:-:S04]  /*12f0*/  @!P5 IMAD.MOV.U32 R66, RZ, RZ, R70 ;  /* 0x000000ffff42d224 */ /* 0x000fc800078e0046 */
        /* <DEDUP_REMOVED lines=42> */
[----:B---3--:R-:W-:Y:S02]  /*15a0*/  PRMT R40, R67, 0x7632, R40 ;  /* 0x0000763243287816 */ /* 0x008fe40000000028 */
[----:B0-----:R-:W-:Y:S01]  /*15b0*/  SHF.L.U32 R30, R66, 0x10, RZ ;  /* 0x00000010421e7819 */ /* 0x001fe200000006ff */
[----:B------:R-:W-:Y:S01]  /*15c0*/  FMUL.FTZ R29, R33, R33 ;  /* 0x00000021211d7220 */ /* 0x000fe20000410000 */
[----:B------:R-:W-:Y:S02]  /*15d0*/  SHF.L.U32 R40, R40, 0x10, RZ ;  /* 0x0000001028287819 */ /* 0x000fe400000006ff */
[----:B-----5:R-:W-:Y:S01]  /*15e0*/  PRMT R28, R72, 0x7632, R28 ;  /* 0x00007632481c7816 */ /* 0x020fe2000000001c */
[C---:B------:R-:W-:Y:S01]  /*15f0*/  FADD.FTZ R34, R30.reuse, R33 ;  /* 0x000000211e227221 */ /* 0x040fe20000010000 */
        /* <DEDUP_REMOVED lines=50> */
[----:B------:R-:W-:Y:S01]  /*1920*/  PRMT R34, R52, 0x7632, R34 ;  /* 0x0000763234227816 */ /* 0x000fe20000000022 */
[----:B------:R-:W-:Y:S01]  /*1930*/  FFMA.FTZ R31, R28, R28, R31 ;  /* 0x0000001c1c1f7223 */ /* 0x000fe2000001001f */
[----:B------:R-:W-:-:S02]  /*1940*/  IMAD.U32 R35, R35, 0x10000, RZ ;  /* 0x0001000023237824 */ /* 0x000fc400078e00ff */
[----:B------:R-:W-:Y:S01]  /*1950*/  FADD.FTZ R30, R30, R33 ;  /* 0x000000211e1e7221 */ /* 0x000fe20000010000 */
        /* <DEDUP_REMOVED lines=143> */
.L_x_2361:
[----:B------:R-:W-:Y:S05]  /*2250*/  BSYNC B0 ;  /* 0x0000000000007941 */ /* 0x000fea0003800000 */
.L_x_2360:
        /* <DEDUP_REMOVED lines=31> */
.L_x_2364:
[----:B-1----:R-:W2:Y:S04]  /*2450*/  LDG.E.STRONG.GPU R28, desc[UR8][R30.64] ;  /* 0x000000081e1c7981 */ /* 0x002ea8000c1ef900 */
[----:B--2---:R-:W-:Y:S01]  /*2460*/  CCTL.IVALL ;  /* 0x00000000ff00798f */ /* 0x004fe20002000000 */
[----:B------:R-:W-:Y:S05]  /*2470*/  YIELD ;  /* 0x0000000000007946 */ /* 0x000fea0003800000 */
[----:B------:R-:W-:-:S13]  /*2480*/  ISETP.NE.AND P6, PT, R28, R91, PT ;  /* 0x0000005b1c00720c */ /* 0x000fda0003fc5270 */
[----:B------:R-:W-:Y:S05]  /*2490*/  @P6 BRA `(.L_x_2364) ;  /* 0xfffffffc00ec6947 */ /* 0x000fea000383ffff */
.L_x_2363:
        /* <DEDUP_REMOVED lines=9> */
[----:B------:R-:W-:-:S03]  /*2530*/  MOV R38, RZ ;  /* 0x000000ff00267202 */ /* 0x000fc60000000f00 */
[----:B------:R-:W-:-:S07]  /*2540*/  IMAD.IADD R39, R89, 0x1, -R28 ;  /* 0x0000000159277824 */ /* 0x000fce00078e0a1c */
.L_x_2366:
        /* <DEDUP_REMOVED lines=63> */
.L_x_2365:
        /* <DEDUP_REMOVED lines=18> */
.L_x_2368:
[----:B------:R-:W-:Y:S05]  /*2a60*/  BSYNC B0 ;  /* 0x0000000000007941 */ /* 0x000fea0003800000 */
.L_x_2367:
        /* <DEDUP_REMOVED lines=33> */
.L_x_2362:
        /* <DEDUP_REMOVED lines=43> */
[----:B------:R-:W-:Y:S01]  /*2f30*/  SHF.L.U32 R77, R77, 0x10, RZ ;  /* 0x000000104d4d7819 */ /* 0x000fe200000006ff */
[----:B--2---:R-:W-:-:S02]  /*2f40*/  HADD2.F32 R42, -RZ, R42.H0_H0 ;  /* 0x2000002aff2a7230 */ /* 0x004fc40000004100 */
[----:B---3--:R-:W-:Y:S02]  /*2f50*/  HADD2.F32 R39, -RZ, R39.H0_H0 ;  /* 0x20000027ff277230 */ /* 0x008fe40000004100 */
[----:B-----5:R-:W-:Y:S02]  /*2f60*/  HADD2.F32 R33, -RZ, R33.H0_H0 ;  /* 0x20000021ff217230 */ /* 0x020fe40000004100 */
[----:B------:R-:W-:-:S03]  /*2f70*/  HADD2.F32 R38, -RZ, R38.H0_H0 ;  /* 0x20000026ff267230 */ /* 0x000fc60000004100 */
        /* <DEDUP_REMOVED lines=13> */
.L_x_2369:
        /* <DEDUP_REMOVED lines=15> */
.L_x_2371:
[----:B------:R-:W-:Y:S05]  /*3140*/  BSYNC B0 ;  /* 0x0000000000007941 */ /* 0x000fea0003800000 */
.L_x_2370:
[--C-:B------:R-:W-:Y:S01]  /*3150*/  FADD.FTZ R29, R65, -R40.reuse ;  /* 0x80000028411d7221 */ /* 0x100fe20000010000 */
[----:B------:R-:W-:Y:S01]  /*3160*/  FADD.FTZ R77, -R40, R77 ;  /* 0x0000004d284d7221 */ /* 0x000fe20000010100 */
[----:B0-----:R-:W-:Y:S01]  /*3170*/  SHF.L.U32 R31, R78, 0x10, RZ ;  /* 0x000000104e1f7819 */ /* 0x001fe200000006ff */
[----:B------:R-:W-:Y:S02]  /*3180*/  IMAD.U32 R49, R66, 0x10000, RZ ;  /* 0x0001000042317824 */ /* 0x000fe400078e00ff */
        /* <DEDUP_REMOVED lines=19> */
.L_x_2372:
        /* <DEDUP_REMOVED lines=15> */
.L_x_2374:
[----:B------:R-:W-:Y:S05]  /*33b0*/  BSYNC B0 ;  /* 0x0000000000007941 */ /* 0x000fea0003800000 */
.L_x_2373:
        /* <DEDUP_REMOVED lines=17> */
.L_x_2375:
        /* <DEDUP_REMOVED lines=15> */
.L_x_2377:
[----:B------:R-:W-:Y:S05]  /*35c0*/  BSYNC B0 ;  /* 0x0000000000007941 */ /* 0x000fea0003800000 */
.L_x_2376:
        /* <DEDUP_REMOVED lines=19> */
.L_x_2378:
        /* <DEDUP_REMOVED lines=14> */
.L_x_2380:
[----:B------:R-:W-:Y:S05]  /*37e0*/  BSYNC B0 ;  /* 0x0000000000007941 */ /* 0x000fea0003800000 */
.L_x_2379:
        /* <DEDUP_REMOVED lines=21> */
.L_x_2381:
        /* <DEDUP_REMOVED lines=14> */
.L_x_2383:
[----:B------:R-:W-:Y:S05]  /*3a20*/  BSYNC B0 ;  /* 0x0000000000007941 */ /* 0x000fea0003800000 */
.L_x_2382:
        /* <DEDUP_REMOVED lines=15> */
.L_x_2384:
        /* <DEDUP_REMOVED lines=14> */
.L_x_2386:
[----:B------:R-:W-:Y:S05]  /*3c00*/  BSYNC B0 ;  /* 0x0000000000007941 */ /* 0x000fea0003800000 */
.L_x_2385:
        /* <DEDUP_REMOVED lines=23> */
.L_x_2387:
        /* <DEDUP_REMOVED lines=14> */
.L_x_2389:
[----:B------:R-:W-:Y:S05]  /*3e60*/  BSYNC B0 ;  /* 0x0000000000007941 */ /* 0x000fea0003800000 */
.L_x_2388:
        /* <DEDUP_REMOVED lines=17> */
.L_x_2390:
        /* <DEDUP_REMOVED lines=14> */
.L_x_2392:
[----:B------:R-:W-:Y:S05]  /*4060*/  BSYNC B0 ;  /* 0x0000000000007941 */ /* 0x000fea0003800000 */
.L_x_2391:
        /* <DEDUP_REMOVED lines=18> */
.L_x_2393:
        /* <DEDUP_REMOVED lines=23> */
.L_x_2395:
[----:B------:R-:W-:Y:S05]  /*4300*/  BSYNC B0 ;  /* 0x0000000000007941 */ /* 0x000fea0003800000 */
.L_x_2394:
        /* <DEDUP_REMOVED lines=11> */
.L_x_2396:
        /* <DEDUP_REMOVED lines=23> */
.L_x_2398:
[----:B------:R-:W-:Y:S05]  /*4530*/  BSYNC B0 ;  /* 0x0000000000007941 */ /* 0x000fea0003800000 */
.L_x_2397:
        /* <DEDUP_REMOVED lines=15> */
.L_x_2399:
        /* <DEDUP_REMOVED lines=19> */
[----:B------:R-:W-:Y:S01]  /*4760*/  LEA R28, P5, R30, UR14, 0x1 ;  /* 0x0000000e1e1c7c11 */ /* 0x000fe2000f8a08ff */
[----:B------:R-:W-:-:S05]  /*4770*/  IMAD.IADD R29, R31, 0x1, R29 ;  /* 0x000000011f1d7824 */ /* 0x000fca00078e021d */
[----:B------:R-:W-:-:S05]  /*4780*/  LEA.HI.X R29, R30, UR15, R29, 0x1, P5 ;  /* 0x0000000f1e1d7c11 */ /* 0x000fca000a8f0c1d */
[----:B------:R0:W-:Y:S02]  /*4790*/  STG.E desc[UR8][R28.64], R43 ;  /* 0x0000002b1c007986 */ /* 0x0001e4000c101908 */
.L_x_2401:
[----:B------:R-:W-:Y:S05]  /*47a0*/  BSYNC B0 ;  /* 0x0000000000007941 */ /* 0x000fea0003800000 */
.L_x_2400:
        /* <DEDUP_REMOVED lines=11> */
.L_x_2402:
        /* <DEDUP_REMOVED lines=23> */
.L_x_2404:
[----:B------:R-:W-:Y:S05]  /*49d0*/  BSYNC B0 ;  /* 0x0000000000007941 */ /* 0x000fea0003800000 */
.L_x_2403:
        /* <DEDUP_REMOVED lines=15> */
.L_x_2405:
        /* <DEDUP_REMOVED lines=23> */
.L_x_2407:
[----:B------:R-:W-:Y:S05]  /*4c40*/  BSYNC B0 ;  /* 0x0000000000007941 */ /* 0x000fea0003800000 */
.L_x_2406:
        /* <DEDUP_REMOVED lines=11> */
.L_x_2408:
        /* <DEDUP_REMOVED lines=23> */
.L_x_2410:
[----:B------:R-:W-:Y:S05]  /*4e70*/  BSYNC B0 ;  /* 0x0000000000007941 */ /* 0x000fea0003800000 */
.L_x_2409:
        /* <DEDUP_REMOVED lines=15> */
.L_x_2411:
        /* <DEDUP_REMOVED lines=23> */
.L_x_2413:
[----:B------:R-:W-:Y:S05]  /*50e0*/  BSYNC B0 ;  /* 0x0000000000007941 */ /* 0x000fea0003800000 */
.L_x_2412:
        /* <DEDUP_REMOVED lines=11> */
.L_x_2414:
        /* <DEDUP_REMOVED lines=16> */
.L_x_2416:
[----:B------:R-:W-:Y:S05]  /*52a0*/  BSYNC B0 ;  /* 0x0000000000007941 */ /* 0x000fea0003800000 */
.L_x_2415:
[----:B01----:R-:W0:Y:S01]  /*52b0*/  LDC R29, c[0x0][0x10] ;  /* 0x00000400ff1d7b82 */ /* 0x003e220000000800 */
[----:B------:R-:W-:Y:S02]  /*52c0*/  IADD3 R16, R16, 0x1, RZ ;  /* 0x0000000110107810 */ /* 0x000fe40007ffe0ff */
[----:B0-----:R-:W-:-:S04]  /*52d0*/  IADD3 R14, R29, R14, RZ ;  /* 0x0000000e1d0e7210 */ /* 0x001fc80007ffe0ff */
[----:B------:R-:W-:-:S13]  /*52e0*/  ISETP.GE.AND P5, PT, R14, UR4, PT ;  /* 0x000000040e007c0c */ /* 0x000fda000bfa6270 */
[----:B------:R-:W-:Y:S05]  /*52f0*/  @!P5 BRA `(.L_x_2417) ;  /* 0xffffffb00068d947 */ /* 0x000fea000383ffff */
[----:B------:R-:W-:Y:S05]  /*5300*/  EXIT ;  /* 0x000000000000794d */ /* 0x000fea0003800000 */
.L_x_2418:
        /* <DEDUP_REMOVED lines=15> */
.L_x_3271:


//--------------------- .text._Z35group_norm_nhwc_fwd_one_pass_kernelI11Fp16IOFp32WLi64ELi26ELi416EEv26Group_norm_nhwc_fwd_params --------------------------
	.section	.text._Z35group_norm_nhwc_fwd_one_pass_kernelI11Fp16IOFp32WLi64ELi26ELi416EEv26Group_norm_nhwc_fwd_params,"ax",@progbits
	.align	128
        .global         _Z35group_norm_nhwc_fwd_one_pass_kernelI11Fp16IOFp32WLi64ELi26ELi416EEv26Group_norm_nhwc_fwd_params
        .type           _Z35group_norm_nhwc_fwd_one_pass_kernelI11Fp16IOFp32WLi64ELi26ELi416EEv26Group_norm_nhwc_fwd_params,@function
        .size           _Z35group_norm_nhwc_fwd_one_pass_kernelI11Fp16IOFp32WLi64ELi26ELi416EEv26Group_norm_nhwc_fwd_params,(.L_x_3272 - _Z35group_norm_nhwc_fwd_one_pass_kernelI11Fp16IOFp32WLi64ELi26ELi416EEv26Group_norm_nhwc_fwd_params)
        .other          _Z35group_norm_nhwc_fwd_one_pass_kernelI11Fp16IOFp32WLi64ELi26ELi416EEv26Group_norm_nhwc_fwd_params,@"STO_CUDA_ENTRY STV_DEFAULT"
_Z35group_norm_nhwc_fwd_one_pass_kernelI11Fp16IOFp32WLi64ELi26ELi416EEv26Group_norm_nhwc_fwd_params:
.text._Z35group_norm_nhwc_fwd_one_pass_kernelI11Fp16IOFp32WLi64ELi26ELi416EEv26Group_norm_nhwc_fwd_params:
        /* <DEDUP_REMOVED lines=31> */
.L_x_2434:
        /* <DEDUP_REMOVED lines=70> */
[----:B------:R-:W-:Y:S01]  /*0650*/  ISETP.NE.AND P2, PT, R20, RZ, PT ;  /* 0x000000ff1400720c */ /* 0x000fe20003f45270 */
[----:B--2---:R-:W-:-:S02]  /*0660*/  HADD2.F32 R9, -RZ, R2.H1_H1 ;  /* 0x30000002ff097230 */ /* 0x004fc40000004100 */
[----:B------:R-:W-:Y:S02]  /*0670*/  HADD2.F32 R8, -RZ, R2.H0_H0 ;  /* 0x20000002ff087230 */ /* 0x000fe40000004100 */
[--C-:B---3--:R-:W-:Y:S02]  /*0680*/  HADD2.F32 R13, -RZ, R0.reuse.H1_H1 ;  /* 0x30000000ff0d7230 */ /* 0x108fe40000004100 */
[----:B------:R-:W-:Y:S01]  /*0690*/  FMUL.FTZ R11, R9, R9 ;  /* 0x00000009090b7220 */ /* 0x000fe20000410000 */
[----:B------:R-:W-:Y:S02]  /*06a0*/  HADD2.F32 R10, -RZ, R0.H0_H0 ;  /* 0x20000000ff0a7230 */ /* 0x000fe40000004100 */
[C---:B------:R-:W-:Y:S01]  /*06b0*/  FADD.FTZ R9, R8.reuse, R9 ;  /* 0x0000000908097221 */ /* 0x040fe20000010000 */
[----:B------:R-:W-:Y:S01]  /*06c0*/  FMUL.FTZ R15, R13, R13 ;  /* 0x0000000d0d0f7220 */ /* 0x000fe20000410000 */
[----:B------:R-:W-:Y:S01]  /*06d0*/  FFMA.FTZ R11, R8, R8, R11 ;  /* 0x00000008080b7223 */ /* 0x000fe2000001000b */
[C---:B------:R-:W-:Y:S01]  /*06e0*/  FADD.FTZ R8, R10.reuse, R13 ;  /* 0x0000000d0a087221 */ /* 0x040fe20000010000 */
[----:B------:R-:W-:Y:S01]  /*06f0*/  FADD.FTZ R9, RZ, R9 ;  /* 0x00000009ff097221 */ /* 0x000fe20000010000 */
[----:B------:R-:W-:Y:S01]  /*0700*/  FFMA.FTZ R10, R10, R10, R15 ;  /* 0x0000000a0a0a7223 */ /* 0x000fe2000001000f */
[----:B------:R-:W-:-:S02]  /*0710*/  FADD.FTZ R11, RZ, R11 ;  /* 0x0000000bff0b7221 */ /* 0x000fc40000010000 */
[----:B------:R-:W-:Y:S02]  /*0720*/  FADD.FTZ R4, R9, R8 ;  /* 0x0000000809047221 */ /* 0x000fe40000010000 */
[----:B------:R-:W-:-:S03]  /*0730*/  FADD.FTZ R5, R11, R10 ;  /* 0x0000000a0b057221 */ /* 0x000fc60000010000 */
        /* <DEDUP_REMOVED lines=61> */
.L_x_2420:
[----:B------:R-:W-:Y:S05]  /*0b10*/  BSYNC B0 ;  /* 0x0000000000007941 */ /* 0x000fea0003800000 */
.L_x_2419:
        /* <DEDUP_REMOVED lines=12> */
[CC--:B-1----:R-:W-:Y:S02]  /*0be0*/  IMAD R11, R10.reuse, R13.reuse, RZ ;  /* 0x0000000d0a0b7224 */ /* 0x0c2fe400078e02ff */
[----:B------:R-:W-:Y:S02]  /*0bf0*/  IMAD R23, R10, R13, RZ ;  /* 0x0000000d0a177224 */ /* 0x000fe400078e02ff */
        /* <DEDUP_REMOVED lines=15> */
[----:B-1----:R-:W-:-:S05]  /*0cf0*/  LOP3.LUT R8, R17, 0x1, RZ, 0xc0, !PT ;  /* 0x0000000111087812 */ /* 0x002fca00078ec0ff */
[----:B------:R-:W-:-:S04]  /*0d00*/  IMAD R13, R8, R13, R14 ;  /* 0x0000000d080d7224 */ /* 0x000fc800078e020e */
[----:B------:R-:W-:-:S07]  /*0d10*/  IMAD.WIDE.U32 R6, R13, 0x4, R6 ;  /* 0x000000040d067825 */ /* 0x000fce00078e0006 */
.L_x_2423:
[----:B------:R-:W2:Y:S04]  /*0d20*/  LDG.E.STRONG.GPU R8, desc[UR8][R6.64] ;  /* 0x0000000806087981 */ /* 0x000ea8000c1ef900 */
[----:B--2---:R-:W-:Y:S01]  /*0d30*/  CCTL.IVALL ;  /* 0x00000000ff00798f */ /* 0x004fe20002000000 */
[----:B------:R-:W-:Y:S05]  /*0d40*/  YIELD ;  /* 0x0000000000007946 */ /* 0x000fea0003800000 */
[----:B------:R-:W-:-:S13]  /*0d50*/  ISETP.NE.AND P1, PT, R8, R23, PT ;  /* 0x000000170800720c */ /* 0x000fda0003f25270 */
[----:B------:R-:W-:Y:S05]  /*0d60*/  @P1 BRA `(.L_x_2423) ;  /* 0xfffffffc00ec1947 */ /* 0x000fea000383ffff */
.L_x_2422:
        /* <DEDUP_REMOVED lines=11> */
.L_x_2425:
        /* <DEDUP_REMOVED lines=63> */
.L_x_2424:
[----:B------:R-:W-:-:S13]  /*1210*/  LOP3.LUT P1, R6, R12, 0x3, RZ, 0xc0, !PT ;  /* 0x000000030c067812 */ /* 0x000fda000782c0ff */
[----:B------:R-:W-:Y:S05]  /*1220*/  @!P1 BRA `(.L_x_2421) ;  /* 0x0000000000cc9947 */ /* 0x000fea0003800000 */
[----:B------:R-:W-:Y:S01]  /*1230*/  ISETP.EQ.OR P1, PT, R13, UR7, P2 ;  /* 0x000000070d007c0c */ /* 0x000fe20009722670 */
[----:B------:R-:W-:Y:S01]  /*1240*/  BSSY B0, `(.L_x_2426) ;  /* 0x0000010000007945 */ /* 0x000fe20003800000 */
[----:B------:R-:W-:-:S11]  /*1250*/  ISETP.NE.AND P3, PT, R6, 0x1, PT ;  /* 0x000000010600780c */ /* 0x000fd60003f65270 */
[----:B------:R-:W-:Y:S05]  /*1260*/  @P1 BRA `(.L_x_2427) ;  /* 0x0000000000341947 */ /* 0x000fea0003800000 */
[----:B-1----:R-:W1:Y:S01]  /*1270*/  S2R R8, SR_CTAID.Y ;  /* 0x0000000000087919 */ /* 0x002e620000002600 */
        /* <DEDUP_REMOVED lines=12> */
.L_x_2427:
[----:B------:R-:W-:Y:S05]  /*1340*/  BSYNC B0 ;  /* 0x0000000000007941 */ /* 0x000fea0003800000 */
.L_x_2426:
[----:B------:R-:W-:Y:S05]  /*1350*/  @!P3 BRA `(.L_x_2421) ;  /* 0x000000000080b947 */ /* 0x000fea0003800000 */
[C---:B------:R-:W-:Y:S02]  /*1360*/  IADD3 R6, R13.reuse, 0x1, RZ ;  /* 0x000000010d067810 */ /* 0x040fe40007ffe0ff */
[----:B------:R-:W-:Y:S02]  /*1370*/  IADD3 R14, R13, 0x2, RZ ;  /* 0x000000020d0e7810 */ /* 0x000fe40007ffe0ff */
[----:B------:R-:W-:Y:S02]  /*1380*/  ISETP.EQ.OR P3, PT, R6, UR7, P2 ;  /* 0x0000000706007c0c */ /* 0x000fe40009762670 */
[----:B------:R-:W-:Y:S02]  /*1390*/  LOP3.LUT R7, R12, 0x3, RZ, 0xc0, !PT ;  /* 0x000000030c077812 */ /* 0x000fe400078ec0ff */
[----:B------:R-:W-:-:S04]  /*13a0*/  ISETP.EQ.OR P1, PT, R14, UR7, P2 ;  /* 0x000000070e007c0c */ /* 0x000fc80009722670 */
[----:B------:R-:W-:-:S05]  /*13b0*/  ISETP.EQ.OR P1, PT, R7, 0x2, P1 ;  /* 0x000000020700780c */ /* 0x000fca0000f22670 */
[----:B-1----:R-:W1:Y:S01]  /*13c0*/  @!P3 S2R R15, SR_CTAID.Y ;  /* 0x00000000000fb919 */ /* 0x002e620000002600 */
[----:B------:R-:W1:Y:S01]  /*13d0*/  @!P3 LDC R11, c[0x0][0x10] ;  /* 0x00000400ff0bbb82 */ /* 0x000e620000000800 */
[----:B------:R-:W-:-:S06]  /*13e0*/  @!P3 LOP3.LUT R10, R17, 0x1, RZ, 0xc0, !PT ;  /* 0x00000001110ab812 */ /* 0x000fcc00078ec0ff */
[----:B------:R-:W2:Y:S01]  /*13f0*/  @!P1 S2R R13, SR_CTAID.Y ;  /* 0x00000000000d9919 */ /* 0x000ea20000002600 */
[----:B------:R-:W3:Y:S08]  /*1400*/  @!P1 LDC R23, c[0x0][0x10] ;  /* 0x00000400ff179b82 */ /* 0x000ef00000000800 */
[----:B------:R-:W4:Y:S01]  /*1410*/  @!P3 LDC.64 R8, c[0x0][0x248] ;  /* 0x00009200ff08bb82 */ /* 0x000f220000000a00 */
[----:B-1----:R-:W-:-:S07]  /*1420*/  @!P3 IMAD R15, R6, R11, R15 ;  /* 0x0000000b060fb224 */ /* 0x002fce00078e020f */
[----:B------:R-:W1:Y:S01]  /*1430*/  @!P1 LDC.64 R6, c[0x0][0x248] ;  /* 0x00009200ff069b82 */ /* 0x000e620000000a00 */
[----:B------:R-:W-:Y:S01]  /*1440*/  @!P3 IMAD R11, R11, R10, RZ ;  /* 0x0000000a0b0bb224 */ /* 0x000fe200078e02ff */
[----:B------:R-:W-:-:S03]  /*1450*/  @!P1 LOP3.LUT R10, R17, 0x1, RZ, 0xc0, !PT ;  /* 0x00000001110a9812 */ /* 0x000fc600078ec0ff */
[----:B------:R-:W-:Y:S02]  /*1460*/  @!P3 IMAD R11, R11, R12, RZ ;  /* 0x0000000c0b0bb224 */ /* 0x000fe400078e02ff */
[----:B---3--:R-:W-:Y:S02]  /*1470*/  @!P1 IMAD R29, R23, R10, RZ ;  /* 0x0000000a171d9224 */ /* 0x008fe400078e02ff */
[----:B--2---:R-:W-:Y:S01]  /*1480*/  @!P1 IMAD R13, R14, R23, R13 ;  /* 0x000000170e0d9224 */ /* 0x004fe200078e020d */
[----:B------:R-:W-:Y:S01]  /*1490*/  @!P3 SHF.L.U32 R11, R11, 0x1, RZ ;  /* 0x000000010b0bb819 */ /* 0x000fe200000006ff */
[----:B------:R-:W-:-:S04]  /*14a0*/  @!P1 IMAD R29, R29, R12, RZ ;  /* 0x0000000c1d1d9224 */ /* 0x000fc800078e02ff */
[----:B----4-:R-:W-:Y:S01]  /*14b0*/  @!P3 IMAD.WIDE R10, R11, 0x4, R8 ;  /* 0x000000040b0ab825 */ /* 0x010fe200078e0208 */
        /* <DEDUP_REMOVED lines=10> */
.L_x_2421:
        /* <DEDUP_REMOVED lines=22> */
[----:B------:R-:W-:Y:S01]  /*16c0*/  MOV R3, 0x3f800000 ;  /* 0x3f80000000037802 */ /* 0x000fe20000000f00 */
[----:B0-----:R-:W-:-:S02]  /*16d0*/  HADD2.F32 R5, -RZ, R2.H0_H0 ;  /* 0x20000002ff057230 */ /* 0x001fc40000004100 */
[----:B------:R-:W0:Y:S01]  /*16e0*/  LDS.64 R14, [UR5+0x80] ;  /* 0x00008005ff0e7984 */ /* 0x000e220008000a00 */
[----:B-1----:R-:W-:Y:S02]  /*16f0*/  HADD2.F32 R9, -RZ, R2.H1_H1 ;  /* 0x30000002ff097230 */ /* 0x002fe40000004100 */
[--C-:B------:R-:W-:Y:S02]  /*1700*/  HADD2.F32 R13, -RZ, R0.reuse.H0_H0 ;  /* 0x20000000ff0d7230 */ /* 0x100fe40000004100 */
[----:B------:R-:W-:Y:S02]  /*1710*/  HADD2.F32 R23, -RZ, R0.H1_H1 ;  /* 0x30000000ff177230 */ /* 0x000fe40000004100 */
[----:B0-----:R-:W-:-:S04]  /*1720*/  FMUL.FTZ R14, R14, UR6 ;  /* 0x000000060e0e7c20 */ /* 0x001fc80008410000 */
[----:B------:R-:W-:Y:S01]  /*1730*/  FMUL.FTZ R28, R14, R14 ;  /* 0x0000000e0e1c7220 */ /* 0x000fe20000410000 */
[--C-:B------:R-:W-:Y:S01]  /*1740*/  FADD.FTZ R0, R5, -R14.reuse ;  /* 0x8000000e05007221 */ /* 0x100fe20000010000 */
[--C-:B------:R-:W-:Y:S01]  /*1750*/  FADD.FTZ R2, R9, -R14.reuse ;  /* 0x8000000e09027221 */ /* 0x100fe20000010000 */
[----:B------:R-:W-:Y:S01]  /*1760*/  FADD.FTZ R4, R13, -R14 ;  /* 0x8000000e0d047221 */ /* 0x000fe20000010000 */
[----:B------:R-:W-:Y:S01]  /*1770*/  FFMA.FTZ R15, R15, UR6, -R28 ;  /* 0x000000060f0f7c23 */ /* 0x000fe2000801081c */
[----:B------:R-:W-:-:S04]  /*1780*/  FADD.FTZ R14, R23, -R14 ;  /* 0x8000000e170e7221 */ /* 0x000fc80000010000 */
        /* <DEDUP_REMOVED lines=25> */
.L_x_2428:
[----:B------:R-:W-:Y:S04]  /*1920*/  BSSY B0, `(.L_x_2429) ;  /* 0x000000f000007945 */ /* 0x000fe80003800000 */
[----:B------:R-:W-:Y:S05]  /*1930*/  @!P0 BRA `(.L_x_2430) ;  /* 0x0000000000348947 */ /* 0x000fea0003800000 */
[----:B------:R-:W-:Y:S01]  /*1940*/  SHF.R.S32.HI R5, RZ, 0x1f, R18 ;  /* 0x0000001fff057819 */ /* 0x000fe20000011412 */
[----:B------:R-:W-:Y:S01]  /*1950*/  ULDC.64 UR12, c[0x0][0x270] ;  /* 0x00009c00000c7ab9 */ /* 0x000fe20000000a00 */
[----:B------:R-:W-:Y:S02]  /*1960*/  MOV R2, R24 ;  /* 0x0000001800027202 */ /* 0x000fe40000000f00 */
[----:B------:R-:W-:Y:S01]  /*1970*/  MOV R3, R27 ;  /* 0x0000001b00037202 */ /* 0x000fe20000000f00 */
[----:B------:R-:W-:Y:S01]  /*1980*/  IMAD R5, R5, UR12, RZ ;  /* 0x0000000c05057c24 */ /* 0x000fe2000f8e02ff */
[----:B------:R-:W-:Y:S01]  /*1990*/  F2FP.F16.F32.PACK_AB R7, R7, R8 ;  /* 0x000000080707723e */ /* 0x000fe200000000ff */
[----:B------:R-:W-:-:S04]  /*19a0*/  IMAD.WIDE.U32 R2, R18, UR12, R2 ;  /* 0x0000000c12027c25 */ /* 0x000fc8000f8e0002 */
[----:B------:R-:W-:Y:S01]  /*19b0*/  IMAD R5, R18, UR13, R5 ;  /* 0x0000000d12057c24 */ /* 0x000fe2000f8e0205 */
[----:B------:R-:W-:Y:S02]  /*19c0*/  ULDC.64 UR12, c[0x0][0x210] ;  /* 0x00008400000c7ab9 */ /* 0x000fe40000000a00 */
[----:B------:R-:W-:Y:S02]  /*19d0*/  LEA R4, P2, R2, UR12, 0x1 ;  /* 0x0000000c02047c11 */ /* 0x000fe4000f8408ff */
[----:B------:R-:W-:-:S04]  /*19e0*/  IADD3 R5, R3, R5, RZ ;  /* 0x0000000503057210 */ /* 0x000fc80007ffe0ff */
[----:B------:R-:W-:-:S05]  /*19f0*/  LEA.HI.X R5, R2, UR13, R5, 0x1, P2 ;  /* 0x0000000d02057c11 */ /* 0x000fca00090f0c05 */
[----:B------:R0:W-:Y:S02]  /*1a00*/  STG.E desc[UR8][R4.64], R7 ;  /* 0x0000000704007986 */ /* 0x0001e4000c101908 */
.L_x_2430:
[----:B------:R-:W-:Y:S05]  /*1a10*/  BSYNC B0 ;  /* 0x0000000000007941 */ /* 0x000fea0003800000 */
.L_x_2429:
        /* <DEDUP_REMOVED lines=11> */
.L_x_2431:
        /* <DEDUP_REMOVED lines=11> */
[----:B------:R-:W-:Y:S01]  /*1b80*/  F2FP.F16.F32.PACK_AB R9, R9, R6 ;  /* 0x000000060909723e */ /* 0x000fe200000000ff */
[C---:B------:R-:W-:Y:S02]  /*1b90*/  IMAD R5, R0.reuse, UR13, R5 ;  /* 0x0000000d00057c24 */ /* 0x040fe4000f8e0205 */
[----:B------:R-:W-:Y:S01]  /*1ba0*/  IMAD.WIDE.U32 R2, R0, UR12, R2 ;  /* 0x0000000c00027c25 */ /* 0x000fe2000f8e0002 */
[----:B------:R-:W-:Y:S02]  /*1bb0*/  ULDC.64 UR12, c[0x0][0x210] ;  /* 0x00008400000c7ab9 */ /* 0x000fe40000000a00 */
[----:B------:R-:W-:-:S02]  /*1bc0*/  LEA R4, P1, R2, UR12, 0x1 ;  /* 0x0000000c02047c11 */ /* 0x000fc4000f8208ff */
[----:B------:R-:W-:-:S04]  /*1bd0*/  IADD3 R5, R3, R5, RZ ;  /* 0x0000000503057210 */ /* 0x000fc80007ffe0ff */
[----:B------:R-:W-:-:S05]  /*1be0*/  LEA.HI.X R5, R2, UR13, R5, 0x1, P1 ;  /* 0x0000000d02057c11 */ /* 0x000fca00088f0c05 */
[----:B------:R0:W-:Y:S02]  /*1bf0*/  STG.E desc[UR8][R4.64], R9 ;  /* 0x0000000904007986 */ /* 0x0001e4000c101908 */
.L_x_2433:
[----:B------:R-:W-:Y:S05]  /*1c00*/  BSYNC B0 ;  /* 0x0000000000007941 */ /* 0x000fea0003800000 */
.L_x_2432:
[----:B------:R-:W1:Y:S01]  /*1c10*/  LDC R0, c[0x0][0x10] ;  /* 0x00000400ff007b82 */ /* 0x000e620000000800 */
[----:B------:R-:W-:Y:S02]  /*1c20*/  IADD3 R17, R17, 0x1, RZ ;  /* 0x0000000111117810 */ /* 0x000fe40007ffe0ff */
[----:B-1----:R-:W-:-:S04]  /*1c30*/  IADD3 R21, R0, R21, RZ ;  /* 0x0000001500157210 */ /* 0x002fc80007ffe0ff */
[----:B------:R-:W-:-:S13]  /*1c40*/  ISETP.GE.AND P1, PT, R21, UR4, PT ;  /* 0x0000000415007c0c */ /* 0x000fda000bf26270 */
[----:B------:R-:W-:Y:S05]  /*1c50*/  @!P1 BRA `(.L_x_2434) ;  /* 0xffffffe400649947 */ /* 0x000fea000383ffff */
[----:B------:R-:W-:Y:S05]  /*1c60*/  EXIT ;  /* 0x000000000000794d */ /* 0x000fea0003800000 */
.L_x_2435:
        /* <DEDUP_REMOVED lines=9> */
.L_x_3272:


//--------------------- .text._Z35group_norm_nhwc_fwd_one_pass_kernelI11Fp16IOFp32WLi128ELi26ELi416EEv26Group_norm_nhwc_fwd_params --------------------------
	.section	.text._Z35group_norm_nhwc_fwd_one_pass_kernelI11Fp16IOFp32WLi128ELi26ELi416EEv26Group_norm_nhwc_fwd_params,"ax",@progbits
	.align	128
        .global         _Z35group_norm_nhwc_fwd_one_pass_kernelI11Fp16IOFp32WLi128ELi26ELi416EEv26Group_norm_nhwc_fwd_params
        .type           _Z35group_norm_nhwc_fwd_one_pass_kernelI11Fp16IOFp32WLi128ELi26ELi416EEv26Group_norm_nhwc_fwd_params,@function
        .size           _Z35group_norm_nhwc_fwd_one_pass_kernelI11Fp16IOFp32WLi128ELi26ELi416EEv26Group_norm_nhwc_fwd_params,(.L_x_3273 - _Z35group_norm_nhwc_fwd_one_pass_kernelI11Fp16IOFp32WLi128ELi26ELi416EEv26Group_norm_nhwc_fwd_params)
        .other          _Z35group_norm_nhwc_fwd_one_pass_kernelI11Fp16IOFp32WLi128ELi26ELi416EEv26Group_norm_nhwc_fwd_params,@"STO_CUDA_ENTRY STV_DEFAULT"
_Z35group_norm_nhwc_fwd_one_pass_kernelI11Fp16IOFp32WLi128ELi26ELi416EEv26Group_norm_nhwc_fwd_params:
.text._Z35group_norm_nhwc_fwd_one_pass_kernelI11Fp16IOFp32WLi128ELi26ELi416EEv26Group_norm_nhwc_fwd_params:
        /* <DEDUP_REMOVED lines=11> */
[----:B------:R-:W-:-:S05]  /*00b0*/  ULDC.U8 UR10, c[0x0][0x28c] ;  /* 0x0000a300000a7ab9 */ /* 0x000fca0000000000 */
        /* <DEDUP_REMOVED lines=10> */
[----:B------:R-:W-:Y:S01]  /*0160*/  IMAD R31, R31, -0xd, R0 ;  /* 0xfffffff31f1f7824 */ /* 0x000fe200078e0200 */
[----:B------:R-:W-:Y:S02]  /*0170*/  HFMA2.MMA R6, -RZ, RZ, 0, 0 ;  /* 0x00000000ff067435 */ /* 0x000fe400000001ff */
[----:B------:R-:W-:-:S02]  /*0180*/  ISETP.GE.U32.AND P0, PT, R3, UR8, PT ;  /* 0x0000000803007c0c */ /* 0x000fc4000bf06070 */
[----:B------:R-:W-:Y:S02]  /*0190*/  SHF.R.S32.HI R5, RZ, 0x1f, R3 ;  /* 0x0000001fff057819 */ /* 0x000fe40000011403 */
[----:B------:R-:W-:Y:S02]  /*01a0*/  SHF.L.U32 R31, R31, 0x1, RZ ;  /* 0x000000011f1f7819 */ /* 0x000fe400000006ff */
[----:B------:R-:W-:Y:S01]  /*01b0*/  ISETP.GE.AND.EX P0, PT, R5, UR9, PT, P0 ;  /* 0x0000000905007c0c */ /* 0x000fe2000bf06300 */
[----:B------:R-:W-:Y:S01]  /*01c0*/  ULDC.64 UR8, c[0x0][0x208] ;  /* 0x0000820000087ab9 */ /* 0x000fe20000000a00 */
[----:B------:R-:W-:Y:S02]  /*01d0*/  LEA R7, R7, UR5, 0x3 ;  /* 0x0000000507077c11 */ /* 0x000fe4000f8e18ff */
[----:B------:R-:W-:Y:S02]  /*01e0*/  ISETP.LT.U32.AND P0, PT, R0, 0x1a0, !P0 ;  /* 0x000001a00000780c */ /* 0x000fe40004701070 */
[----:B------:R-:W-:-:S02]  /*01f0*/  IADD3 R20, R3, 0x20, RZ ;  /* 0x0000002003147810 */ /* 0x000fc40007ffe0ff */
[C---:B------:R-:W-:Y:S02]  /*0200*/  IADD3 R21, R3.reuse, 0x40, RZ ;  /* 0x0000004003157810 */ /* 0x040fe40007ffe0ff */
[----:B0-----:R-:W-:-:S07]  /*0210*/  IADD3 R22, R3, 0x60, RZ ;  /* 0x0000006003167810 */ /* 0x001fce0007ffe0ff */
.L_x_2457:
[----:B0-----:R-:W0:Y:S01]  /*0220*/  LDC R17, c[0x0][0x288] ;  /* 0x0000a200ff117b82 */ /* 0x001e220000000800 */
[----:B------:R-:W-:Y:S01]  /*0230*/  ULDC.64 UR14, c[0x0][0x278] ;  /* 0x00009e00000e7ab9 */ /* 0x000fe20000000a00 */
[----:B------:R-:W-:Y:S01]  /*0240*/  SHF.R.S32.HI R23, RZ, 0x1f, R20 ;  /* 0x0000001fff177819 */ /* 0x000fe20000011414 */
[----:B------:R-:W-:Y:S01]  /*0250*/  ULDC.64 UR12, c[0x0][0x280] ;  /* 0x0000a000000c7ab9 */ /* 0x000fe20000000a00 */
[----:B------:R-:W-:Y:S02]  /*0260*/  SHF.R.S32.HI R25, RZ, 0x1f, R21 ;  /* 0x0000001fff197819 */ /* 0x000fe40000011415 */
[----:B------:R-:W-:Y:S02]  /*0270*/  SHF.R.S32.HI R27, RZ, 0x1f, R22 ;  /* 0x0000001fff1b7819 */ /* 0x000fe40000011416 */
[----:B-1----:R-:W1:Y:S01]  /*0280*/  @P0 LDC.64 R14, c[0x0][0x270] ;  /* 0x00009c00ff0e0b82 */ /* 0x002e620000000a00 */
[----:B------:R-:W-:-:S07]  /*0290*/  MOV R26, RZ ;  /* 0x000000ff001a7202 */ /* 0x000fce0000000f00 */
[----:B------:R-:W2:Y:S01]  /*02a0*/  @P0 LDC.64 R36, c[0x0][0x220] ;  /* 0x00008800ff240b82 */ /* 0x000ea20000000a00 */
[----:B0-----:R-:W-:-:S04]  /*02b0*/  IABS R11, R17 ;  /* 0x00000011000b7213 */ /* 0x001fc80000000000 */
[----:B------:R-:W0:Y:S08]  /*02c0*/  I2F.RP R10, R11 ;  /* 0x0000000b000a7306 */ /* 0x000e300000209400 */
[----:B0-----:R-:W0:Y:S02]  /*02d0*/  MUFU.RCP R10, R10 ;  /* 0x0000000a000a7308 */ /* 0x001e240000001000 */
[----:B0-----:R-:W-:-:S06]  /*02e0*/  IADD3 R8, R10, 0xffffffe, RZ ;  /* 0x0ffffffe0a087810 */ /* 0x001fcc0007ffe0ff */
[----:B------:R0:W3:Y:S02]  /*02f0*/  F2I.FTZ.U32.TRUNC.NTZ R9, R8 ;  /* 0x0000000800097305 */ /* 0x0000e4000021f000 */
[----:B0-----:R-:W-:Y:S02]  /*0300*/  MOV R8, RZ ;  /* 0x000000ff00087202 */ /* 0x001fe40000000f00 */
[----:B---3--:R-:W-:-:S05]  /*0310*/  IADD3 R12, RZ, -R9, RZ ;  /* 0x80000009ff0c7210 */ /* 0x008fca0007ffe0ff */
        /* <DEDUP_REMOVED lines=17> */
[----:B------:R-:W-:Y:S02]  /*0430*/  ISETP.GE.AND.EX P1, PT, R23, UR15, PT, P1 ;  /* 0x0000000f17007c0c */ /* 0x000fe4000bf26310 */
[----:B------:R-:W-:Y:S02]  /*0440*/  @!P3 IADD3 R11, -R11, RZ, RZ ;  /* 0x000000ff0b0bb210 */ /* 0x000fe40007ffe1ff */
[----:B------:R-:W-:-:S02]  /*0450*/  ISETP.GT.U32.OR P1, PT, R0, 0x19f, P1 ;  /* 0x0000019f0000780c */ /* 0x000fc40000f24470 */
[----:B------:R-:W-:Y:S02]  /*0460*/  @!P2 LOP3.LUT R11, RZ, R17, RZ, 0x33, !PT ;  /* 0x00000011ff0ba212 */ /* 0x000fe400078e33ff */
[----:B------:R-:W-:Y:S02]  /*0470*/  ISETP.GE.U32.AND P2, PT, R21, UR14, PT ;  /* 0x0000000e15007c0c */ /* 0x000fe4000bf46070 */
[----:B------:R-:W-:Y:S02]  /*0480*/  IADD3 R9, -R11, RZ, RZ ;  /* 0x000000ff0b097210 */ /* 0x000fe40007ffe1ff */
[----:B------:R-:W-:Y:S02]  /*0490*/  ISETP.GE.AND.EX P2, PT, R25, UR15, PT, P2 ;  /* 0x0000000f19007c0c */ /* 0x000fe4000bf46320 */
[----:B------:R-:W-:Y:S01]  /*04a0*/  SHF.R.S32.HI R10, RZ, 0x1f, R11 ;  /* 0x0000001fff0a7819 */ /* 0x000fe2000001140b */
[----:B------:R-:W-:Y:S01]  /*04b0*/  IMAD R24, R17, R9, R4 ;  /* 0x0000000911187224 */ /* 0x000fe200078e0204 */
[----:B------:R-:W-:Y:S01]  /*04c0*/  ISETP.GT.U32.OR P2, PT, R0, 0x19f, P2 ;  /* 0x0000019f0000780c */ /* 0x000fe20001744470 */
[----:B------:R-:W0:Y:S02]  /*04d0*/  @!P1 LDC.64 R8, c[0x0][0x270] ;  /* 0x00009c00ff089b82 */ /* 0x000e240000000a00 */
[----:B------:R-:W-:-:S02]  /*04e0*/  IMAD R24, R24, 0x1a, RZ ;  /* 0x0000001a18187824 */ /* 0x000fc400078e02ff */
[----:B------:R-:W-:-:S03]  /*04f0*/  IMAD R10, R10, UR12, RZ ;  /* 0x0000000c0a0a7c24 */ /* 0x000fc6000f8e02ff */
[----:B------:R-:W-:Y:S01]  /*0500*/  IADD3 R32, P3, R31, R24, RZ ;  /* 0x000000181f207210 */ /* 0x000fe20007f7e0ff */
[----:B------:R-:W-:Y:S01]  /*0510*/  IMAD R35, R11, UR13, R10 ;  /* 0x0000000d0b237c24 */ /* 0x000fe2000f8e020a */
[----:B------:R-:W3:Y:S01]  /*0520*/  @!P1 LDC.64 R18, c[0x0][0x220] ;  /* 0x00008800ff129b82 */ /* 0x000ee20000000a00 */
[----:B-1----:R-:W-:Y:S01]  /*0530*/  @P0 IMAD R10, R5, R14, RZ ;  /* 0x0000000e050a0224 */ /* 0x002fe200078e02ff */
[----:B------:R-:W-:Y:S02]  /*0540*/  LEA.HI.X.SX32 R33, R24, R13, 0x1, P3 ;  /* 0x0000000d18217211 */ /* 0x000fe400018f0eff */
[----:B------:R-:W-:Y:S01]  /*0550*/  ISETP.GE.U32.AND P3, PT, R22, UR14, PT ;  /* 0x0000000e16007c0c */ /* 0x000fe2000bf66070 */
[----:B------:R-:W-:Y:S02]  /*0560*/  @P0 IMAD R17, R3, R15, R10 ;  /* 0x0000000f03110224 */ /* 0x000fe400078e020a */
[----:B------:R-:W-:Y:S01]  /*0570*/  IMAD.WIDE.U32 R32, R11, UR12, R32 ;  /* 0x0000000c0b207c25 */ /* 0x000fe2000f8e0020 */
[----:B------:R-:W-:Y:S01]  /*0580*/  ISETP.GE.AND.EX P3, PT, R27, UR15, PT, P3 ;  /* 0x0000000f1b007c0c */ /* 0x000fe2000bf66330 */
[----:B------:R-:W1:Y:S03]  /*0590*/  @!P2 LDC.64 R10, c[0x0][0x270] ;  /* 0x00009c00ff0aab82 */ /* 0x000e660000000a00 */
[----:B------:R-:W-:-:S02]  /*05a0*/  ISETP.GT.U32.OR P3, PT, R0, 0x19f, P3 ;  /* 0x0000019f0000780c */ /* 0x000fc40001f64470 */
[----:B------:R-:W-:Y:S01]  /*05b0*/  IADD3 R35, R33, R35, RZ ;  /* 0x0000002321237210 */ /* 0x000fe20007ffe0ff */
[----:B0-----:R-:W-:Y:S01]  /*05c0*/  @!P1 IMAD R12, R23, R8, RZ ;  /* 0x00000008170c9224 */ /* 0x001fe200078e02ff */
[-C--:B------:R-:W-:Y:S02]  /*05d0*/  @P0 MOV R34, R32.reuse ;  /* 0x0000002000220202 */ /* 0x080fe40000000f00 */
[----:B------:R-:W-:Y:S01]  /*05e0*/  @!P1 MOV R13, R35 ;  /* 0x00000023000d9202 */ /* 0x000fe20000000f00 */
[----:B------:R-:W-:Y:S01]  /*05f0*/  @!P1 IMAD R29, R20, R9, R12 ;  /* 0x00000009141d9224 */ /* 0x000fe200078e020c */
[----:B------:R-:W-:Y:S01]  /*0600*/  @!P1 MOV R12, R32 ;  /* 0x00000020000c9202 */ /* 0x000fe20000000f00 */
[----:B------:R-:W-:-:S04]  /*0610*/  @P0 IMAD.WIDE.U32 R14, R3, R14, R34 ;  /* 0x0000000e030e0225 */ /* 0x000fc800078e0022 */
[----:B------:R-:W-:Y:S01]  /*0620*/  @!P1 IMAD.WIDE.U32 R8, R20, R8, R12 ;  /* 0x0000000814089225 */ /* 0x000fe200078e000c */
[----:B------:R-:W-:Y:S01]  /*0630*/  @P0 IADD3 R15, R15, R17, RZ ;  /* 0x000000110f0f0210 */ /* 0x000fe20007ffe0ff */
[----:B------:R-:W0:Y:S01]  /*0640*/  @!P3 LDC.64 R12, c[0x0][0x270] ;  /* 0x00009c00ff0cbb82 */ /* 0x000e220000000a00 */
[C---:B--2---:R-:W-:Y:S02]  /*0650*/  @P0 LEA R36, P4, R14.reuse, R36, 0x1 ;  /* 0x000000240e240211 */ /* 0x044fe400078808ff */
[----:B------:R-:W-:Y:S02]  /*0660*/  @!P1 IADD3 R9, R9, R29, RZ ;  /* 0x0000001d09099210 */ /* 0x000fe40007ffe0ff */
[----:B------:R-:W-:Y:S01]  /*0670*/  @P0 LEA.HI.X R37, R14, R37, R15, 0x1, P4 ;  /* 0x000000250e250211 */ /* 0x000fe200020f0c0f */
[----:B-1----:R-:W-:Y:S01]  /*0680*/  @!P2 IMAD R16, R25, R10, RZ ;  /* 0x0000000a1910a224 */ /* 0x002fe200078e02ff */
[----:B---3--:R-:W-:Y:S01]  /*0690*/  @!P1 LEA R18, P4, R8, R18, 0x1 ;  /* 0x0000001208129211 */ /* 0x008fe200078808ff */
[----:B------:R-:W1:Y:S01]  /*06a0*/  @!P2 LDC.64 R14, c[0x0][0x220] ;  /* 0x00008800ff0eab82 */ /* 0x000e620000000a00 */
[----:B------:R-:W-:-:S02]  /*06b0*/  @!P2 MOV R17, R35 ;  /* 0x000000230011a202 */ /* 0x000fc40000000f00 */
[----:B------:R-:W-:Y:S02]  /*06c0*/  CS2R R28, SRZ ;  /* 0x00000000001c7805 */ /* 0x000fe4000001ff00 */
[----:B------:R-:W-:Y:S01]  /*06d0*/  @!P1 LEA.HI.X R19, R8, R19, R9, 0x1, P4 ;  /* 0x0000001308139211 */ /* 0x000fe200020f0c09 */
[C---:B------:R-:W-:Y:S01]  /*06e0*/  @!P2 IMAD R11, R21.reuse, R11, R16 ;  /* 0x0000000b150ba224 */ /* 0x040fe200078e0210 */
[----:B------:R-:W-:Y:S01]  /*06f0*/  @!P2 MOV R16, R32 ;  /* 0x000000200010a202 */ /* 0x000fe20000000f00 */
[----:B------:R-:W2:Y:S01]  /*0700*/  @P0 LDG.E R26, desc[UR8][R36.64] ;  /* 0x00000008241a0981 */ /* 0x000ea2000c1e1900 */
[----:B------:R-:W3:Y:S03]  /*0710*/  @!P3 LDC.64 R8, c[0x0][0x220] ;  /* 0x00008800ff08bb82 */ /* 0x000ee60000000a00 */
[----:B------:R-:W-:Y:S01]  /*0720*/  @!P2 IMAD.WIDE.U32 R16, R21, R10, R16 ;  /* 0x0000000a1510a225 */ /* 0x000fe200078e0010 */
[----:B------:R-:W4:Y:S03]  /*0730*/  @!P1 LDG.E R28, desc[UR8][R18.64] ;  /* 0x00000008121c9981 */ /* 0x000f26000c1e1900 */
[----:B0-----:R-:W-:-:S04]  /*0740*/  @!P3 IMAD R10, R27, R12, RZ ;  /* 0x0000000c1b0ab224 */ /* 0x001fc800078e02ff */
[----:B------:R-:W-:Y:S01]  /*0750*/  @!P3 IMAD R39, R22, R13, R10 ;  /* 0x0000000d1627b224 */ /* 0x000fe200078e020a */
[----:B------:R-:W-:Y:S02]  /*0760*/  @!P2 IADD3 R13, R17, R11, RZ ;  /* 0x0000000b110da210 */ /* 0x000fe40007ffe0ff */
[----:B------:R-:W-:Y:S02]  /*0770*/  @!P3 MOV R10, R32 ;  /* 0x00000020000ab202 */ /* 0x000fe40000000f00 */
[----:B------:R-:W-:Y:S02]  /*0780*/  @!P3 MOV R11, R35 ;  /* 0x00000023000bb202 */ /* 0x000fe40000000f00 */
[----:B-1----:R-:W-:Y:S01]  /*0790*/  @!P2 LEA R14, P1, R16, R14, 0x1 ;  /* 0x0000000e100ea211 */ /* 0x002fe200078208ff */
[----:B------:R-:W-:-:S03]  /*07a0*/  @!P3 IMAD.WIDE.U32 R10, R22, R12, R10 ;  /* 0x0000000c160ab225 */ /* 0x000fc600078e000a */
[----:B------:R-:W-:Y:S02]  /*07b0*/  @!P2 LEA.HI.X R15, R16, R15, R13, 0x1, P1 ;  /* 0x0000000f100fa211 */ /* 0x000fe400008f0c0d */
[----:B------:R-:W-:-:S03]  /*07c0*/  @!P3 IADD3 R11, R11, R39, RZ ;  /* 0x000000270b0bb210 */ /* 0x000fc60007ffe0ff */
[----:B------:R0:W5:Y:S01]  /*07d0*/  @!P2 LDG.E R29, desc[UR8][R14.64] ;  /* 0x000000080e1da981 */ /* 0x000162000c1e1900 */
[C---:B---3--:R-:W-:Y:S02]  /*07e0*/  @!P3 LEA R8, P1, R10.reuse, R8, 0x1 ;  /* 0x000000080a08b211 */ /* 0x048fe400078208ff */
[----:B------:R-:W-:Y:S02]  /*07f0*/  MOV R30, RZ ;  /* 0x000000ff001e7202 */ /* 0x000fe40000000f00 */
[----:B------:R-:W-:-:S05]  /*0800*/  @!P3 LEA.HI.X R9, R10, R9, R11, 0x1, P1 ;  /* 0x000000090a09b211 */ /* 0x000fca00008f0c0b */
[----:B------:R1:W3:Y:S01]  /*0810*/  @!P3 LDG.E R30, desc[UR8][R8.64] ;  /* 0x00000008081eb981 */ /* 0x0002e2000c1e1900 */
[C---:B------:R-:W-:Y:S02]  /*0820*/  ISETP.GT.AND P1, PT, R2.reuse, 0x1e, PT ;  /* 0x0000001e0200780c */ /* 0x040fe40003f24270 */
[----:B------:R-:W-:Y:S02]  /*0830*/  ISETP.NE.AND P3, PT, R2, RZ, PT ;  /* 0x000000ff0200720c */ /* 0x000fe40003f65270 */
[----:B------:R-:W-:Y:S01]  /*0840*/  ISETP.NE.AND P2, PT, R0, RZ, PT ;  /* 0x000000ff0000720c */ /* 0x000fe20003f45270 */
[----:B------:R-:W-:Y:S01]  /*0850*/  BSSY B0, `(.L_x_2436) ;  /* 0x000005b000007945 */ /* 0x000fe20003800000 */
[--C-:B--2---:R-:W-:Y:S02]  /*0860*/  HADD2.F32 R11, -RZ, R26.reuse.H1_H1 ;  /* 0x3000001aff0b7230 */ /* 0x104fe40000004100 */
[----:B------:R-:W-:Y:S02]  /*0870*/  HADD2.F32 R10, -RZ, R26.H0_H0 ;  /* 0x2000001aff0a7230 */ /* 0x000fe40000004100 */
[----:B----4-:R-:W-:-:S02]  /*0880*/  HADD2.F32 R17, -RZ, R28.H1_H1 ;  /* 0x3000001cff117230 */ /* 0x010fc40000004100 */
[----:B------:R-:W-:Y:S01]  /*0890*/  FMUL.FTZ R13, R11, R11 ;  /* 0x0000000b0b0d7220 */ /* 0x000fe20000410000 */
[----:B------:R-:W-:Y:S02]  /*08a0*/  HADD2.F32 R12, -RZ, R28.H0_H0 ;  /* 0x2000001cff0c7230 */ /* 0x000fe40000004100 */
[C---:B------:R-:W-:Y:S01]  /*08b0*/  FADD.FTZ R11, R10.reuse, R11 ;  /* 0x0000000b0a0b7221 */ /* 0x040fe20000010000 */
[----:B------:R-:W-:Y:S01]  /*08c0*/  FFMA.FTZ R13, R10, R10, R13 ;  /* 0x0000000a0a0d7223 */ /* 0x000fe2000001000d */
[----:B0-----:R-:W-:Y:S01]  /*08d0*/  FMUL.FTZ R15, R17, R17 ;  /* 0x00000011110f7220 */ /* 0x001fe20000410000 */
[C---:B------:R-:W-:Y:S01]  /*08e0*/  FADD.FTZ R10, R12.reuse, R17 ;  /* 0x000000110c0a7221 */ /* 0x040fe20000010000 */
[----:B------:R-:W-:Y:S01]  /*08f0*/  FADD.FTZ R11, RZ, R11 ;  /* 0x0000000bff0b7221 */ /* 0x000fe20000010000 */
[----:B------:R-:W-:Y:S01]  /*0900*/  FADD.FTZ R13, RZ, R13 ;  /* 0x0000000dff0d7221 */ /* 0x000fe20000010000 */
[----:B------:R-:W-:Y:S02]  /*0910*/  FFMA.FTZ R12, R12, R12, R15 ;  /* 0x0000000c0c0c7223 */ /* 0x000fe4000001000f */
[----:B------:R-:W-:Y:S01]  /*0920*/  FADD.FTZ R10, R11, R10 ;  /* 0x0000000a0b0a7221 */ /* 0x000fe20000010000 */
[----:B-----5:R-:W-:-:S02]  /*0930*/  HADD2.F32 R19, -RZ, R29.H1_H1 ;  /* 0x3000001dff137230 */ /* 0x020fc40000004100 */
[----:B-1----:R-:W-:-:S03]  /*0940*/  HADD2.F32 R8, -RZ, R29.H0_H0 ;  /* 0x2000001dff087230 */ /* 0x002fc60000004100 */
[----:B------:R-:W-:Y:S02]  /*0950*/  FMUL.FTZ R9, R19, R19 ;  /* 0x0000001313097220 */ /* 0x000fe40000410000 */
[C---:B------:R-:W-:Y:S02]  /*0960*/  FADD.FTZ R19, R8.reuse, R19 ;  /* 0x0000001308137221 */ /* 0x040fe40000010000 */
[----:B------:R-:W-:Y:S01]  /*0970*/  FFMA.FTZ R9, R8, R8, R9 ;  /* 0x0000000808097223 */ /* 0x000fe20000010009 */
[--C-:B---3--:R-:W-:Y:S02]  /*0980*/  HADD2.F32 R11, -RZ, R30.reuse.H1_H1 ;  /* 0x3000001eff0b7230 */ /* 0x108fe40000004100 */
[----:B------:R-:W-:Y:S02]  /*0990*/  HADD2.F32 R8, -RZ, R30.H0_H0 ;  /* 0x2000001eff087230 */ /* 0x000fe40000004100 */
[----:B------:R-:W-:Y:S01]  /*09a0*/  FADD.FTZ R12, R13, R12 ;  /* 0x0000000c0d0c7221 */ /* 0x000fe20000010000 */
[----:B------:R-:W-:Y:S01]  /*09b0*/  FADD.FTZ R10, R10, R19 ;  /* 0x000000130a0a7221 */ /* 0x000fe20000010000 */
[----:B------:R-:W-:Y:S01]  /*09c0*/  FMUL.FTZ R13, R11, R11 ;  /* 0x0000000b0b0d7220 */ /* 0x000fe20000410000 */
[----:B------:R-:W-:Y:S01]  /*09d0*/  FADD.FTZ R11, R8, R11 ;  /* 0x0000000b080b7221 */ /* 0x000fe20000010000 */
[----:B------:R-:W-:-:S02]  /*09e0*/  FADD.FTZ R9, R12, R9 ;  /* 0x000000090c097221 */ /* 0x000fc40000010000 */
[----:B------:R-:W-:Y:S01]  /*09f0*/  FFMA.FTZ R8, R8, R8, R13 ;  /* 0x0000000808087223 */ /* 0x000fe2000001000d */
[----:B------:R-:W-:-:S03]  /*0a00*/  FADD.FTZ R10, R10, R11 ;  /* 0x0000000b0a0a7221 */ /* 0x000fc60000010000 */
[----:B------:R-:W-:Y:S02]  /*0a10*/  FADD.FTZ R9, R9, R8 ;  /* 0x0000000809097221 */ /* 0x000fe40000010000 */
        /* <DEDUP_REMOVED lines=37> */
[----:B------:R-:W-:Y:S02]  /*0c70*/  FADD.FTZ R12, R8, R13 ;  /* 0x0000000d080c7221 */ /* 0x000fe40000010000 */
[----:B------:R-:W0:Y:S01]  /*0c80*/  LDS.128 R8, [UR5+0x40] ;  /* 0x00004005ff087984 */ /* 0x000e220008000c00 */
[----:B------:R-:W-:Y:S01]  /*0c90*/  FADD.FTZ R37, R37, R14 ;  /* 0x0000000e25257221 */ /* 0x000fe20000010000 */
[----:B------:R-:W-:-:S03]  /*0ca0*/  FADD.FTZ R12, R12, R15 ;  /* 0x0000000f0c0c7221 */ /* 0x000fc60000010000 */
[----:B---3--:R-:W-:Y:S01]  /*0cb0*/  FADD.FTZ R37, R37, R16 ;  /* 0x0000001025257221 */ /* 0x008fe20000010000 */
[----:B------:R-:W-:-:S03]  /*0cc0*/  FADD.FTZ R12, R12, R17 ;  /* 0x000000110c0c7221 */ /* 0x000fc60000010000 */
[----:B------:R-:W-:Y:S01]  /*0cd0*/  FADD.FTZ R37, R37, R18 ;  /* 0x0000001225257221 */ /* 0x000fe20000010000 */
[----:B------:R-:W-:Y:S02]  /*0ce0*/  FADD.FTZ R16, R12, R19 ;  /* 0x000000130c107221 */ /* 0x000fe40000010000 */
[----:B------:R-:W1:Y:S01]  /*0cf0*/  LDS.128 R12, [UR5+0x50] ;  /* 0x00005005ff0c7984 */ /* 0x000e620008000c00 */
[----:B0-----:R-:W-:Y:S01]  /*0d00*/  FADD.FTZ R37, R37, R8 ;  /* 0x0000000825257221 */ /* 0x001fe20000010000 */
[----:B------:R-:W-:Y:S02]  /*0d10*/  FADD.FTZ R8, R16, R9 ;  /* 0x0000000910087221 */ /* 0x000fe40000010000 */
[----:B------:R-:W0:Y:S01]  /*0d20*/  LDS.128 R16, [UR5+0x60] ;  /* 0x00006005ff107984 */ /* 0x000e220008000c00 */
[----:B------:R-:W-:Y:S01]  /*0d30*/  FADD.FTZ R37, R37, R10 ;  /* 0x0000000a25257221 */ /* 0x000fe20000010000 */
[----:B------:R-:W-:Y:S02]  /*0d40*/  FADD.FTZ R10, R8, R11 ;  /* 0x0000000b080a7221 */ /* 0x000fe40000010000 */
[----:B------:R-:W2:Y:S01]  /*0d50*/  LDS.64 R8, [UR5+0x70] ;  /* 0x00007005ff087984 */ /* 0x000ea20008000a00 */
        /* <DEDUP_REMOVED lines=8> */
[----:B--2---:R-:W-:Y:S01]  /*0de0*/  FADD.FTZ R8, R37, R8 ;  /* 0x0000000825087221 */ /* 0x004fe20000010000 */
[----:B------:R-:W-:-:S07]  /*0df0*/  FADD.FTZ R9, R10, R9 ;  /* 0x000000090a097221 */ /* 0x000fce0000010000 */
.L_x_2437:
[----:B------:R-:W-:Y:S05]  /*0e00*/  BSYNC B0 ;  /* 0x0000000000007941 */ /* 0x000fea0003800000 */
.L_x_2436:
        /* <DEDUP_REMOVED lines=13> */
[----:B--2---:R-:W-:-:S04]  /*0ee0*/  IMAD R19, R19, UR7, R16 ;  /* 0x0000000713137c24 */ /* 0x004fc8000f8e0210 */
[----:B---3--:R-:W-:Y:S01]  /*0ef0*/  IMAD.WIDE R12, R15, 0x4, R12 ;  /* 0x000000040f0c7825 */ /* 0x008fe200078e020c */
[----:B------:R-:W-:Y:S02]  /*0f00*/  IADD3 R15, R14, R16, RZ ;  /* 0x000000100e0f7210 */ /* 0x000fe40007ffe0ff */
[----:B------:R-:W-:-:S03]  /*0f10*/  MOV R14, 0xffffffff ;  /* 0xffffffff000e7802 */ /* 0x000fc60000000f00 */
        /* <DEDUP_REMOVED lines=11> */
.L_x_2440:
[----:B-1----:R-:W2:Y:S04]  /*0fd0*/  LDG.E.STRONG.GPU R12, desc[UR8][R10.64] ;  /* 0x000000080a0c7981 */ /* 0x002ea8000c1ef900 */
[----:B--2---:R-:W-:Y:S01]  /*0fe0*/  CCTL.IVALL ;  /* 0x00000000ff00798f */ /* 0x004fe20002000000 */
[----:B------:R-:W-:Y:S05]  /*0ff0*/  YIELD ;  /* 0x0000000000007946 */ /* 0x000fea0003800000 */
[----:B------:R-:W-:-:S13]  /*1000*/  ISETP.NE.AND P1, PT, R12, R15, PT ;  /* 0x0000000f0c00720c */ /* 0x000fda0003f25270 */
[----:B------:R-:W-:Y:S05]  /*1010*/  @P1 BRA `(.L_x_2440) ;  /* 0xfffffffc00ec1947 */ /* 0x000fea000383ffff */
.L_x_2439:
        /* <DEDUP_REMOVED lines=11> */
.L_x_2442:
[C---:B------:R-:W-:Y:S02]  /*10d0*/  ISETP.EQ.OR P3, PT, R16.reuse, UR7, P2 ;  /* 0x0000000710007c0c */ /* 0x040fe40009762670 */
[----:B------:R-:W-:-:S04]  /*10e0*/  IADD3 R14, R16, 0x1, RZ ;  /* 0x00000001100e7810 */ /* 0x000fc80007ffe0ff */
[----:B------:R-:W-:-:S07]  /*10f0*/  ISETP.EQ.OR P4, PT, R14, UR7, P2 ;  /* 0x000000070e007c0c */ /* 0x000fce0009782670 */
[----:B------:R-:W1:Y:S01]  /*1100*/  @!P3 LDC R15, c[0x0][0x10] ;  /* 0x00000400ff0fbb82 */ /* 0x000e620000000800 */
[----:B------:R-:W2:Y:S01]  /*1110*/  @!P3 S2R R19, SR_CTAID.Y ;  /* 0x000000000013b919 */ /* 0x000ea20000002600 */
[----:B------:R-:W-:-:S04]  /*1120*/  @!P3 LOP3.LUT R12, R6, 0x1, RZ, 0xc0, !PT ;  /* 0x00000001060cb812 */ /* 0x000fc800078ec0ff */
[----:B------:R-:W3:Y:S02]  /*1130*/  @!P4 S2R R36, SR_CTAID.Y ;  /* 0x000000000024c919 */ /* 0x000ee40000002600 */
[----:B------:R-:W4:Y:S01]  /*1140*/  @!P3 LDC.64 R10, c[0x0][0x248] ;  /* 0x00009200ff0abb82 */ /* 0x000f220000000a00 */
[----:B-1----:R-:W-:-:S04]  /*1150*/  @!P3 IMAD R12, R12, R15, RZ ;  /* 0x0000000f0c0cb224 */ /* 0x002fc800078e02ff */
[----:B------:R-:W-:-:S05]  /*1160*/  @!P3 IMAD R12, R12, R17, RZ ;  /* 0x000000110c0cb224 */ /* 0x000fca00078e02ff */
[----:B------:R-:W-:-:S05]  /*1170*/  @!P3 SHF.L.U32 R13, R12, 0x1, RZ ;  /* 0x000000010c0db819 */ /* 0x000fca00000006ff */
[----:B----4-:R-:W-:-:S04]  /*1180*/  @!P3 IMAD.WIDE R10, R13, 0x4, R10 ;  /* 0x000000040d0ab825 */ /* 0x010fc800078e020a */
[----:B--2---:R-:W-:Y:S02]  /*1190*/  @!P3 IMAD R13, R15, R16, R19 ;  /* 0x000000100f0db224 */ /* 0x004fe400078e0213 */
[----:B------:R-:W3:Y:S02]  /*11a0*/  @!P4 LDC R15, c[0x0][0x10] ;  /* 0x00000400ff0fcb82 */ /* 0x000ee40000000800 */
[----:B------:R-:W-:-:S06]  /*11b0*/  @!P3 IMAD.WIDE.U32 R12, R13, 0x8, R10 ;  /* 0x000000080d0cb825 */ /* 0x000fcc00078e000a */
[----:B------:R-:W0:Y:S01]  /*11c0*/  @!P3 LDG.E.64 R12, desc[UR8][R12.64] ;  /* 0x000000080c0cb981 */ /* 0x000e22000c1e1b00 */
[----:B------:R-:W1:Y:S01]  /*11d0*/  @!P4 LDC.64 R10, c[0x0][0x248] ;  /* 0x00009200ff0acb82 */ /* 0x000e620000000a00 */
[----:B---3--:R-:W-:Y:S01]  /*11e0*/  @!P4 IMAD R19, R14, R15, R36 ;  /* 0x0000000f0e13c224 */ /* 0x008fe200078e0224 */
[----:B------:R-:W-:-:S05]  /*11f0*/  @!P4 LOP3.LUT R14, R6, 0x1, RZ, 0xc0, !PT ;  /* 0x00000001060ec812 */ /* 0x000fca00078ec0ff */
[----:B------:R-:W-:-:S04]  /*1200*/  @!P4 IMAD R14, R14, R15, RZ ;  /* 0x0000000f0e0ec224 */ /* 0x000fc800078e02ff */
[----:B------:R-:W-:-:S05]  /*1210*/  @!P4 IMAD R14, R14, R17, RZ ;  /* 0x000000110e0ec224 */ /* 0x000fca00078e02ff */
[----:B------:R-:W-:-:S05]  /*1220*/  @!P4 SHF.L.U32 R15, R14, 0x1, RZ ;  /* 0x000000010e0fc819 */ /* 0x000fca00000006ff */
[----:B-1----:R-:W-:-:S04]  /*1230*/  @!P4 IMAD.WIDE R10, R15, 0x4, R10 ;  /* 0x000000040f0ac825 */ /* 0x002fc800078e020a */
[----:B------:R-:W-:-:S06]  /*1240*/  @!P4 IMAD.WIDE.U32 R10, R19, 0x8, R10 ;  /* 0x00000008130ac825 */ /* 0x000fcc00078e000a */
[----:B------:R-:W2:Y:S01]  /*1250*/  @!P4 LDG.E.64 R10, desc[UR8][R10.64] ;  /* 0x000000080a0ac981 */ /* 0x000ea2000c1e1b00 */
[C---:B------:R-:W-:Y:S02]  /*1260*/  IADD3 R19, R16.reuse, 0x2, RZ ;  /* 0x0000000210137810 */ /* 0x040fe40007ffe0ff */
[----:B------:R-:W-:Y:S02]  /*1270*/  IADD3 R37, R16, 0x3, RZ ;  /* 0x0000000310257810 */ /* 0x000fe40007ffe0ff */
[----:B------:R-:W-:-:S13]  /*1280*/  ISETP.EQ.OR P1, PT, R19, UR7, P2 ;  /* 0x0000000713007c0c */ /* 0x000fda0009722670 */
[----:B------:R-:W1:Y:S01]  /*1290*/  @!P1 S2R R15, SR_CTAID.Y ;  /* 0x00000000000f9919 */ /* 0x000e620000002600 */
[----:B------:R-:W1:Y:S02]  /*12a0*/  @!P1 LDC R14, c[0x0][0x10] ;  /* 0x00000400ff0e9b82 */ /* 0x000e640000000800 */
[----:B-1----:R-:W-:Y:S01]  /*12b0*/  @!P1 IMAD R19, R19, R14, R15 ;  /* 0x0000000e13139224 */ /* 0x002fe200078e020f */
[----:B------:R-:W-:-:S05]  /*12c0*/  @!P1 LOP3.LUT R15, R6, 0x1, RZ, 0xc0, !PT ;  /* 0x00000001060f9812 */ /* 0x000fca00078ec0ff */
[----:B------:R-:W-:-:S04]  /*12d0*/  @!P1 IMAD R14, R15, R14, RZ ;  /* 0x0000000e0f0e9224 */ /* 0x000fc800078e02ff */
[----:B------:R-:W-:-:S05]  /*12e0*/  @!P1 IMAD R14, R14, R17, RZ ;  /* 0x000000110e0e9224 */ /* 0x000fca00078e02ff */
[----:B------:R-:W-:Y:S01]  /*12f0*/  @!P1 SHF.L.U32 R15, R14, 0x1, RZ ;  /* 0x000000010e0f9819 */ /* 0x000fe200000006ff */
[----:B0-----:R-:W-:Y:S01]  /*1300*/  @!P3 FADD.FTZ R8, R8, R12 ;  /* 0x0000000c0808b221 */ /* 0x001fe20000010000 */
[----:B------:R-:W-:Y:S01]  /*1310*/  @!P3 FADD.FTZ R9, R9, R13 ;  /* 0x0000000d0909b221 */ /* 0x000fe20000010000 */
[----:B------:R-:W-:Y:S01]  /*1320*/  ISETP.EQ.OR P3, PT, R37, UR7, P2 ;  /* 0x0000000725007c0c */ /* 0x000fe20009762670 */
[----:B------:R-:W0:-:S12]  /*1330*/  @!P1 LDC.64 R12, c[0x0][0x248] ;  /* 0x00009200ff0c9b82 */ /* 0x000e180000000a00 */
[----:B------:R-:W1:Y:S01]  /*1340*/  @!P3 S2R R36, SR_CTAID.Y ;  /* 0x000000000024b919 */ /* 0x000e620000002600 */
[----:B------:R-:W1:Y:S01]  /*1350*/  @!P3 LDC R14, c[0x0][0x10] ;  /* 0x00000400ff0ebb82 */ /* 0x000e620000000800 */
[----:B0-----:R-:W-:Y:S01]  /*1360*/  @!P1 IMAD.WIDE R12, R15, 0x4, R12 ;  /* 0x000000040f0c9825 */ /* 0x001fe200078e020c */
[----:B------:R-:W-:-:S03]  /*1370*/  @!P3 LOP3.LUT R15, R6, 0x1, RZ, 0xc0, !PT ;  /* 0x00000001060fb812 */ /* 0x000fc600078ec0ff */
[----:B------:R-:W-:-:S06]  /*1380*/  @!P1 IMAD.WIDE.U32 R12, R19, 0x8, R12 ;  /* 0x00000008130c9825 */ /* 0x000fcc00078e000c */
[----:B------:R-:W3:Y:S01]  /*1390*/  @!P1 LDG.E.64 R12, desc[UR8][R12.64] ;  /* 0x000000080c0c9981 */ /* 0x000ee2000c1e1b00 */
[-C--:B-1----:R-:W-:Y:S02]  /*13a0*/  @!P3 IMAD R37, R37, R14.reuse, R36 ;  /* 0x0000000e2525b224 */ /* 0x082fe400078e0224 */
[----:B--2---:R-:W-:Y:S01]  /*13b0*/  @!P4 FADD.FTZ R8, R8, R10 ;  /* 0x0000000a0808c221 */ /* 0x004fe20000010000 */
[----:B------:R-:W-:Y:S02]  /*13c0*/  @!P3 IMAD R10, R15, R14, RZ ;  /* 0x0000000e0f0ab224 */ /* 0x000fe400078e02ff */
[----:B------:R-:W0:Y:S02]  /*13d0*/  @!P3 LDC.64 R14, c[0x0][0x248] ;  /* 0x00009200ff0ebb82 */ /* 0x000e240000000a00 */
[----:B------:R-:W-:-:S05]  /*13e0*/  @!P3 IMAD R10, R10, R17, RZ ;  /* 0x000000110a0ab224 */ /* 0x000fca00078e02ff */
[----:B------:R-:W-:-:S05]  /*13f0*/  @!P3 SHF.L.U32 R19, R10, 0x1, RZ ;  /* 0x000000010a13b819 */ /* 0x000fca00000006ff */
[----:B0-----:R-:W-:-:S04]  /*1400*/  @!P3 IMAD.WIDE R14, R19, 0x4, R14 ;  /* 0x00000004130eb825 */ /* 0x001fc800078e020e */
[----:B------:R-:W-:-:S06]  /*1410*/  @!P3 IMAD.WIDE.U32 R14, R37, 0x8, R14 ;  /* 0x00000008250eb825 */ /* 0x000fcc00078e000e */
[----:B------:R-:W2:Y:S01]  /*1420*/  @!P3 LDG.E.64 R14, desc[UR8][R14.64] ;  /* 0x000000080e0eb981 */ /* 0x000ea2000c1e1b00 */
[----:B------:R-:W-:Y:S01]  /*1430*/  IADD3 R18, R18, -0x4, RZ ;  /* 0xfffffffc12127810 */ /* 0x000fe20007ffe0ff */
[----:B------:R-:W-:-:S03]  /*1440*/  @!P4 FADD.FTZ R9, R9, R11 ;  /* 0x0000000b0909c221 */ /* 0x000fc60000010000 */
[----:B------:R-:W-:Y:S02]  /*1450*/  ISETP.NE.AND P4, PT, R18, RZ, PT ;  /* 0x000000ff1200720c */ /* 0x000fe40003f85270 */
[----:B------:R-:W-:Y:S01]  /*1460*/  IADD3 R16, R16, 0x4, RZ ;  /* 0x0000000410107810 */ /* 0x000fe20007ffe0ff */
[----:B---3--:R-:W-:Y:S01]  /*1470*/  @!P1 FADD.FTZ R8, R8, R12 ;  /* 0x0000000c08089221 */ /* 0x008fe20000010000 */
[----:B------:R-:W-:-:S03]  /*1480*/  @!P1 FADD.FTZ R9, R9, R13 ;  /* 0x0000000d09099221 */ /* 0x000fc60000010000 */
[----:B--2---:R-:W-:Y:S01]  /*1490*/  @!P3 FADD.FTZ R8, R8, R14 ;  /* 0x0000000e0808b221 */ /* 0x004fe20000010000 */
[----:B------:R-:W-:-:S05]  /*14a0*/  @!P3 FADD.FTZ R9, R9, R15 ;  /* 0x0000000f0909b221 */ /* 0x000fca0000010000 */
[----:B------:R-:W-:Y:S05]  /*14b0*/  @P4 BRA `(.L_x_2442) ;  /* 0xfffffffc00044947 */ /* 0x000fea000383ffff */
.L_x_2441:
        /* <DEDUP_REMOVED lines=19> */
.L_x_2444:
[----:B------:R-:W-:Y:S05]  /*15f0*/  BSYNC B0 ;  /* 0x0000000000007941 */ /* 0x000fea0003800000 */
.L_x_2443:
        /* <DEDUP_REMOVED lines=9> */
[----:B------:R-:W2:Y:S01]  /*1690*/  @!P1 S2R R36, SR_CTAID.Y ;  /* 0x0000000000249919 */ /* 0x000ea20000002600 */
[----:B------:R-:W-:Y:S02]  /*16a0*/  @!P1 LOP3.LUT R18, R6, 0x1, RZ, 0xc0, !PT ;  /* 0x0000000106129812 */ /* 0x000fe400078ec0ff */
[----:B------:R-:W3:Y:S01]  /*16b0*/  @!P1 LDC R19, c[0x0][0x10] ;  /* 0x00000400ff139b82 */ /* 0x000ee20000000800 */
[-C--:B-1----:R-:W-:Y:S02]  /*16c0*/  @!P3 IMAD R15, R15, R12.reuse, R10 ;  /* 0x0000000c0f0fb224 */ /* 0x082fe400078e020a */
[----:B------:R-:W-:-:S05]  /*16d0*/  @!P3 IMAD R12, R11, R12, RZ ;  /* 0x0000000c0b0cb224 */ /* 0x000fca00078e02ff */
[----:B------:R-:W1:Y:S01]  /*16e0*/  @!P3 LDC.64 R10, c[0x0][0x248] ;  /* 0x00009200ff0abb82 */ /* 0x000e620000000a00 */
[----:B---3--:R-:W-:Y:S02]  /*16f0*/  @!P1 IMAD R18, R18, R19, RZ ;  /* 0x0000001312129224 */ /* 0x008fe400078e02ff */
[-C--:B------:R-:W-:Y:S02]  /*1700*/  @!P3 IMAD R14, R12, R17.reuse, RZ ;  /* 0x000000110c0eb224 */ /* 0x080fe400078e02ff */
[----:B------:R-:W-:Y:S02]  /*1710*/  @!P1 IMAD R18, R18, R17, RZ ;  /* 0x0000001112129224 */ /* 0x000fe400078e02ff */
[----:B--2---:R-:W-:Y:S01]  /*1720*/  @!P1 IMAD R19, R16, R19, R36 ;  /* 0x0000001310139224 */ /* 0x004fe200078e0224 */
[----:B------:R-:W2:Y:S01]  /*1730*/  @!P1 LDC.64 R12, c[0x0][0x248] ;  /* 0x00009200ff0c9b82 */ /* 0x000ea20000000a00 */
[----:B------:R-:W-:-:S05]  /*1740*/  @!P3 SHF.L.U32 R17, R14, 0x1, RZ ;  /* 0x000000010e11b819 */ /* 0x000fca00000006ff */
[----:B-1----:R-:W-:Y:S01]  /*1750*/  @!P3 IMAD.WIDE R10, R17, 0x4, R10 ;  /* 0x00000004110ab825 */ /* 0x002fe200078e020a */
[----:B------:R-:W-:-:S03]  /*1760*/  @!P1 SHF.L.U32 R17, R18, 0x1, RZ ;  /* 0x0000000112119819 */ /* 0x000fc600000006ff */
[----:B------:R-:W-:-:S04]  /*1770*/  @!P3 IMAD.WIDE.U32 R10, R15, 0x8, R10 ;  /* 0x000000080f0ab825 */ /* 0x000fc800078e000a */
[----:B--2---:R-:W-:Y:S02]  /*1780*/  @!P1 IMAD.WIDE R12, R17, 0x4, R12 ;  /* 0x00000004110c9825 */ /* 0x004fe400078e020c */
[----:B------:R-:W0:Y:S02]  /*1790*/  @!P3 LDG.E.64 R10, desc[UR8][R10.64] ;  /* 0x000000080a0ab981 */ /* 0x000e24000c1e1b00 */
[----:B------:R-:W-:-:S06]  /*17a0*/  @!P1 IMAD.WIDE.U32 R12, R19, 0x8, R12 ;  /* 0x00000008130c9825 */ /* 0x000fcc00078e000c */
[----:B------:R-:W2:Y:S01]  /*17b0*/  @!P1 LDG.E.64 R12, desc[UR8][R12.64] ;  /* 0x000000080c0c9981 */ /* 0x000ea2000c1e1b00 */
[----:B0-----:R-:W-:Y:S01]  /*17c0*/  @!P3 FADD.FTZ R8, R8, R10 ;  /* 0x0000000a0808b221 */ /* 0x001fe20000010000 */
[----:B------:R-:W-:-:S03]  /*17d0*/  @!P3 FADD.FTZ R9, R9, R11 ;  /* 0x0000000b0909b221 */ /* 0x000fc60000010000 */
[----:B--2---:R-:W-:Y:S01]  /*17e0*/  @!P1 FADD.FTZ R8, R8, R12 ;  /* 0x0000000c08089221 */ /* 0x004fe20000010000 */
[----:B------:R-:W-:-:S07]  /*17f0*/  @!P1 FADD.FTZ R9, R9, R13 ;  /* 0x0000000d09099221 */ /* 0x000fce0000010000 */
.L_x_2438:
        /* <DEDUP_REMOVED lines=8> */
[----:B------:R-:W3:Y:S01]  /*1880*/  LDC.64 R10, c[0x0][0x230] ;  /* 0x00008c00ff0a7b82 */ /* 0x000ee20000000a00 */
[----:B------:R-:W-:Y:S01]  /*1890*/  HADD2.F32 R41, -RZ, R29.H1_H1 ;  /* 0x3000001dff297230 */ /* 0x000fe20000004100 */
[----:B------:R-:W-:Y:S01]  /*18a0*/  ISETP.NE.AND P4, PT, RZ, UR10, PT ;  /* 0x0000000aff007c0c */ /* 0x000fe2000bf85270 */
[----:B------:R-:W-:Y:S01]  /*18b0*/  HADD2.F32 R43, -RZ, R30.H0_H0 ;  /* 0x2000001eff2b7230 */ /* 0x000fe20000004100 */
[----:B------:R-:W-:-:S04]  /*18c0*/  ULDC.64 UR12, c[0x0][0x278] ;  /* 0x00009e00000c7ab9 */ /* 0x000fc80000000a00 */
        /* <DEDUP_REMOVED lines=13> */
[----:B0-----:R-:W-:Y:S01]  /*19a0*/  MOV R8, 0x3f800000 ;  /* 0x3f80000000087802 */ /* 0x001fe20000000f00 */
[----:B-1----:R-:W-:Y:S01]  /*19b0*/  HADD2.F32 R17, -RZ, R26.H1_H1 ;  /* 0x3000001aff117230 */ /* 0x002fe20000004100 */
[----:B------:R-:W-:Y:S01]  /*19c0*/  ISETP.GE.U32.AND P2, PT, R20, UR12, PT ;  /* 0x0000000c14007c0c */ /* 0x000fe2000bf46070 */
[----:B------:R-:W0:Y:S01]  /*19d0*/  LDS.64 R14, [UR5+0x80] ;  /* 0x00008005ff0e7984 */ /* 0x000e220008000a00 */
[--C-:B------:R-:W-:Y:S01]  /*19e0*/  HADD2.F32 R19, -RZ, R28.reuse.H0_H0 ;  /* 0x2000001cff137230 */ /* 0x100fe20000004100 */
[----:B------:R-:W-:Y:S01]  /*19f0*/  ISETP.GE.U32.AND P3, PT, R21, UR12, PT ;  /* 0x0000000c15007c0c */ /* 0x000fe2000bf66070 */
[----:B--2---:R-:W-:Y:S01]  /*1a00*/  HADD2.F32 R37, -RZ, R28.H1_H1 ;  /* 0x3000001cff257230 */ /* 0x004fe20000004100 */
[----:B------:R-:W-:Y:S01]  /*1a10*/  ISETP.GE.AND.EX P2, PT, R23, UR13, PT, P2 ;  /* 0x0000000d17007c0c */ /* 0x000fe2000bf46320 */
[----:B------:R-:W-:Y:S01]  /*1a20*/  HADD2.F32 R39, -RZ, R29.H0_H0 ;  /* 0x2000001dff277230 */ /* 0x000fe20000004100 */
[----:B------:R-:W-:Y:S01]  /*1a30*/  ISETP.GE.AND.EX P3, PT, R25, UR13, PT, P3 ;  /* 0x0000000d19007c0c */ /* 0x000fe2000bf66330 */
[----:B------:R-:W-:Y:S01]  /*1a40*/  HADD2.F32 R9, -RZ, R26.H0_H0 ;  /* 0x2000001aff097230 */ /* 0x000fe20000004100 */
[C---:B------:R-:W-:Y:S01]  /*1a50*/  ISETP.GT.U32.OR P2, PT, R0.reuse, 0x19f, P2 ;  /* 0x0000019f0000780c */ /* 0x040fe20001744470 */
[----:B------:R-:W-:Y:S01]  /*1a60*/  HADD2.F32 R45, -RZ, R30.H1_H1 ;  /* 0x3000001eff2d7230 */ /* 0x000fe20000004100 */
[----:B------:R-:W-:Y:S01]  /*1a70*/  ISETP.GT.U32.OR P3, PT, R0, 0x19f, P3 ;  /* 0x0000019f0000780c */ /* 0x000fe20001f64470 */
[----:B0-----:R-:W-:-:S04]  /*1a80*/  FMUL.FTZ R14, R14, UR6 ;  /* 0x000000060e0e7c20 */ /* 0x001fc80008410000 */
[----:B------:R-:W-:Y:S01]  /*1a90*/  FMUL.FTZ R24, R14, R14 ;  /* 0x0000000e0e187220 */ /* 0x000fe20000410000 */
[--C-:B------:R-:W-:Y:S01]  /*1aa0*/  FADD.FTZ R29, R39, -R14.reuse ;  /* 0x8000000e271d7221 */ /* 0x100fe20000010000 */
[--C-:B------:R-:W-:Y:S01]  /*1ab0*/  FADD.FTZ R9, R9, -R14.reuse ;  /* 0x8000000e09097221 */ /* 0x100fe20000010000 */
[----:B------:R-:W-:Y:S01]  /*1ac0*/  FADD.FTZ R39, R43, -R14 ;  /* 0x8000000e2b277221 */ /* 0x000fe20000010000 */
[----:B------:R-:W-:-:S05]  /*1ad0*/  FFMA.FTZ R15, R15, UR6, -R24 ;  /* 0x000000060f0f7c23 */ /* 0x000fca0008010818 */
        /* <DEDUP_REMOVED lines=8> */
[--C-:B------:R-:W-:Y:S01]  /*1b60*/  FADD.FTZ R19, R37, -R14.reuse ;  /* 0x8000000e25137221 */ /* 0x100fe20000010000 */
        /* <DEDUP_REMOVED lines=30> */
.L_x_2445:
[----:B------:R-:W-:Y:S04]  /*1d50*/  BSSY B0, `(.L_x_2446) ;  /* 0x000000e000007945 */ /* 0x000fe80003800000 */
[----:B------:R-:W-:Y:S05]  /*1d60*/  @!P0 BRA `(.L_x_2447) ;  /* 0x0000000000308947 */ /* 0x000fea0003800000 */
        /* <DEDUP_REMOVED lines=12> */
.L_x_2447:
[----:B------:R-:W-:Y:S05]  /*1e30*/  BSYNC B0 ;  /* 0x0000000000007941 */ /* 0x000fea0003800000 */
.L_x_2446:
        /* <DEDUP_REMOVED lines=11> */
.L_x_2448:
[----:B------:R-:W-:Y:S04]  /*1ef0*/  BSSY B0, `(.L_x_2449) ;  /* 0x000000e000007945 */ /* 0x000fe80003800000 */
        /* <DEDUP_REMOVED lines=9> */
[----:B0-----:R-:W-:-:S02]  /*1f90*/  LEA R10, P2, R8, UR12, 0x1 ;  /* 0x0000000c080a7c11 */ /* 0x001fc4000f8408ff */
[----:B------:R-:W-:-:S04]  /*1fa0*/  IADD3 R23, R9, R23, RZ ;  /* 0x0000001709177210 */ /* 0x000fc80007ffe0ff */
[----:B------:R-:W-:-:S05]  /*1fb0*/  LEA.HI.X R11, R8, UR13, R23, 0x1, P2 ;  /* 0x0000000d080b7c11 */ /* 0x000fca00090f0c17 */
[----:B------:R1:W-:Y:S02]  /*1fc0*/  STG.E desc[UR8][R10.64], R19 ;  /* 0x000000130a007986 */ /* 0x0003e4000c101908 */
.L_x_2450:
[----:B------:R-:W-:Y:S05]  /*1fd0*/  BSYNC B0 ;  /* 0x0000000000007941 */ /* 0x000fea0003800000 */
.L_x_2449:
        /* <DEDUP_REMOVED lines=11> */
.L_x_2451:
[----:B------:R-:W-:Y:S04]  /*2090*/  BSSY B0, `(.L_x_2452) ;  /* 0x000000e000007945 */ /* 0x000fe80003800000 */
[----:B------:R-:W-:Y:S05]  /*20a0*/  @P3 BRA `(.L_x_2453) ;  /* 0x0000000000303947 */ /* 0x000fea0003800000 */
[----:B------:R-:W-:Y:S01]  /*20b0*/  ULDC.64 UR12, c[0x0][0x270] ;  /* 0x00009c00000c7ab9 */ /* 0x000fe20000000a00 */
[----:B01----:R-:W-:Y:S01]  /*20c0*/  MOV R10, R32 ;  /* 0x00000020000a7202 */ /* 0x003fe20000000f00 */
        /* <DEDUP_REMOVED lines=10> */
.L_x_2453:
[----:B------:R-:W-:Y:S05]  /*2170*/  BSYNC B0 ;  /* 0x0000000000007941 */ /* 0x000fea0003800000 */
.L_x_2452:
        /* <DEDUP_REMOVED lines=11> */
.L_x_2454:
[----:B------:R-:W-:Y:S04]  /*2230*/  BSSY B0, `(.L_x_2455) ;  /* 0x000000d000007945 */ /* 0x000fe80003800000 */
[----:B------:R-:W-:Y:S05]  /*2240*/  @P1 BRA `(.L_x_2456) ;  /* 0x00000000002c1947 */ /* 0x000fea0003800000 */
[----:B------:R-:W-:Y:S01]  /*2250*/  ULDC.64 UR12, c[0x0][0x270] ;  /* 0x00009c00000c7ab9 */ /* 0x000fe20000000a00 */
[----:B------:R-:W-:Y:S01]  /*2260*/  MOV R33, R35 ;  /* 0x0000002300217202 */ /* 0x000fe20000000f00 */
[----:B------:R-:W-:Y:S01]  /*2270*/  IMAD R27, R27, UR12, RZ ;  /* 0x0000000c1b1b7c24 */ /* 0x000fe2000f8e02ff */
[----:B------:R-:W-:Y:S01]  /*2280*/  F2FP.F16.F32.PACK_AB R15, R15, R12 ;  /* 0x0000000c0f0f723e */ /* 0x000fe200000000ff */
[----:B------:R-:W-:-:S04]  /*2290*/  IMAD.WIDE.U32 R32, R22, UR12, R32 ;  /* 0x0000000c16207c25 */ /* 0x000fc8000f8e0020 */
[----:B------:R-:W-:Y:S01]  /*22a0*/  IMAD R27, R22, UR13, R27 ;  /* 0x0000000d161b7c24 */ /* 0x000fe2000f8e021b */
[----:B------:R-:W-:Y:S02]  /*22b0*/  ULDC.64 UR12, c[0x0][0x210] ;  /* 0x00008400000c7ab9 */ /* 0x000fe40000000a00 */
[----:B--2---:R-:W-:Y:S02]  /*22c0*/  LEA R8, P1, R32, UR12, 0x1 ;  /* 0x0000000c20087c11 */ /* 0x004fe4000f8208ff */
[----:B------:R-:W-:-:S04]  /*22d0*/  IADD3 R27, R33, R27, RZ ;  /* 0x0000001b211b7210 */ /* 0x000fc80007ffe0ff */
[----:B------:R-:W-:-:S05]  /*22e0*/  LEA.HI.X R9, R32, UR13, R27, 0x1, P1 ;  /* 0x0000000d20097c11 */ /* 0x000fca00088f0c1b */
[----:B------:R3:W-:Y:S02]  /*22f0*/  STG.E desc[UR8][R8.64], R15 ;  /* 0x0000000f08007986 */ /* 0x0007e4000c101908 */
.L_x_2456:
[----:B------:R-:W-:Y:S05]  /*2300*/  BSYNC B0 ;  /* 0x0000000000007941 */ /* 0x000fea0003800000 */
.L_x_2455:
[----:B--23--:R-:W2:Y:S01]  /*2310*/  LDC R9, c[0x0][0x10] ;  /* 0x00000400ff097b82 */ /* 0x00cea20000000800 */
[----:B------:R-:W-:Y:S02]  /*2320*/  IADD3 R6, R6, 0x1, RZ ;  /* 0x0000000106067810 */ /* 0x000fe40007ffe0ff */
[----:B--2---:R-:W-:-:S04]  /*2330*/  IADD3 R4, R9, R4, RZ ;  /* 0x0000000409047210 */ /* 0x004fc80007ffe0ff */
[----:B------:R-:W-:-:S13]  /*2340*/  ISETP.GE.AND P1, PT, R4, UR4, PT ;  /* 0x0000000404007c0c */ /* 0x000fda000bf26270 */
[----:B------:R-:W-:Y:S05]  /*2350*/  @!P1 BRA `(.L_x_2457) ;  /* 0xffffffdc00b09947 */ /* 0x000fea000383ffff */
[----:B------:R-:W-:Y:S05]  /*2360*/  EXIT ;  /* 0x000000000000794d */ /* 0x000fea0003800000 */
.L_x_2458:
        /* <DEDUP_REMOVED lines=9> */
.L_x_3273:


//--------------------- .text._Z35group_norm_nhwc_fwd_one_pass_kernelI11Fp16IOFp32WLi256ELi26ELi416EEv26Group_norm_nhwc_fwd_params --------------------------
	.section	.text._Z35group_norm_nhwc_fwd_one_pass_kernelI11Fp16IOFp32WLi256ELi26ELi416EEv26Group_norm_nhwc_fwd_params,"ax",@progbits
	.align	128
        .global         _Z35group_norm_nhwc_fwd_one_pass_kernelI11Fp16IOFp32WLi256ELi26ELi416EEv26Group_norm_nhwc_fwd_params
        .type           _Z35group_norm_nhwc_fwd_one_pass_kernelI11Fp16IOFp32WLi256ELi26ELi416EEv26Group_norm_nhwc_fwd_params,@function
        .size           _Z35group_norm_nhwc_fwd_one_pass_kernelI11Fp16IOFp32WLi256ELi26ELi416EEv26Group_norm_nhwc_fwd_params,(.L_x_3274 - _Z35group_norm_nhwc_fwd_one_pass_kernelI11Fp16IOFp32WLi256ELi26ELi416EEv26Group_norm_nhwc_fwd_params)
        .other          _Z35group_norm_nhwc_fwd_one_pass_kernelI11Fp16IOFp32WLi256ELi26ELi416EEv26Group_norm_nhwc_fwd_params,@"STO_CUDA_ENTRY STV_DEFAULT"
_Z35group_norm_nhwc_fwd_one_pass_kernelI11Fp16IOFp32WLi256ELi26ELi416EEv26Group_norm_nhwc_fwd_params:
.text._Z35group_norm_nhwc_fwd_one_pass_kernelI11Fp16IOFp32WLi256ELi26ELi416EEv26Group_norm_nhwc_fwd_params:
        /* <DEDUP_REMOVED lines=30> */
[----:B------:R-:W-:-:S02]  /*01e0*/  IADD3 R22, R5, 0x20, RZ ;  /* 0x0000002005167810 */ /* 0x000fc40007ffe0ff */
[----:B------:R-:W-:Y:S02]  /*01f0*/  ISETP.LT.U32.AND P0, PT, R3, 0x1a0, !P0 ;  /* 0x000001a00300780c */ /* 0x000fe40004701070 */
[C---:B------:R-:W-:Y:S02]  /*0200*/  IADD3 R23, R5.reuse, 0x40, RZ ;  /* 0x0000004005177810 */ /* 0x040fe40007ffe0ff */
[C---:B------:R-:W-:Y:S02]  /*0210*/  IADD3 R24, R5.reuse, 0x60, RZ ;  /* 0x0000006005187810 */ /* 0x040fe40007ffe0ff */
[C---:B------:R-:W-:Y:S02]  /*0220*/  IADD3 R25, R5.reuse, 0x80, RZ ;  /* 0x0000008005197810 */ /* 0x040fe40007ffe0ff */
[C---:B------:R-:W-:Y:S02]  /*0230*/  IADD3 R26, R5.reuse, 0xa0, RZ ;  /* 0x000000a0051a7810 */ /* 0x040fe40007ffe0ff */
[----:B------:R-:W-:-:S02]  /*0240*/  IADD3 R27, R5, 0xc0, RZ ;  /* 0x000000c0051b7810 */ /* 0x000fc40007ffe0ff */
[----:B0-----:R-:W-:-:S07]  /*0250*/  IADD3 R28, R5, 0xe0, RZ ;  /* 0x000000e0051c7810 */ /* 0x001fce0007ffe0ff */
.L_x_2492:
[----:B0-----:R-:W0:Y:S01]  /*0260*/  LDC R15, c[0x0][0x288] ;  /* 0x0000a200ff0f7b82 */ /* 0x001e220000000800 */
[----:B------:R-:W-:Y:S01]  /*0270*/  ULDC.64 UR14, c[0x0][0x278] ;  /* 0x00009e00000e7ab9 */ /* 0x000fe20000000a00 */
[----:B------:R-:W-:Y:S01]  /*0280*/  SHF.R.S32.HI R19, RZ, 0x1f, R23 ;  /* 0x0000001fff137819 */ /* 0x000fe20000011417 */
[----:B------:R-:W-:Y:S01]  /*0290*/  ULDC.64 UR12, c[0x0][0x280] ;  /* 0x0000a000000c7ab9 */ /* 0x000fe20000000a00 */
[----:B------:R-:W-:Y:S02]  /*02a0*/  ISETP.GE.U32.AND P5, PT, R23, UR14, PT ;  /* 0x0000000e17007c0c */ /* 0x000fe4000bfa6070 */
[----:B------:R-:W-:Y:S02]  /*02b0*/  SHF.R.S32.HI R37, RZ, 0x1f, R24 ;  /* 0x0000001fff257819 */ /* 0x000fe40000011418 */
[----:B------:R-:W-:Y:S01]  /*02c0*/  ISETP.GE.AND.EX P5, PT, R19, UR15, PT, P5 ;  /* 0x0000000f13007c0c */ /* 0x000fe2000bfa6350 */
[----:B-1----:R-:W1:Y:S01]  /*02d0*/  @P0 LDC.64 R16, c[0x0][0x270] ;  /* 0x00009c00ff100b82 */ /* 0x002e620000000a00 */
[----:B------:R-:W-:-:S02]  /*02e0*/  ISETP.GE.U32.AND P4, PT, R24, UR14, PT ;  /* 0x0000000e18007c0c */ /* 0x000fc4000bf86070 */
[----:B------:R-:W-:Y:S02]  /*02f0*/  ISETP.GT.U32.OR P5, PT, R3, 0x19f, P5 ;  /* 0x0000019f0300780c */ /* 0x000fe40002fa4470 */
[----:B------:R-:W-:Y:S02]  /*0300*/  ISETP.GE.AND.EX P4, PT, R37, UR15, PT, P4 ;  /* 0x0000000f25007c0c */ /* 0x000fe4000bf86340 */
[----:B--2---:R-:W-:Y:S02]  /*0310*/  SHF.R.S32.HI R31, RZ, 0x1f, R25 ;  /* 0x0000001fff1f7819 */ /* 0x004fe40000011419 */
[----:B------:R-:W-:Y:S02]  /*0320*/  ISETP.GT.U32.OR P4, PT, R3, 0x19f, P4 ;  /* 0x0000019f0300780c */ /* 0x000fe40002784470 */
[----:B------:R-:W-:Y:S02]  /*0330*/  SHF.R.S32.HI R29, RZ, 0x1f, R22 ;  /* 0x0000001fff1d7819 */ /* 0x000fe40000011416 */
[----:B0--3--:R-:W-:-:S04]  /*0340*/  IABS R11, R15 ;  /* 0x0000000f000b7213 */ /* 0x009fc80000000000 */
        /* <DEDUP_REMOVED lines=20> */
[----:B------:R-:W-:Y:S02]  /*0490*/  LOP3.LUT R0, R6, R15, RZ, 0x3c, !PT ;  /* 0x0000000f06007212 */ /* 0x000fe400078e3cff */
[----:B------:R-:W-:Y:S02]  /*04a0*/  ISETP.NE.AND P2, PT, R15, RZ, PT ;  /* 0x000000ff0f00720c */ /* 0x000fe40003f45270 */
[----:B------:R-:W-:-:S07]  /*04b0*/  ISETP.GE.AND P3, PT, R0, RZ, PT ;  /* 0x000000ff0000720c */ /* 0x000fce0003f66270 */
[----:B------:R-:W-:-:S04]  /*04c0*/  @P1 IADD3 R9, R9, 0x1, RZ ;  /* 0x0000000109091810 */ /* 0x000fc80007ffe0ff */
[----:B------:R-:W-:Y:S02]  /*04d0*/  MOV R11, R9 ;  /* 0x00000009000b7202 */ /* 0x000fe40000000f00 */
[----:B------:R-:W0:Y:S02]  /*04e0*/  @!P5 LDC.64 R8, c[0x0][0x270] ;  /* 0x00009c00ff08db82 */ /* 0x000e240000000a00 */
[----:B------:R-:W-:Y:S02]  /*04f0*/  @!P3 IADD3 R11, -R11, RZ, RZ ;  /* 0x000000ff0b0bb210 */ /* 0x000fe40007ffe1ff */
[----:B------:R-:W-:Y:S02]  /*0500*/  @!P2 LOP3.LUT R11, RZ, R15, RZ, 0x33, !PT ;  /* 0x0000000fff0ba212 */ /* 0x000fe400078e33ff */
[----:B------:R-:W-:Y:S02]  /*0510*/  ISETP.GE.U32.AND P2, PT, R25, UR14, PT ;  /* 0x0000000e19007c0c */ /* 0x000fe4000bf46070 */
[----:B------:R-:W-:-:S02]  /*0520*/  IADD3 R35, -R11, RZ, RZ ;  /* 0x000000ff0b237210 */ /* 0x000fc40007ffe1ff */
[----:B------:R-:W-:Y:S02]  /*0530*/  SHF.R.S32.HI R0, RZ, 0x1f, R11 ;  /* 0x0000001fff007819 */ /* 0x000fe4000001140b */
[----:B------:R-:W-:Y:S01]  /*0540*/  ISETP.GE.AND.EX P2, PT, R31, UR15, PT, P2 ;  /* 0x0000000f1f007c0c */ /* 0x000fe2000bf46320 */
[----:B------:R-:W-:Y:S01]  /*0550*/  IMAD R35, R15, R35, R6 ;  /* 0x000000230f237224 */ /* 0x000fe200078e0206 */
[----:B------:R-:W-:Y:S01]  /*0560*/  ISETP.GE.U32.AND P3, PT, R22, UR14, PT ;  /* 0x0000000e16007c0c */ /* 0x000fe2000bf66070 */
[----:B------:R-:W2:Y:S01]  /*0570*/  @P0 LDC.64 R14, c[0x0][0x220] ;  /* 0x00008800ff0e0b82 */ /* 0x000ea20000000a00 */
[----:B------:R-:W-:Y:S01]  /*0580*/  IMAD R0, R0, UR12, RZ ;  /* 0x0000000c00007c24 */ /* 0x000fe2000f8e02ff */
[----:B------:R-:W-:Y:S01]  /*0590*/  ISETP.GT.U32.OR P2, PT, R3, 0x19f, P2 ;  /* 0x0000019f0300780c */ /* 0x000fe20001744470 */
[----:B------:R-:W-:Y:S01]  /*05a0*/  IMAD R35, R35, 0x1a, RZ ;  /* 0x0000001a23237824 */ /* 0x000fe200078e02ff */
[----:B------:R-:W-:Y:S01]  /*05b0*/  ISETP.GE.AND.EX P3, PT, R29, UR15, PT, P3 ;  /* 0x0000000f1d007c0c */ /* 0x000fe2000bf66330 */
[----:B------:R-:W-:-:S02]  /*05c0*/  IMAD R43, R11, UR13, R0 ;  /* 0x0000000d0b2b7c24 */ /* 0x000fc4000f8e0200 */
[----:B-1----:R-:W-:Y:S01]  /*05d0*/  @P0 IMAD R0, R7, R16, RZ ;  /* 0x0000001007000224 */ /* 0x002fe200078e02ff */
[----:B------:R-:W-:Y:S02]  /*05e0*/  IADD3 R40, P1, R30, R35, RZ ;  /* 0x000000231e287210 */ /* 0x000fe40007f3e0ff */
[----:B------:R-:W-:Y:S01]  /*05f0*/  ISETP.GT.U32.OR P3, PT, R3, 0x19f, P3 ;  /* 0x0000019f0300780c */ /* 0x000fe20001f64470 */
[----:B------:R-:W-:Y:S01]  /*0600*/  @P0 IMAD R33, R5, R17, R0 ;  /* 0x0000001105210224 */ /* 0x000fe200078e0200 */
[----:B------:R-:W-:Y:S01]  /*0610*/  LEA.HI.X.SX32 R41, R35, R2, 0x1, P1 ;  /* 0x0000000223297211 */ /* 0x000fe200008f0eff */
[----:B0-----:R-:W-:Y:S01]  /*0620*/  @!P5 IMAD R0, R19, R8, RZ ;  /* 0x000000081300d224 */ /* 0x001fe200078e02ff */
[----:B------:R-:W-:Y:S01]  /*0630*/  MOV R2, RZ ;  /* 0x000000ff00027202 */ /* 0x000fe20000000f00 */
[----:B------:R-:W-:Y:S02]  /*0640*/  IMAD.WIDE.U32 R40, R11, UR12, R40 ;  /* 0x0000000c0b287c25 */ /* 0x000fe4000f8e0028 */
[----:B------:R-:W0:Y:S02]  /*0650*/  @!P5 LDC.64 R10, c[0x0][0x220] ;  /* 0x00008800ff0adb82 */ /* 0x000e240000000a00 */
[----:B------:R-:W-:Y:S01]  /*0660*/  @!P5 IMAD R39, R23, R9, R0 ;  /* 0x000000091727d224 */ /* 0x000fe200078e0200 */
[----:B------:R-:W-:-:S02]  /*0670*/  IADD3 R43, R41, R43, RZ ;  /* 0x0000002b292b7210 */ /* 0x000fc40007ffe0ff */
[----:B------:R-:W-:Y:S02]  /*0680*/  @P0 MOV R42, R40 ;  /* 0x00000028002a0202 */ /* 0x000fe40000000f00 */
[----:B------:R-:W-:-:S03]  /*0690*/  @!P5 MOV R17, R43 ;  /* 0x0000002b0011d202 */ /* 0x000fc60000000f00 */
[----:B------:R-:W-:Y:S01]  /*06a0*/  @P0 IMAD.WIDE.U32 R18, R5, R16, R42 ;  /* 0x0000001005120225 */ /* 0x000fe200078e002a */
[----:B------:R-:W-:-:S04]  /*06b0*/  @!P5 MOV R16, R40 ;  /* 0x000000280010d202 */ /* 0x000fc80000000f00 */
[----:B------:R-:W-:Y:S01]  /*06c0*/  @P0 IADD3 R0, R19, R33, RZ ;  /* 0x0000002113000210 */ /* 0x000fe20007ffe0ff */
[----:B------:R-:W-:Y:S01]  /*06d0*/  @!P5 IMAD.WIDE.U32 R16, R23, R8, R16 ;  /* 0x000000081710d225 */ /* 0x000fe200078e0010 */
[C---:B--2---:R-:W-:Y:S01]  /*06e0*/  @P0 LEA R32, P1, R18.reuse, R14, 0x1 ;  /* 0x0000000e12200211 */ /* 0x044fe200078208ff */
[----:B------:R-:W1:Y:S01]  /*06f0*/  @!P4 LDC.64 R8, c[0x0][0x220] ;  /* 0x00008800ff08cb82 */ /* 0x000e620000000a00 */
[----:B------:R-:W-:Y:S02]  /*0700*/  SHF.R.S32.HI R19, RZ, 0x1f, R26 ;  /* 0x0000001fff137819 */ /* 0x000fe4000001141a */
[----:B------:R-:W-:Y:S02]  /*0710*/  @P0 LEA.HI.X R33, R18, R15, R0, 0x1, P1 ;  /* 0x0000000f12210211 */ /* 0x000fe400008f0c00 */
[----:B------:R-:W-:Y:S02]  /*0720*/  @!P5 IADD3 R39, R17, R39, RZ ;  /* 0x000000271127d210 */ /* 0x000fe40007ffe0ff */
[----:B0-----:R-:W-:Y:S01]  /*0730*/  @!P5 LEA R38, P6, R16, R10, 0x1 ;  /* 0x0000000a1026d211 */ /* 0x001fe200078c08ff */
[----:B------:R-:W0:Y:S01]  /*0740*/  @!P2 LDC.64 R14, c[0x0][0x270] ;  /* 0x00009c00ff0eab82 */ /* 0x000e220000000a00 */
[----:B------:R-:W-:Y:S01]  /*0750*/  ISETP.GE.U32.AND P1, PT, R26, UR14, PT ;  /* 0x0000000e1a007c0c */ /* 0x000fe2000bf26070 */
[----:B------:R2:W3:Y:S01]  /*0760*/  @P0 LDG.E R2, desc[UR8][R32.64] ;  /* 0x0000000820020981 */ /* 0x0004e2000c1e1900 */
[----:B------:R-:W-:-:S02]  /*0770*/  @!P5 LEA.HI.X R39, R16, R11, R39, 0x1, P6 ;  /* 0x0000000b1027d211 */ /* 0x000fc400030f0c27 */
[----:B------:R-:W-:Y:S02]  /*0780*/  ISETP.GE.AND.EX P1, PT, R19, UR15, PT, P1 ;  /* 0x0000000f13007c0c */ /* 0x000fe4000bf26310 */
[----:B------:R-:W-:Y:S01]  /*0790*/  @!P4 MOV R10, R40 ;  /* 0x00000028000ac202 */ /* 0x000fe20000000f00 */
[----:B------:R-:W4:Y:S01]  /*07a0*/  @!P2 LDC.64 R16, c[0x0][0x220] ;  /* 0x00008800ff10ab82 */ /* 0x000f220000000a00 */
[----:B------:R-:W-:Y:S02]  /*07b0*/  @!P4 MOV R11, R43 ;  /* 0x0000002b000bc202 */ /* 0x000fe40000000f00 */
[----:B------:R-:W-:Y:S02]  /*07c0*/  ISETP.GT.U32.OR P1, PT, R3, 0x19f, P1 ;  /* 0x0000019f0300780c */ /* 0x000fe40000f24470 */
[----:B------:R-:W-:Y:S01]  /*07d0*/  MOV R0, RZ ;  /* 0x000000ff00007202 */ /* 0x000fe20000000f00 */
[----:B------:R-:W-:Y:S02]  /*07e0*/  @!P4 IMAD.WIDE.U32 R12, R24, R12, R10 ;  /* 0x0000000c180cc225 */ /* 0x000fe400078e000a */
[----:B------:R-:W5:Y:S01]  /*07f0*/  @!P3 LDC.64 R10, c[0x0][0x270] ;  /* 0x00009c00ff0abb82 */ /* 0x000f620000000a00 */
[----:B-1----:R-:W-:-:S02]  /*0800*/  @!P4 LEA R44, P6, R12, R8, 0x1 ;  /* 0x000000080c2cc211 */ /* 0x002fc400078c08ff */
[----:B------:R4:W3:Y:S01]  /*0810*/  @!P5 LDG.E R0, desc[UR8][R38.64] ;  /* 0x000000082600d981 */ /* 0x0008e2000c1e1900 */
[----:B------:R-:W-:Y:S01]  /*0820*/  @!P4 IADD3 R13, R13, R37, RZ ;  /* 0x000000250d0dc210 */ /* 0x000fe20007ffe0ff */
[----:B0-----:R-:W-:-:S03]  /*0830*/  @!P2 IMAD R8, R31, R14, RZ ;  /* 0x0000000e1f08a224 */ /* 0x001fc600078e02ff */
[----:B------:R-:W-:Y:S02]  /*0840*/  @!P4 LEA.HI.X R45, R12, R9, R13, 0x1, P6 ;  /* 0x000000090c2dc211 */ /* 0x000fe400030f0c0d */
[----:B------:R-:W-:Y:S01]  /*0850*/  SHF.R.S32.HI R37, RZ, 0x1f, R27 ;  /* 0x0000001fff257819 */ /* 0x000fe2000001141b */
[----:B------:R-:W-:Y:S01]  /*0860*/  @!P2 IMAD R18, R25, R15, R8 ;  /* 0x0000000f1912a224 */ /* 0x000fe200078e0208 */
[----:B------:R-:W-:Y:S01]  /*0870*/  ISETP.GE.U32.AND P5, PT, R27, UR14, PT ;  /* 0x0000000e1b007c0c */ /* 0x000fe2000bfa6070 */
[----:B------:R-:W0:Y:S01]  /*0880*/  @!P1 LDC.64 R8, c[0x0][0x270] ;  /* 0x00009c00ff089b82 */ /* 0x000e220000000a00 */
[----:B--2---:R-:W-:Y:S02]  /*0890*/  @!P2 MOV R32, R40 ;  /* 0x000000280020a202 */ /* 0x004fe40000000f00 */
[----:B------:R-:W-:Y:S02]  /*08a0*/  @!P2 MOV R33, R43 ;  /* 0x0000002b0021a202 */ /* 0x000fe40000000f00 */
[----:B------:R-:W-:-:S03]  /*08b0*/  ISETP.GE.AND.EX P5, PT, R37, UR15, PT, P5 ;  /* 0x0000000f25007c0c */ /* 0x000fc6000bfa6350 */
[----:B------:R-:W1:Y:S01]  /*08c0*/  @!P3 LDC.64 R12, c[0x0][0x220] ;  /* 0x00008800ff0cbb82 */ /* 0x000e620000000a00 */
[----:B------:R-:W-:Y:S01]  /*08d0*/  MOV R31, RZ ;  /* 0x000000ff001f7202 */ /* 0x000fe20000000f00 */
[----:B------:R-:W-:Y:S01]  /*08e0*/  @!P2 IMAD.WIDE.U32 R14, R25, R14, R32 ;  /* 0x0000000e190ea225 */ /* 0x000fe200078e0020 */
[----:B------:R-:W-:Y:S02]  /*08f0*/  ISETP.GT.U32.OR P5, PT, R3, 0x19f, P5 ;  /* 0x0000019f0300780c */ /* 0x000fe40002fa4470 */
[----:B------:R-:W-:Y:S02]  /*0900*/  SHF.R.S32.HI R33, RZ, 0x1f, R28 ;  /* 0x0000001fff217819 */ /* 0x000fe4000001141c */
[----:B------:R2:W3:Y:S01]  /*0910*/  @!P4 LDG.E R31, desc[UR8][R44.64] ;  /* 0x000000082c1fc981 */ /* 0x0004e2000c1e1900 */
[----:B------:R-:W-:Y:S02]  /*0920*/  @!P2 IADD3 R15, R15, R18, RZ ;  /* 0x000000120f0fa210 */ /* 0x000fe40007ffe0ff */
[----:B----4-:R-:W-:-:S02]  /*0930*/  @!P2 LEA R38, P6, R14, R16, 0x1 ;  /* 0x000000100e26a211 */ /* 0x010fc400078c08ff */
[----:B------:R-:W-:Y:S01]  /*0940*/  ISETP.GE.U32.AND P4, PT, R28, UR14, PT ;  /* 0x0000000e1c007c0c */ /* 0x000fe2000bf86070 */
[----:B-----5:R-:W-:Y:S01]  /*0950*/  @!P3 IMAD R16, R29, R10, RZ ;  /* 0x0000000a1d10b224 */ /* 0x020fe200078e02ff */
[----:B------:R-:W-:Y:S02]  /*0960*/  @!P2 LEA.HI.X R39, R14, R17, R15, 0x1, P6 ;  /* 0x000000110e27a211 */ /* 0x000fe400030f0c0f */
[----:B------:R-:W-:Y:S01]  /*0970*/  ISETP.GE.AND.EX P4, PT, R33, UR15, PT, P4 ;  /* 0x0000000f21007c0c */ /* 0x000fe2000bf86340 */
[----:B------:R-:W4:Y:S01]  /*0980*/  @!P1 LDC.64 R14, c[0x0][0x220] ;  /* 0x00008800ff0e9b82 */ /* 0x000f220000000a00 */
[----:B--2---:R-:W-:Y:S02]  /*0990*/  @!P3 MOV R44, R40 ;  /* 0x00000028002cb202 */ /* 0x004fe40000000f00 */
[----:B------:R-:W-:Y:S01]  /*09a0*/  @!P3 MOV R45, R43 ;  /* 0x0000002b002db202 */ /* 0x000fe20000000f00 */
[----:B------:R-:W-:Y:S01]  /*09b0*/  @!P3 IMAD R18, R22, R11, R16 ;  /* 0x0000000b1612b224 */ /* 0x000fe200078e0210 */
[----:B------:R-:W-:Y:S01]  /*09c0*/  ISETP.GT.U32.OR P4, PT, R3, 0x19f, P4 ;  /* 0x0000019f0300780c */ /* 0x000fe20002784470 */
[----:B0-----:R-:W-:-:S02]  /*09d0*/  @!P1 IMAD R19, R19, R8, RZ ;  /* 0x0000000813139224 */ /* 0x001fc400078e02ff */
[----:B------:R-:W-:Y:S01]  /*09e0*/  @!P3 IMAD.WIDE.U32 R10, R22, R10, R44 ;  /* 0x0000000a160ab225 */ /* 0x000fe200078e002c */
[----:B------:R-:W0:Y:S02]  /*09f0*/  @!P5 LDC.64 R16, c[0x0][0x270] ;  /* 0x00009c00ff10db82 */ /* 0x000e240000000a00 */
[----:B-1----:R-:W-:Y:S01]  /*0a00*/  @!P3 LEA R44, P6, R10, R12, 0x1 ;  /* 0x0000000c0a2cb211 */ /* 0x002fe200078c08ff */
[----:B------:R-:W-:Y:S01]  /*0a10*/  @!P1 IMAD R12, R26, R9, R19 ;  /* 0x000000091a0c9224 */ /* 0x000fe200078e0213 */
[----:B------:R-:W-:Y:S02]  /*0a20*/  @!P3 IADD3 R11, R11, R18, RZ ;  /* 0x000000120b0bb210 */ /* 0x000fe40007ffe0ff */
[----:B------:R-:W-:Y:S02]  /*0a30*/  @!P1 MOV R18, R40 ;  /* 0x0000002800129202 */ /* 0x000fe40000000f00 */
[----:B------:R-:W-:Y:S02]  /*0a40*/  @!P1 MOV R19, R43 ;  /* 0x0000002b00139202 */ /* 0x000fe40000000f00 */
[----:B------:R-:W-:-:S02]  /*0a50*/  @!P3 LEA.HI.X R45, R10, R13, R11, 0x1, P6 ;  /* 0x0000000d0a2db211 */ /* 0x000fc400030f0c0b */
[----:B------:R-:W1:Y:S01]  /*0a60*/  @!P5 LDC.64 R10, c[0x0][0x220] ;  /* 0x00008800ff0adb82 */ /* 0x000e620000000a00 */
[----:B------:R-:W-:Y:S01]  /*0a70*/  @!P1 IMAD.WIDE.U32 R18, R26, R8, R18 ;  /* 0x000000081a129225 */ /* 0x000fe200078e0012 */
[----:B------:R-:W-:-:S06]  /*0a80*/  MOV R32, RZ ;  /* 0x000000ff00207202 */ /* 0x000fcc0000000f00 */
[----:B------:R-:W2:Y:S01]  /*0a90*/  @!P4 LDC.64 R8, c[0x0][0x270] ;  /* 0x00009c00ff08cb82 */ /* 0x000ea20000000a00 */
[----:B------:R-:W5:Y:S01]  /*0aa0*/  @!P3 LDG.E R32, desc[UR8][R44.64] ;  /* 0x000000082c20b981 */ /* 0x000f62000c1e1900 */
[----:B------:R-:W-:Y:S02]  /*0ab0*/  @!P1 IADD3 R12, R19, R12, RZ ;  /* 0x0000000c130c9210 */ /* 0x000fe40007ffe0ff */
[C---:B----4-:R-:W-:Y:S01]  /*0ac0*/  @!P1 LEA R14, P3, R18.reuse, R14, 0x1 ;  /* 0x0000000e120e9211 */ /* 0x050fe200078608ff */
[----:B0-----:R-:W-:Y:S01]  /*0ad0*/  @!P5 IMAD R34, R37, R16, RZ ;  /* 0x000000102522d224 */ /* 0x001fe200078e02ff */
[----:B------:R-:W-:Y:S02]  /*0ae0*/  @!P5 MOV R19, R43 ;  /* 0x0000002b0013d202 */ /* 0x000fe40000000f00 */
[----:B------:R-:W-:Y:S02]  /*0af0*/  @!P1 LEA.HI.X R15, R18, R15, R12, 0x1, P3 ;  /* 0x0000000f120f9211 */ /* 0x000fe400018f0c0c */
[----:B------:R-:W-:Y:S01]  /*0b00*/  @!P5 MOV R18, R40 ;  /* 0x000000280012d202 */ /* 0x000fe20000000f00 */
[----:B------:R-:W0:Y:S01]  /*0b10*/  @!P4 LDC.64 R12, c[0x0][0x220] ;  /* 0x00008800ff0ccb82 */ /* 0x000e220000000a00 */
[----:B------:R-:W-:Y:S01]  /*0b20*/  @!P5 IMAD R17, R27, R17, R34 ;  /* 0x000000111b11d224 */ /* 0x000fe200078e0222 */
[----:B------:R-:W-:-:S02]  /*0b30*/  MOV R34, RZ ;  /* 0x000000ff00227202 */ /* 0x000fc40000000f00 */
[----:B------:R-:W-:-:S04]  /*0b40*/  @!P5 IMAD.WIDE.U32 R18, R27, R16, R18 ;  /* 0x000000101b12d225 */ /* 0x000fc800078e0012 */
[----:B------:R4:W5:Y:S01]  /*0b50*/  @!P2 LDG.E R34, desc[UR8][R38.64] ;  /* 0x000000082622a981 */ /* 0x000962000c1e1900 */
[----:B------:R-:W-:Y:S02]  /*0b60*/  @!P5 IADD3 R16, R19, R17, RZ ;  /* 0x000000111310d210 */ /* 0x000fe40007ffe0ff */
[----:B-1----:R-:W-:Y:S01]  /*0b70*/  @!P5 LEA R10, P2, R18, R10, 0x1 ;  /* 0x0000000a120ad211 */ /* 0x002fe200078408ff */
[----:B--2---:R-:W-:-:S03]  /*0b80*/  @!P4 IMAD R17, R33, R8, RZ ;  /* 0x000000082111c224 */ /* 0x004fc600078e02ff */
[----:B------:R-:W-:Y:S01]  /*0b90*/  @!P5 LEA.HI.X R11, R18, R11, R16, 0x1, P2 ;  /* 0x0000000b120bd211 */ /* 0x000fe200010f0c10 */
[C---:B------:R-:W-:Y:S01]  /*0ba0*/  @!P4 IMAD R9, R28.reuse, R9, R17 ;  /* 0x000000091c09c224 */ /* 0x040fe200078e0211 */
[----:B------:R-:W-:Y:S02]  /*0bb0*/  @!P4 MOV R16, R40 ;  /* 0x000000280010c202 */ /* 0x000fe40000000f00 */
[----:B------:R-:W-:Y:S02]  /*0bc0*/  @!P4 MOV R17, R43 ;  /* 0x0000002b0011c202 */ /* 0x000fe40000000f00 */
[----:B------:R-:W-:Y:S01]  /*0bd0*/  CS2R R36, SRZ ;  /* 0x0000000000247805 */ /* 0x000fe2000001ff00 */
[----:B------:R-:W-:-:S05]  /*0be0*/  @!P4 IMAD.WIDE.U32 R16, R28, R8, R16 ;  /* 0x000000081c10c225 */ /* 0x000fca00078e0010 */
[----:B------:R-:W2:Y:S01]  /*0bf0*/  @!P1 LDG.E R36, desc[UR8][R14.64] ;  /* 0x000000080e249981 */ /* 0x000ea2000c1e1900 */
[----:B------:R-:W-:-:S03]  /*0c00*/  @!P4 IADD3 R8, R17, R9, RZ ;  /* 0x000000091108c210 */ /* 0x000fc60007ffe0ff */
[----:B------:R3:W2:Y:S01]  /*0c10*/  @!P5 LDG.E R37, desc[UR8][R10.64] ;  /* 0x000000080a25d981 */ /* 0x0006a2000c1e1900 */
[C---:B0-----:R-:W-:Y:S02]  /*0c20*/  @!P4 LEA R12, P1, R16.reuse, R12, 0x1 ;  /* 0x0000000c100cc211 */ /* 0x041fe400078208ff */
[----:B----4-:R-:W-:Y:S02]  /*0c30*/  MOV R38, RZ ;  /* 0x000000ff00267202 */ /* 0x010fe40000000f00 */
[----:B------:R-:W-:-:S05]  /*0c40*/  @!P4 LEA.HI.X R13, R16, R13, R8, 0x1, P1 ;  /* 0x0000000d100dc211 */ /* 0x000fca00008f0c08 */
[----:B------:R0:W4:Y:S01]  /*0c50*/  @!P4 LDG.E R38, desc[UR8][R12.64] ;  /* 0x000000080c26c981 */ /* 0x000122000c1e1900 */
[----:B------:R-:W-:Y:S01]  /*0c60*/  ISETP.GT.AND P1, PT, R4, 0x1e, PT ;  /* 0x0000001e0400780c */ /* 0x000fe20003f24270 */
[----:B---3--:R-:W-:Y:S02]  /*0c70*/  HADD2.F32 R11, -RZ, R2.H0_H0 ;  /* 0x20000002ff0b7230 */ /* 0x008fe40000004100 */
[--C-:B------:R-:W-:Y:S02]  /*0c80*/  HADD2.F32 R8, -RZ, R0.reuse.H1_H1 ;  /* 0x30000000ff087230 */ /* 0x100fe40000004100 */
[----:B------:R-:W-:-:S03]  /*0c90*/  HADD2.F32 R9, -RZ, R0.H0_H0 ;  /* 0x20000000ff097230 */ /* 0x000fc60000004100 */
[----:B------:R-:W-:Y:S02]  /*0ca0*/  FMUL.FTZ R16, R8, R8 ;  /* 0x0000000808107220 */ /* 0x000fe40000410000 */
[C---:B------:R-:W-:Y:S02]  /*0cb0*/  FADD.FTZ R14, R9.reuse, R8 ;  /* 0x00000008090e7221 */ /* 0x040fe40000010000 */
[----:B------:R-:W-:Y:S01]  /*0cc0*/  FFMA.FTZ R9, R9, R9, R16 ;  /* 0x0000000909097223 */ /* 0x000fe20000010010 */
[----:B------:R-:W-:-:S05]  /*0cd0*/  HADD2.F32 R16, -RZ, R2.H1_H1 ;  /* 0x30000002ff107230 */ /* 0x000fca0000004100 */
[----:B0-----:R-:W-:Y:S01]  /*0ce0*/  FMUL.FTZ R12, R16, R16 ;  /* 0x00000010100c7220 */ /* 0x001fe20000410000 */
[----:B------:R-:W-:-:S03]  /*0cf0*/  FADD.FTZ R16, R11, R16 ;  /* 0x000000100b107221 */ /* 0x000fc60000010000 */
[----:B------:R-:W-:Y:S01]  /*0d00*/  FFMA.FTZ R12, R11, R11, R12 ;  /* 0x0000000b0b0c7223 */ /* 0x000fe2000001000c */
[----:B------:R-:W-:Y:S01]  /*0d10*/  FADD.FTZ R16, RZ, R16 ;  /* 0x00000010ff107221 */ /* 0x000fe20000010000 */
[--C-:B------:R-:W-:Y:S02]  /*0d20*/  HADD2.F32 R17, -RZ, R31.reuse.H1_H1 ;  /* 0x3000001fff117230 */ /* 0x100fe40000004100 */
[----:B------:R-:W-:Y:S02]  /*0d30*/  HADD2.F32 R8, -RZ, R31.H0_H0 ;  /* 0x2000001fff087230 */ /* 0x000fe40000004100 */
[----:B------:R-:W-:Y:S01]  /*0d40*/  FADD.FTZ R12, RZ, R12 ;  /* 0x0000000cff0c7221 */ /* 0x000fe20000010000 */
[----:B------:R-:W-:Y:S02]  /*0d50*/  FMUL.FTZ R15, R17, R17 ;  /* 0x00000011110f7220 */ /* 0x000fe40000410000 */
[C---:B------:R-:W-:Y:S02]  /*0d60*/  FADD.FTZ R10, R8.reuse, R17 ;  /* 0x00000011080a7221 */ /* 0x040fe40000010000 */
[----:B------:R-:W-:Y:S01]  /*0d70*/  FFMA.FTZ R8, R8, R8, R15 ;  /* 0x0000000808087223 */ /* 0x000fe2000001000f */
[----:B-----5:R-:W-:-:S02]  /*0d80*/  HADD2.F32 R18, -RZ, R32.H1_H1 ;  /* 0x30000020ff127230 */ /* 0x020fc40000004100 */
[----:B------:R-:W-:-:S03]  /*0d90*/  HADD2.F32 R13, -RZ, R32.H0_H0 ;  /* 0x20000020ff0d7230 */ /* 0x000fc60000004100 */
[----:B------:R-:W-:Y:S02]  /*0da0*/  FMUL.FTZ R44, R18, R18 ;  /* 0x00000012122c7220 */ /* 0x000fe40000410000 */
[C---:B------:R-:W-:Y:S02]  /*0db0*/  FADD.FTZ R11, R13.reuse, R18 ;  /* 0x000000120d0b7221 */ /* 0x040fe40000010000 */
[----:B------:R-:W-:Y:S02]  /*0dc0*/  FFMA.FTZ R13, R13, R13, R44 ;  /* 0x0000000d0d0d7223 */ /* 0x000fe4000001002c */
[----:B------:R-:W-:Y:S02]  /*0dd0*/  FADD.FTZ R11, R16, R11 ;  /* 0x0000000b100b7221 */ /* 0x000fe40000010000 */
[----:B------:R-:W-:Y:S01]  /*0de0*/  FADD.FTZ R16, R12, R13 ;  /* 0x0000000d0c107221 */ /* 0x000fe20000010000 */
[--C-:B------:R-:W-:Y:S02]  /*0df0*/  HADD2.F32 R18, -RZ, R34.reuse.H1_H1 ;  /* 0x30000022ff127230 */ /* 0x100fe40000004100 */
[----:B------:R-:W-:-:S03]  /*0e00*/  HADD2.F32 R15, -RZ, R34.H0_H0 ;  /* 0x20000022ff0f7230 */ /* 0x000fc60000004100 */
[----:B------:R-:W-:Y:S01]  /*0e10*/  FMUL.FTZ R12, R18, R18 ;  /* 0x00000012120c7220 */ /* 0x000fe20000410000 */
[----:B------:R-:W-:Y:S01]  /*0e20*/  FADD.FTZ R13, R11, R14 ;  /* 0x0000000e0b0d7221 */ /* 0x000fe20000010000 */
[C---:B------:R-:W-:Y:S02]  /*0e30*/  FADD.FTZ R11, R15.reuse, R18 ;  /* 0x000000120f0b7221 */ /* 0x040fe40000010000 */
[----:B------:R-:W-:Y:S01]  /*0e40*/  FFMA.FTZ R12, R15, R15, R12 ;  /* 0x0000000f0f0c7223 */ /* 0x000fe2000001000c */
[----:B------:R-:W-:Y:S01]  /*0e50*/  FADD.FTZ R15, R16, R9 ;  /* 0x00000009100f7221 */ /* 0x000fe20000010000 */
[----:B------:R-:W-:-:S03]  /*0e60*/  FADD.FTZ R10, R13, R10 ;  /* 0x0000000a0d0a7221 */ /* 0x000fc60000010000 */
[----:B------:R-:W-:Y:S01]  /*0e70*/  FADD.FTZ R15, R15, R8 ;  /* 0x000000080f0f7221 */ /* 0x000fe20000010000 */
[--C-:B--2---:R-:W-:Y:S02]  /*0e80*/  HADD2.F32 R14, -RZ, R36.reuse.H1_H1 ;  /* 0x30000024ff0e7230 */ /* 0x104fe40000004100 */
[----:B------:R-:W-:Y:S02]  /*0e90*/  HADD2.F32 R13, -RZ, R36.H0_H0 ;  /* 0x20000024ff0d7230 */ /* 0x000fe40000004100 */
[--C-:B------:R-:W-:Y:S02]  /*0ea0*/  HADD2.F32 R9, -RZ, R37.reuse.H1_H1 ;  /* 0x30000025ff097230 */ /* 0x100fe40000004100 */
[----:B------:R-:W-:Y:S01]  /*0eb0*/  FMUL.FTZ R16, R14, R14 ;  /* 0x0000000e0e107220 */ /* 0x000fe20000410000 */
[----:B------:R-:W-:Y:S01]  /*0ec0*/  FADD.FTZ R12, R15, R12 ;  /* 0x0000000c0f0c7221 */ /* 0x000fe20000010000 */
[----:B------:R-:W-:Y:S02]  /*0ed0*/  HADD2.F32 R18, -RZ, R37.H0_H0 ;  /* 0x20000025ff127230 */ /* 0x000fe40000004100 */
[C---:B------:R-:W-:Y:S01]  /*0ee0*/  FADD.FTZ R8, R13.reuse, R14 ;  /* 0x0000000e0d087221 */ /* 0x040fe20000010000 */
[----:B------:R-:W-:Y:S01]  /*0ef0*/  FADD.FTZ R11, R10, R11 ;  /* 0x0000000b0a0b7221 */ /* 0x000fe20000010000 */
[----:B------:R-:W-:Y:S01]  /*0f00*/  FFMA.FTZ R13, R13, R13, R16 ;  /* 0x0000000d0d0d7223 */ /* 0x000fe20000010010 */
[----:B------:R-:W-:Y:S01]  /*0f10*/  FMUL.FTZ R17, R9, R9 ;  /* 0x0000000909117220 */ /* 0x000fe20000410000 */
[----:B----4-:R-:W-:-:S02]  /*0f20*/  HADD2.F32 R15, -RZ, R38.H1_H1 ;  /* 0x30000026ff0f7230 */ /* 0x010fc40000004100 */
[----:B------:R-:W-:Y:S01]  /*0f30*/  FADD.FTZ R8, R11, R8 ;  /* 0x000000080b087221 */ /* 0x000fe20000010000 */
[----:B------:R-:W-:Y:S02]  /*0f40*/  HADD2.F32 R10, -RZ, R38.H0_H0 ;  /* 0x20000026ff0a7230 */ /* 0x000fe40000004100 */
[C---:B------:R-:W-:Y:S01]  /*0f50*/  FADD.FTZ R9, R18.reuse, R9 ;  /* 0x0000000912097221 */ /* 0x040fe20000010000 */
[----:B------:R-:W-:Y:S01]  /*0f60*/  FFMA.FTZ R17, R18, R18, R17 ;  /* 0x0000001212117223 */ /* 0x000fe20000010011 */
[----:B------:R-:W-:Y:S01]  /*0f70*/  FADD.FTZ R12, R12, R13 ;  /* 0x0000000d0c0c7221 */ /* 0x000fe20000010000 */
        /* <DEDUP_REMOVED lines=71> */
.L_x_2460:
[----:B------:R-:W-:Y:S05]  /*13f0*/  BSYNC B0 ;  /* 0x0000000000007941 */ /* 0x000fea0003800000 */
.L_x_2459:
        /* <DEDUP_REMOVED lines=11> */
[----:B------:R-:W-:Y:S02]  /*14b0*/  SHF.L.U32 R15, R10, 0x1, RZ ;  /* 0x000000010a0f7819 */ /* 0x000fe400000006ff */
[----:B------:R-:W1:Y:S03]  /*14c0*/  LDC.64 R10, c[0x0][0x240] ;  /* 0x00009000ff0a7b82 */ /* 0x000e660000000a00 */
[----:B---3--:R-:W-:-:S04]  /*14d0*/  IMAD.WIDE R12, R15, 0x4, R12 ;  /* 0x000000040f0c7825 */ /* 0x008fc800078e020c */
[----:B--2---:R-:W-:Y:S01]  /*14e0*/  IMAD R15, R17, UR7, R18 ;  /* 0x00000007110f7c24 */ /* 0x004fe2000f8e0212 */
[----:B------:R-:W-:-:S03]  /*14f0*/  SEL R39, R16, RZ, !P1 ;  /* 0x000000ff10277207 */ /* 0x000fc60004800000 */
[----:B------:R-:W-:Y:S01]  /*1500*/  IMAD.WIDE.U32 R14, R15, 0x8, R12 ;  /* 0x000000080f0e7825 */ /* 0x000fe200078e000c */
[----:B------:R-:W-:Y:S02]  /*1510*/  MOV R12, 0x1 ;  /* 0x00000001000c7802 */ /* 0x000fe40000000f00 */
[----:B------:R-:W-:Y:S02]  /*1520*/  IADD3 R13, R19, R18, RZ ;  /* 0x00000012130d7210 */ /* 0x000fe40007ffe0ff */
[----:B------:R-:W-:Y:S01]  /*1530*/  SEL R19, R12, 0xffffffff, !P1 ;  /* 0xffffffff0c137807 */ /* 0x000fe20004800000 */
[----:B------:R2:W-:Y:S01]  /*1540*/  STG.E.64 desc[UR8][R14.64], R8 ;  /* 0x000000080e007986 */ /* 0x0005e2000c101b08 */
[----:B------:R-:W-:Y:S01]  /*1550*/  ISETP.NE.AND P1, PT, R39, -0x1, PT ;  /* 0xffffffff2700780c */ /* 0x000fe20003f25270 */
[----:B-1----:R-:W-:Y:S01]  /*1560*/  IMAD.WIDE.U32 R12, R13, 0x4, R10 ;  /* 0x000000040d0c7825 */ /* 0x002fe200078e000a */
[----:B------:R-:W-:Y:S06]  /*1570*/  MEMBAR.ALL.GPU ;  /* 0x0000000000007992 */ /* 0x000fec000000a000 */
[----:B------:R-:W-:-:S00]  /*1580*/  ERRBAR ;  /* 0x00000000000079ab */ /* 0x000fc00000000000 */
[----:B------:R-:W-:Y:S06]  /*1590*/  CGAERRBAR ;  /* 0x00000000000075ab */ /* 0x000fec0000000000 */
[----:B------:R2:W-:Y:S01]  /*15a0*/  REDG.E.ADD.S32.STRONG.GPU desc[UR8][R12.64], R19 ;  /* 0x000000130c00798e */ /* 0x0005e2000c10e388 */
[----:B------:R-:W-:Y:S05]  /*15b0*/  @!P1 BRA `(.L_x_2462) ;  /* 0x00000000001c9947 */ /* 0x000fea0003800000 */
[----:B------:R-:W-:-:S04]  /*15c0*/  IMAD R17, R44, R17, R18 ;  /* 0x000000112c117224 */ /* 0x000fc800078e0212 */
[----:B------:R-:W-:-:S07]  /*15d0*/  IMAD.WIDE.U32 R10, R17, 0x4, R10 ;  /* 0x00000004110a7825 */ /* 0x000fce00078e000a */
.L_x_2463:
[----:B--2---:R-:W2:Y:S04]  /*15e0*/  LDG.E.STRONG.GPU R12, desc[UR8][R10.64] ;  /* 0x000000080a0c7981 */ /* 0x004ea8000c1ef900 */
[----:B--2---:R-:W-:Y:S01]  /*15f0*/  CCTL.IVALL ;  /* 0x00000000ff00798f */ /* 0x004fe20002000000 */
[----:B------:R-:W-:Y:S05]  /*1600*/  YIELD ;  /* 0x0000000000007946 */ /* 0x000fea0003800000 */
[----:B------:R-:W-:-:S13]  /*1610*/  ISETP.NE.AND P1, PT, R12, R39, PT ;  /* 0x000000270c00720c */ /* 0x000fda0003f25270 */
[----:B------:R-:W-:Y:S05]  /*1620*/  @P1 BRA `(.L_x_2463) ;  /* 0xfffffffc00ec1947 */ /* 0x000fea000383ffff */
.L_x_2462:
        /* <DEDUP_REMOVED lines=11> */
.L_x_2465:
[----:B------:R-:W-:-:S13]  /*16e0*/  ISETP.EQ.OR P1, PT, R17, UR7, P3 ;  /* 0x0000000711007c0c */ /* 0x000fda0009f22670 */
[----:B--2---:R-:W1:Y:S01]  /*16f0*/  @!P1 LDC R12, c[0x0][0x10] ;  /* 0x00000400ff0c9b82 */ /* 0x004e620000000800 */
        /* <DEDUP_REMOVED lines=61> */
.L_x_2464:
[----:B--2---:R-:W-:-:S13]  /*1ad0*/  LOP3.LUT P1, R12, R16, 0x3, RZ, 0xc0, !PT ;  /* 0x00000003100c7812 */ /* 0x004fda000782c0ff */
        /* <DEDUP_REMOVED lines=18> */
.L_x_2467:
[----:B------:R-:W-:Y:S05]  /*1c00*/  BSYNC B0 ;  /* 0x0000000000007941 */ /* 0x000fea0003800000 */
.L_x_2466:
        /* <DEDUP_REMOVED lines=32> */
.L_x_2461:
[----:B------:R-:W-:Y:S01]  /*1e10*/  ULDC.64 UR12, c[0x0][0x218] ;  /* 0x00008600000c7ab9 */ /* 0x000fe20000000a00 */
[----:B------:R-:W-:Y:S01]  /*1e20*/  LOP3.LUT P1, RZ, R3, UR7, RZ, 0xfc, !PT ;  /* 0x0000000703ff7c12 */ /* 0x000fe2000f82fcff */
[----:B------:R-:W1:Y:S01]  /*1e30*/  S2UR UR6, SR_CgaCtaId ;  /* 0x00000000000679c3 */ /* 0x000e620000008800 */
[----:B------:R-:W-:Y:S01]  /*1e40*/  ISETP.EQ.U32.AND P2, PT, RZ, UR12, PT ;  /* 0x0000000cff007c0c */ /* 0x000fe2000bf42070 */
[----:B------:R-:W-:Y:S01]  /*1e50*/  UMOV UR5, 0x400 ;  /* 0x0000040000057882 */ /* 0x000fe20000000000 */
[----:B------:R-:W-:Y:S02]  /*1e60*/  IADD3 R35, R30, R35, RZ ;  /* 0x000000231e237210 */ /* 0x000fe40007ffe0ff */
[----:B------:R-:W-:-:S03]  /*1e70*/  ISETP.EQ.OR.EX P1, PT, RZ, UR13, P1, P2 ;  /* 0x0000000dff007c0c */ /* 0x000fc60008f22720 */
[----:B--2---:R-:W2:Y:S08]  /*1e80*/  LDC.64 R12, c[0x0][0x228] ;  /* 0x00008a00ff0c7b82 */ /* 0x004eb00000000a00 */
[----:B------:R-:W3:Y:S08]  /*1e90*/  LDC.64 R10, c[0x0][0x230] ;  /* 0x00008c00ff0a7b82 */ /* 0x000ef00000000a00 */
[----:B------:R-:W4:Y:S01]  /*1ea0*/  @!P1 LDC.64 R14, c[0x0][0x218] ;  /* 0x00008600ff0e9b82 */ /* 0x000f220000000a00 */
[----:B-1----:R-:W-:-:S03]  /*1eb0*/  ULEA UR5, UR6, UR5, 0x18 ;  /* 0x0000000506057291 */ /* 0x002fc6000f8ec03f */
[----:B------:R-:W-:Y:S02]  /*1ec0*/  ULDC UR6, c[0x0][0x2a4] ;  /* 0x0000a90000067ab9 */ /* 0x000fe40000000800 */
[----:B------:R-:W-:Y:S01]  /*1ed0*/  @!P1 FMUL.FTZ R17, R9, UR6 ;  /* 0x0000000609119c20 */ /* 0x000fe20008410000 */
[----:B------:R-:W-:Y:S01]  /*1ee0*/  @!P1 FMUL.FTZ R16, R8, UR6 ;  /* 0x0000000608109c20 */ /* 0x000fe20008410000 */
[C---:B--2---:R-:W-:Y:S02]  /*1ef0*/  IMAD.WIDE R44, R35.reuse, 0x4, R12 ;  /* 0x00000004232c7825 */ /* 0x044fe400078e020c */
[----:B------:R0:W-:Y:S02]  /*1f00*/  @!P3 STS.64 [UR5+0x80], R8 ;  /* 0x00008008ff00b988 */ /* 0x0001e40008000a05 */
[----:B---3--:R-:W-:-:S04]  /*1f10*/  IMAD.WIDE R12, R35, 0x4, R10 ;  /* 0x00000004230c7825 */ /* 0x008fc800078e020a */
[----:B----4-:R-:W-:-:S05]  /*1f20*/  @!P1 IMAD.WIDE R18, R6, 0x8, R14 ;  /* 0x0000000806129825 */ /* 0x010fca00078e020e */
[----:B------:R-:W-:Y:S01]  /*1f30*/  @!P1 STG.E.64 desc[UR8][R18.64], R16 ;  /* 0x0000001012009986 */ /* 0x000fe2000c101b08 */
[----:B------:R-:W-:Y:S06]  /*1f40*/  BAR.SYNC.DEFER_BLOCKING 0x0 ;  /* 0x0000000000007b1d */ /* 0x000fec0000010000 */
[----:B------:R-:W2:Y:S04]  /*1f50*/  LDG.E.64 R10, desc[UR8][R44.64] ;  /* 0x000000082c0a7981 */ /* 0x000ea8000c1e1b00 */
[----:B------:R-:W2:Y:S01]  /*1f60*/  LDG.E.64 R12, desc[UR8][R12.64] ;  /* 0x000000080c0c7981 */ /* 0x000ea2000c1e1b00 */
[----:B0-----:R-:W-:Y:S01]  /*1f70*/  MOV R8, 0x3f800000 ;  /* 0x3f80000000087802 */ /* 0x001fe20000000f00 */
[----:B------:R-:W-:Y:S01]  /*1f80*/  HADD2.F32 R9, -RZ, R2.H0_H0 ;  /* 0x20000002ff097230 */ /* 0x000fe20000004100 */
[----:B------:R-:W-:Y:S01]  /*1f90*/  ISETP.NE.AND P6, PT, RZ, UR10, PT ;  /* 0x0000000aff007c0c */ /* 0x000fe2000bfc5270 */
[----:B------:R-:W0:Y:S02]  /*1fa0*/  LDS.64 R14, [UR5+0x80] ;  /* 0x00008005ff0e7984 */ /* 0x000e240008000a00 */
[----:B0-----:R-:W-:-:S04]  /*1fb0*/  FMUL.FTZ R14, R14, UR6 ;  /* 0x000000060e0e7c20 */ /* 0x001fc80008410000 */
[----:B------:R-:W-:Y:S01]  /*1fc0*/  FMUL.FTZ R35, R14, R14 ;  /* 0x0000000e0e237220 */ /* 0x000fe20000410000 */
[----:B------:R-:W-:-:S03]  /*1fd0*/  FADD.FTZ R9, R9, -R14 ;  /* 0x8000000e09097221 */ /* 0x000fc60000010000 */
[----:B------:R-:W-:-:S05]  /*1fe0*/  FFMA.FTZ R15, R15, UR6, -R35 ;  /* 0x000000060f0f7c23 */ /* 0x000fca0008010823 */
[----:B------:R-:W-:-:S13]  /*1ff0*/  FSETP.GTU.FTZ.AND P1, PT, R15, RZ, PT ;  /* 0x000000ff0f00720b */ /* 0x000fda0003f3c000 */
[----:B------:R-:W0:Y:S02]  /*2000*/  @P1 LDC R35, c[0x0][0x238] ;  /* 0x00008e00ff231b82 */ /* 0x000e240000000800 */
[----:B0-----:R-:W-:Y:S01]  /*2010*/  @P1 FADD.FTZ R35, R15, R35 ;  /* 0x000000230f231221 */ /* 0x001fe20000010000 */
[----:B------:R-:W-:-:S03]  /*2020*/  HADD2.F32 R15, -RZ, R2.H1_H1 ;  /* 0x30000002ff0f7230 */ /* 0x000fc60000004100 */
[----:B------:R-:W0:Y:S02]  /*2030*/  @P1 MUFU.RSQ R8, R35 ;  /* 0x0000002300081308 */ /* 0x000e240000001400 */
[----:B------:R-:W-:Y:S01]  /*2040*/  FADD.FTZ R15, R15, -R14 ;  /* 0x8000000e0f0f7221 */ /* 0x000fe20000010000 */
[----:B0-----:R-:W-:-:S03]  /*2050*/  FMUL.FTZ R17, R9, R8 ;  /* 0x0000000809117220 */ /* 0x001fc60000410000 */
[----:B------:R-:W-:Y:S01]  /*2060*/  FMUL.FTZ R16, R15, R8 ;  /* 0x000000080f107220 */ /* 0x000fe20000410000 */
[--C-:B------:R-:W-:Y:S02]  /*2070*/  HADD2.F32 R9, -RZ, R32.reuse.H0_H0 ;  /* 0x20000020ff097230 */ /* 0x100fe40000004100 */
[----:B------:R-:W-:Y:S02]  /*2080*/  HADD2.F32 R15, -RZ, R32.H1_H1 ;  /* 0x30000020ff0f7230 */ /* 0x000fe40000004100 */
        /* <DEDUP_REMOVED lines=13> */
.L_x_2468:
        /* <DEDUP_REMOVED lines=9> */
[----:B------:R-:W-:-:S04]  /*21f0*/  ULDC.64 UR12, c[0x0][0x210] ;  /* 0x00008400000c7ab9 */ /* 0x000fc80000000a00 */
[----:B------:R-:W-:Y:S02]  /*2200*/  IADD3 R19, R17, R19, RZ ;  /* 0x0000001311137210 */ /* 0x000fe40007ffe0ff */
[----:B------:R-:W-:-:S04]  /*2210*/  LEA R18, P1, R16, UR12, 0x1 ;  /* 0x0000000c10127c11 */ /* 0x000fc8000f8208ff */
[----:B------:R-:W-:-:S05]  /*2220*/  LEA.HI.X R19, R16, UR13, R19, 0x1, P1 ;  /* 0x0000000d10137c11 */ /* 0x000fca00088f0c13 */
[----:B------:R0:W-:Y:S04]  /*2230*/  STG.E desc[UR8][R18.64], R35 ;  /* 0x0000002312007986 */ /* 0x0001e8000c101908 */
.L_x_2470:
[----:B------:R-:W-:Y:S05]  /*2240*/  BSYNC B0 ;  /* 0x0000000000007941 */ /* 0x000fea0003800000 */
.L_x_2469:
[----:B0-----:R-:W-:Y:S01]  /*2250*/  HADD2.F32 R19, -RZ, R31.H0_H0 ;  /* 0x2000001fff137230 */ /* 0x001fe20000004100 */
[----:B------:R-:W-:Y:S01]  /*2260*/  ULDC.64 UR12, c[0x0][0x278] ;  /* 0x00009e00000c7ab9 */ /* 0x000fe20000000a00 */
[----:B------:R-:W-:Y:S02]  /*2270*/  HADD2.F32 R2, -RZ, R37.H0_H0 ;  /* 0x20000025ff027230 */ /* 0x000fe40000004100 */
[--C-:B------:R-:W-:Y:S01]  /*2280*/  FADD.FTZ R9, R9, -R14.reuse ;  /* 0x8000000e09097221 */ /* 0x100fe20000010000 */
[--C-:B------:R-:W-:Y:S02]  /*2290*/  HADD2.F32 R17, -RZ, R0.reuse.H0_H0 ;  /* 0x20000000ff117230 */ /* 0x100fe40000004100 */
[--C-:B------:R-:W-:Y:S01]  /*22a0*/  FADD.FTZ R15, R15, -R14.reuse ;  /* 0x8000000e0f0f7221 */ /* 0x100fe20000010000 */
[----:B------:R-:W-:Y:S02]  /*22b0*/  HADD2.F32 R35, -RZ, R0.H1_H1 ;  /* 0x30000000ff237230 */ /* 0x000fe40000004100 */
[----:B------:R-:W-:Y:S01]  /*22c0*/  FADD.FTZ R18, R2, -R14 ;  /* 0x8000000e02127221 */ /* 0x000fe20000010000 */
[----:B------:R-:W-:Y:S01]  /*22d0*/  HADD2.F32 R31, -RZ, R31.H1_H1 ;  /* 0x3000001fff1f7230 */ /* 0x000fe20000004100 */
[----:B------:R-:W-:Y:S01]  /*22e0*/  ISETP.GE.U32.AND P1, PT, R22, UR12, PT ;  /* 0x0000000c16007c0c */ /* 0x000fe2000bf26070 */
[----:B------:R-:W-:Y:S01]  /*22f0*/  HADD2.F32 R0, -RZ, R36.H0_H0 ;  /* 0x20000024ff007230 */ /* 0x000fe20000004100 */
[----:B------:R-:W-:Y:S01]  /*2300*/  ISETP.GE.U32.AND P2, PT, R23, UR12, PT ;  /* 0x0000000c17007c0c */ /* 0x000fe2000bf46070 */
[----:B------:R-:W-:-:S02]  /*2310*/  HADD2.F32 R37, -RZ, R37.H1_H1 ;  /* 0x30000025ff257230 */ /* 0x000fc40000004100 */
[--C-:B------:R-:W-:Y:S01]  /*2320*/  FADD.FTZ R31, R31, -R14.reuse ;  /* 0x8000000e1f1f7221 */ /* 0x100fe20000010000 */
[----:B------:R-:W-:Y:S01]  /*2330*/  HADD2.F32 R16, -RZ, R38.H0_H0 ;  /* 0x20000026ff107230 */ /* 0x000fe20000004100 */
[----:B------:R-:W-:Y:S01]  /*2340*/  SHF.R.S32.HI R2, RZ, 0x1f, R23 ;  /* 0x0000001fff027819 */ /* 0x000fe20000011417 */
[--C-:B------:R-:W-:Y:S02]  /*2350*/  HADD2.F32 R39, -RZ, R34.reuse.H0_H0 ;  /* 0x20000022ff277230 */ /* 0x100fe40000004100 */
[--C-:B------:R-:W-:Y:S01]  /*2360*/  FADD.FTZ R0, R0, -R14.reuse ;  /* 0x8000000e00007221 */ /* 0x100fe20000010000 */
[----:B------:R-:W-:Y:S02]  /*2370*/  HADD2.F32 R45, -RZ, R34.H1_H1 ;  /* 0x30000022ff2d7230 */ /* 0x000fe40000004100 */
[--C-:B------:R-:W-:Y:S01]  /*2380*/  FADD.FTZ R37, R37, -R14.reuse ;  /* 0x8000000e25257221 */ /* 0x100fe20000010000 */
[----:B------:R-:W-:Y:S02]  /*2390*/  HADD2.F32 R36, -RZ, R36.H1_H1 ;  /* 0x30000024ff247230 */ /* 0x000fe40000004100 */
[----:B------:R-:W-:Y:S01]  /*23a0*/  FADD.FTZ R17, R17, -R14 ;  /* 0x8000000e11117221 */ /* 0x000fe20000010000 */
[----:B------:R-:W-:-:S02]  /*23b0*/  HADD2.F32 R38, -RZ, R38.H1_H1 ;  /* 0x30000026ff267230 */ /* 0x000fc40000004100 */
[--C-:B------:R-:W-:Y:S01]  /*23c0*/  FADD.FTZ R35, R35, -R14.reuse ;  /* 0x8000000e23237221 */ /* 0x100fe20000010000 */
[--C-:B------:R-:W-:Y:S01]  /*23d0*/  FADD.FTZ R19, R19, -R14.reuse ;  /* 0x8000000e13137221 */ /* 0x100fe20000010000 */
[--C-:B------:R-:W-:Y:S01]  /*23e0*/  FADD.FTZ R39, R39, -R14.reuse ;  /* 0x8000000e27277221 */ /* 0x100fe20000010000 */
[--C-:B------:R-:W-:Y:S01]  /*23f0*/  FADD.FTZ R45, R45, -R14.reuse ;  /* 0x8000000e2d2d7221 */ /* 0x100fe20000010000 */
[--C-:B------:R-:W-:Y:S01]  /*2400*/  FADD.FTZ R36, R36, -R14.reuse ;  /* 0x8000000e24247221 */ /* 0x100fe20000010000 */
[--C-:B------:R-:W-:Y:S01]  /*2410*/  FADD.FTZ R16, R16, -R14.reuse ;  /* 0x8000000e10107221 */ /* 0x100fe20000010000 */
[----:B------:R-:W-:Y:S01]  /*2420*/  FADD.FTZ R38, R38, -R14 ;  /* 0x8000000e26267221 */ /* 0x000fe20000010000 */
[----:B------:R-:W-:Y:S01]  /*2430*/  ISETP.GE.AND.EX P1, PT, R29, UR13, PT, P1 ;  /* 0x0000000d1d007c0c */ /* 0x000fe2000bf26310 */
[-C--:B------:R-:W-:Y:S01]  /*2440*/  FMUL.FTZ R9, R9, R8.reuse ;  /* 0x0000000809097220 */ /* 0x080fe20000410000 */
[----:B------:R-:W-:Y:S01]  /*2450*/  ISETP.GE.AND.EX P2, PT, R2, UR13, PT, P2 ;  /* 0x0000000d02007c0c */ /* 0x000fe2000bf46320 */
[-C--:B------:R-:W-:Y:S01]  /*2460*/  FMUL.FTZ R14, R15, R8.reuse ;  /* 0x000000080f0e7220 */ /* 0x080fe20000410000 */
[-C--:B------:R-:W-:Y:S01]  /*2470*/  FMUL.FTZ R34, R31, R8.reuse ;  /* 0x000000081f227220 */ /* 0x080fe20000410000 */
[-C--:B------:R-:W-:Y:S01]  /*2480*/  FMUL.FTZ R31, R0, R8.reuse ;  /* 0x00000008001f7220 */ /* 0x080fe20000410000 */
[-C--:B------:R-:W-:Y:S01]  /*2490*/  FMUL.FTZ R0, R37, R8.reuse ;  /* 0x0000000825007220 */ /* 0x080fe20000410000 */
[-C--:B------:R-:W-:Y:S01]  /*24a0*/  FMUL.FTZ R32, R35, R8.reuse ;  /* 0x0000000823207220 */ /* 0x080fe20000410000 */
[-C--:B------:R-:W-:Y:S01]  /*24b0*/  FMUL.FTZ R44, R45, R8.reuse ;  /* 0x000000082d2c7220 */ /* 0x080fe20000410000 */
        /* <DEDUP_REMOVED lines=22> */
.L_x_2471:
        /* <DEDUP_REMOVED lines=14> */
.L_x_2473:
[----:B------:R-:W-:Y:S05]  /*2700*/  BSYNC B0 ;  /* 0x0000000000007941 */ /* 0x000fea0003800000 */
.L_x_2472:
[----:B------:R-:W-:Y:S01]  /*2710*/  FFMA.FTZ R17, R10, R17, R12 ;  /* 0x000000110a117223 */ /* 0x000fe2000001000c */
        /* <DEDUP_REMOVED lines=12> */
.L_x_2474:
[----:B------:R-:W-:Y:S04]  /*27e0*/  BSSY B0, `(.L_x_2475) ;  /* 0x000000e000007945 */ /* 0x000fe80003800000 */
[----:B------:R-:W-:Y:S05]  /*27f0*/  @P2 BRA `(.L_x_2476) ;  /* 0x0000000000302947 */ /* 0x000fea0003800000 */
[----:B------:R-:W-:Y:S01]  /*2800*/  ULDC.64 UR14, c[0x0][0x270] ;  /* 0x00009c00000e7ab9 */ /* 0x000fe20000000a00 */
[----:B------:R-:W-:Y:S01]  /*2810*/  MOV R8, R40 ;  /* 0x0000002800087202 */ /* 0x000fe20000000f00 */
[----:B------:R-:W-:Y:S01]  /*2820*/  IMAD R2, R2, UR14, RZ ;  /* 0x0000000e02027c24 */ /* 0x000fe2000f8e02ff */
[----:B------:R-:W-:Y:S02]  /*2830*/  MOV R9, R43 ;  /* 0x0000002b00097202 */ /* 0x000fe40000000f00 */
[----:B------:R-:W-:Y:S01]  /*2840*/  F2FP.F16.F32.PACK_AB R17, R32, R17 ;  /* 0x000000112011723e */ /* 0x000fe200000000ff */
[C---:B0-----:R-:W-:Y:S02]  /*2850*/  IMAD R15, R23.reuse, UR15, R2 ;  /* 0x0000000f170f7c24 */ /* 0x041fe4000f8e0202 */
[----:B------:R-:W-:Y:S01]  /*2860*/  IMAD.WIDE.U32 R8, R23, UR14, R8 ;  /* 0x0000000e17087c25 */ /* 0x000fe2000f8e0008 */
[----:B------:R-:W-:Y:S02]  /*2870*/  ULDC.64 UR14, c[0x0][0x210] ;  /* 0x00008400000e7ab9 */ /* 0x000fe40000000a00 */
[----:B------:R-:W-:-:S02]  /*2880*/  LEA R14, P1, R8, UR14, 0x1 ;  /* 0x0000000e080e7c11 */ /* 0x000fc4000f8208ff */
[----:B------:R-:W-:-:S04]  /*2890*/  IADD3 R15, R9, R15, RZ ;  /* 0x0000000f090f7210 */ /* 0x000fc80007ffe0ff */
[----:B------:R-:W-:-:S05]  /*28a0*/  LEA.HI.X R15, R8, UR15, R15, 0x1, P1 ;  /* 0x0000000f080f7c11 */ /* 0x000fca00088f0c0f */
[----:B------:R1:W-:Y:S02]  /*28b0*/  STG.E desc[UR8][R14.64], R17 ;  /* 0x000000110e007986 */ /* 0x0003e4000c101908 */
.L_x_2476:
[----:B------:R-:W-:Y:S05]  /*28c0*/  BSYNC B0 ;  /* 0x0000000000007941 */ /* 0x000fea0003800000 */
.L_x_2475:
[----:B01----:R-:W-:Y:S01]  /*28d0*/  SHF.R.S32.HI R14, RZ, 0x1f, R24 ;  /* 0x0000001fff0e7819 */ /* 0x003fe20000011418 */
[C-C-:B------:R-:W-:Y:S01]  /*28e0*/  FFMA.FTZ R19, R10.reuse, R19, R12.reuse ;  /* 0x000000130a137223 */ /* 0x140fe2000001000c */
[----:B------:R-:W-:Y:S01]  /*28f0*/  SHF.R.S32.HI R9, RZ, 0x1f, R25 ;  /* 0x0000001fff097819 */ /* 0x000fe20000011419 */
[C---:B------:R-:W-:Y:S01]  /*2900*/  FFMA.FTZ R39, R10.reuse, R39, R12 ;  /* 0x000000270a277223 */ /* 0x040fe2000001000c */
[----:B------:R-:W-:Y:S01]  /*2910*/  SHF.R.S32.HI R2, RZ, 0x1f, R26 ;  /* 0x0000001fff027819 */ /* 0x000fe2000001141a */
[C-C-:B------:R-:W-:Y:S01]  /*2920*/  FFMA.FTZ R31, R10.reuse, R31, R12.reuse ;  /* 0x0000001f0a1f7223 */ /* 0x140fe2000001000c */
[----:B------:R-:W-:Y:S01]  /*2930*/  SHF.R.S32.HI R8, RZ, 0x1f, R27 ;  /* 0x0000001fff087819 */ /* 0x000fe2000001141b */
[--C-:B------:R-:W-:Y:S01]  /*2940*/  FFMA.FTZ R35, R10, R35, R12.reuse ;  /* 0x000000230a237223 */ /* 0x100fe2000001000c */
[----:B------:R-:W-:Y:S01]  /*2950*/  ISETP.GE.U32.AND P5, PT, R24, UR12, PT ;  /* 0x0000000c18007c0c */ /* 0x000fe2000bfa6070 */
[----:B------:R-:W-:Y:S01]  /*2960*/  FFMA.FTZ R37, R10, R37, R12 ;  /* 0x000000250a257223 */ /* 0x000fe2000001000c */
[----:B------:R-:W-:Y:S01]  /*2970*/  ISETP.GE.U32.AND P1, PT, R25, UR12, PT ;  /* 0x0000000c19007c0c */ /* 0x000fe2000bf26070 */
[C-C-:B------:R-:W-:Y:S01]  /*2980*/  FFMA.FTZ R44, R11.reuse, R44, R13.reuse ;  /* 0x0000002c0b2c7223 */ /* 0x140fe2000001000d */
[----:B------:R-:W-:Y:S01]  /*2990*/  ISETP.GE.U32.AND P2, PT, R26, UR12, PT ;  /* 0x0000000c1a007c0c */ /* 0x000fe2000bf46070 */
[--C-:B------:R-:W-:Y:S01]  /*29a0*/  FFMA.FTZ R36, R11, R36, R13.reuse ;  /* 0x000000240b247223 */ /* 0x100fe2000001000d */
[----:B------:R-:W-:Y:S01]  /*29b0*/  ISETP.GE.U32.AND P3, PT, R27, UR12, PT ;  /* 0x0000000c1b007c0c */ /* 0x000fe2000bf66070 */
[C-C-:B------:R-:W-:Y:S01]  /*29c0*/  FFMA.FTZ R0, R11.reuse, R0, R13.reuse ;  /* 0x000000000b007223 */ /* 0x140fe2000001000d */
[----:B------:R-:W-:Y:S01]  /*29d0*/  ISETP.GE.U32.AND P4, PT, R28, UR12, PT ;  /* 0x0000000c1c007c0c */ /* 0x000fe2000bf86070 */
[C-C-:B------:R-:W-:Y:S01]  /*29e0*/  FFMA.FTZ R38, R11.reuse, R38, R13.reuse ;  /* 0x000000260b267223 */ /* 0x140fe2000001000d */
[----:B------:R-:W-:Y:S01]  /*29f0*/  ISETP.GE.AND.EX P5, PT, R14, UR13, PT, P5 ;  /* 0x0000000d0e007c0c */ /* 0x000fe2000bfa6350 */
[----:B------:R-:W-:Y:S01]  /*2a00*/  FFMA.FTZ R34, R11, R34, R13 ;  /* 0x000000220b227223 */ /* 0x000fe2000001000d */
[----:B------:R-:W-:-:S02]  /*2a10*/  ISETP.GE.AND.EX P1, PT, R9, UR13, PT, P1 ;  /* 0x0000000d09007c0c */ /* 0x000fc4000bf26310 */
[----:B------:R-:W-:Y:S02]  /*2a20*/  ISETP.GE.AND.EX P2, PT, R2, UR13, PT, P2 ;  /* 0x0000000d02007c0c */ /* 0x000fe4000bf46320 */
[----:B------:R-:W-:Y:S02]  /*2a30*/  ISETP.GE.AND.EX P3, PT, R8, UR13, PT, P3 ;  /* 0x0000000d08007c0c */ /* 0x000fe4000bf66330 */
[----:B------:R-:W-:Y:S02]  /*2a40*/  ISETP.GE.AND.EX P4, PT, R33, UR13, PT, P4 ;  /* 0x0000000d21007c0c */ /* 0x000fe4000bf86340 */
[C---:B------:R-:W-:Y:S02]  /*2a50*/  ISETP.GT.U32.OR P5, PT, R3.reuse, 0x19f, P5 ;  /* 0x0000019f0300780c */ /* 0x040fe40002fa4470 */
[C---:B------:R-:W-:Y:S02]  /*2a60*/  ISETP.GT.U32.OR P1, PT, R3.reuse, 0x19f, P1 ;  /* 0x0000019f0300780c */ /* 0x040fe40000f24470 */
[----:B------:R-:W-:-:S02]  /*2a70*/  ISETP.GT.U32.OR P2, PT, R3, 0x19f, P2 ;  /* 0x0000019f0300780c */ /* 0x000fc40001744470 */
        /* <DEDUP_REMOVED lines=13> */
.L_x_2477:
        /* <DEDUP_REMOVED lines=14> */
.L_x_2479:
[----:B------:R-:W-:Y:S05]  /*2c30*/  BSYNC B0 ;  /* 0x0000000000007941 */ /* 0x000fea0003800000 */
.L_x_2478:
        /* <DEDUP_REMOVED lines=11> */
.L_x_2480:
[----:B------:R-:W-:Y:S04]  /*2cf0*/  BSSY B0, `(.L_x_2481) ;  /* 0x000000e000007945 */ /* 0x000fe80003800000 */
[----:B------:R-:W-:Y:S05]  /*2d00*/  @P1 BRA `(.L_x_2482) ;  /* 0x0000000000301947 */ /* 0x000fea0003800000 */
[----:B------:R-:W-:Y:S01]  /*2d10*/  ULDC.64 UR12, c[0x0][0x270] ;  /* 0x00009c00000c7ab9 */ /* 0x000fe20000000a00 */
[----:B------:R-:W-:Y:S01]  /*2d20*/  MOV R10, R40 ;  /* 0x00000028000a7202 */ /* 0x000fe20000000f00 */
[----:B0-----:R-:W-:Y:S01]  /*2d30*/  IMAD R12, R9, UR12, RZ ;  /* 0x0000000c090c7c24 */ /* 0x001fe2000f8e02ff */
        /* <DEDUP_REMOVED lines=9> */
.L_x_2482:
[----:B------:R-:W-:Y:S05]  /*2dd0*/  BSYNC B0 ;  /* 0x0000000000007941 */ /* 0x000fea0003800000 */
.L_x_2481:
[----:B------:R-:W-:Y:S05]  /*2de0*/  @!P6 BRA `(.L_x_2483) ;  /* 0x000000000028e947 */ /* 0x000fea0003800000 */
[----:B------:R-:W-:Y:S01]  /*2df0*/  FMUL.FTZ R9, R31, -1.4426950216293334961 ;  /* 0xbfb8aa3b1f097820 */ /* 0x000fe20000410000 */
[----:B------:R-:W-:-:S05]  /*2e00*/  FMUL.FTZ R11, R36, -1.4426950216293334961 ;  /* 0xbfb8aa3b240b7820 */ /* 0x000fca0000410000 */
[----:B------:R-:W2:Y:S08]  /*2e10*/  MUFU.EX2 R9, R9 ;  /* 0x0000000900097308 */ /* 0x000eb00000000800 */
[----:B------:R-:W0:Y:S01]  /*2e20*/  MUFU.EX2 R11, R11 ;  /* 0x0000000b000b7308 */ /* 0x000e220000000800 */
[----:B--2---:R-:W-:-:S07]  /*2e30*/  FADD.FTZ R10, R9, 1 ;  /* 0x3f800000090a7421 */ /* 0x004fce0000010000 */
[----:B------:R-:W2:Y:S01]  /*2e40*/  MUFU.RCP R10, R10 ;  /* 0x0000000a000a7308 */ /* 0x000ea20000001000 */
[----:B01----:R-:W-:-:S07]  /*2e50*/  FADD.FTZ R12, R11, 1 ;  /* 0x3f8000000b0c7421 */ /* 0x003fce0000010000 */
[----:B------:R-:W0:Y:S01]  /*2e60*/  MUFU.RCP R13, R12 ;  /* 0x0000000c000d7308 */ /* 0x000e220000001000 */
[----:B--2---:R-:W-:Y:S01]  /*2e70*/  FMUL.FTZ R31, R31, R10 ;  /* 0x0000000a1f1f7220 */ /* 0x004fe20000410000 */
[----:B0-----:R-:W-:-:S07]  /*2e80*/  FMUL.FTZ R36, R36, R13 ;  /* 0x0000000d24247220 */ /* 0x001fce0000410000 */
.L_x_2483:
        /* <DEDUP_REMOVED lines=10> */
[----:B01----:R-:W-:-:S02]  /*2f30*/  LEA R12, P1, R10, UR12, 0x1 ;  /* 0x0000000c0a0c7c11 */ /* 0x003fc4000f8208ff */
[----:B------:R-:W-:-:S04]  /*2f40*/  IADD3 R9, R11, R9, RZ ;  /* 0x000000090b097210 */ /* 0x000fc80007ffe0ff */
[----:B------:R-:W-:-:S05]  /*2f50*/  LEA.HI.X R13, R10, UR13, R9, 0x1, P1 ;  /* 0x0000000d0a0d7c11 */ /* 0x000fca00088f0c09 */
[----:B------:R2:W-:Y:S02]  /*2f60*/  STG.E desc[UR8][R12.64], R31 ;  /* 0x0000001f0c007986 */ /* 0x0005e4000c101908 */
.L_x_2485:
[----:B------:R-:W-:Y:S05]  /*2f70*/  BSYNC B0 ;  /* 0x0000000000007941 */ /* 0x000fea0003800000 */
.L_x_2484:
[----:B------:R-:W-:Y:S05]  /*2f80*/  @!P6 BRA `(.L_x_2486) ;  /* 0x000000000028e947 */ /* 0x000fea0003800000 */
[----:B------:R-:W-:Y:S01]  /*2f90*/  FMUL.FTZ R2, R35, -1.4426950216293334961 ;  /* 0xbfb8aa3b23027820 */ /* 0x000fe20000410000 */
[----:B------:R-:W-:-:S05]  /*2fa0*/  FMUL.FTZ R11, R0, -1.4426950216293334961 ;  /* 0xbfb8aa3b000b7820 */ /* 0x000fca0000410000 */
[----:B------:R-:W3:Y:S08]  /*2fb0*/  MUFU.EX2 R2, R2 ;  /* 0x0000000200027308 */ /* 0x000ef00000000800 */
[----:B------:R-:W0:Y:S01]  /*2fc0*/  MUFU.EX2 R11, R11 ;  /* 0x0000000b000b7308 */ /* 0x000e220000000800 */
[----:B---3--:R-:W-:-:S07]  /*2fd0*/  FADD.FTZ R9, R2, 1 ;  /* 0x3f80000002097421 */ /* 0x008fce0000010000 */
[----:B------:R-:W3:Y:S01]  /*2fe0*/  MUFU.RCP R10, R9 ;  /* 0x00000009000a7308 */ /* 0x000ee20000001000 */
[----:B012---:R-:W-:-:S07]  /*2ff0*/  FADD.FTZ R12, R11, 1 ;  /* 0x3f8000000b0c7421 */ /* 0x007fce0000010000 */
[----:B------:R-:W0:Y:S01]  /*3000*/  MUFU.RCP R13, R12 ;  /* 0x0000000c000d7308 */ /* 0x000e220000001000 */
[----:B---3--:R-:W-:Y:S01]  /*3010*/  FMUL.FTZ R35, R35, R10 ;  /* 0x0000000a23237220 */ /* 0x008fe20000410000 */
[----:B0-----:R-:W-:-:S07]  /*3020*/  FMUL.FTZ R0, R0, R13 ;  /* 0x0000000d00007220 */ /* 0x001fce0000410000 */
.L_x_2486:
        /* <DEDUP_REMOVED lines=14> */
.L_x_2488:
[----:B------:R-:W-:Y:S05]  /*3110*/  BSYNC B0 ;  /* 0x0000000000007941 */ /* 0x000fea0003800000 */
.L_x_2487:
[----:B------:R-:W-:Y:S05]  /*3120*/  @!P6 BRA `(.L_x_2489) ;  /* 0x000000000028e947 */ /* 0x000fea0003800000 */
[----:B------:R-:W-:Y:S01]  /*3130*/  FMUL.FTZ R0, R37, -1.4426950216293334961 ;  /* 0xbfb8aa3b25007820 */ /* 0x000fe20000410000 */
[----:B------:R-:W-:-:S05]  /*3140*/  FMUL.FTZ R8, R38, -1.4426950216293334961 ;  /* 0xbfb8aa3b26087820 */ /* 0x000fca0000410000 */
[----:B------:R-:W4:Y:S08]  /*3150*/  MUFU.EX2 R0, R0 ;  /* 0x0000000000007308 */ /* 0x000f300000000800 */
[----:B------:R-:W5:Y:S01]  /*3160*/  MUFU.EX2 R8, R8 ;  /* 0x0000000800087308 */ /* 0x000f620000000800 */
[----:B----4-:R-:W-:-:S07]  /*3170*/  FADD.FTZ R2, R0, 1 ;  /* 0x3f80000000027421 */ /* 0x010fce0000010000 */
[----:B------:R-:W4:Y:S01]  /*3180*/  MUFU.RCP R2, R2 ;  /* 0x0000000200027308 */ /* 0x000f220000001000 */
[----:B-----5:R-:W-:-:S07]  /*3190*/  FADD.FTZ R9, R8, 1 ;  /* 0x3f80000008097421 */ /* 0x020fce0000010000 */
[----:B------:R-:W5:Y:S01]  /*31a0*/  MUFU.RCP R9, R9 ;  /* 0x0000000900097308 */ /* 0x000f620000001000 */
[----:B----4-:R-:W-:Y:S01]  /*31b0*/  FMUL.FTZ R37, R37, R2 ;  /* 0x0000000225257220 */ /* 0x010fe20000410000 */
[----:B-----5:R-:W-:-:S07]  /*31c0*/  FMUL.FTZ R38, R38, R9 ;  /* 0x0000000926267220 */ /* 0x020fce0000410000 */
.L_x_2489:
        /* <DEDUP_REMOVED lines=13> */
.L_x_2491:
[----:B------:R-:W-:Y:S05]  /*32a0*/  BSYNC B0 ;  /* 0x0000000000007941 */ /* 0x000fea0003800000 */
.L_x_2490:
[----:B----4-:R-:W4:Y:S01]  /*32b0*/  LDC R9, c[0x0][0x10] ;  /* 0x00000400ff097b82 */ /* 0x010f220000000800 */
[----:B------:R-:W-:Y:S02]  /*32c0*/  IADD3 R20, R20, 0x1, RZ ;  /* 0x0000000114147810 */ /* 0x000fe40007ffe0ff */
[----:B----4-:R-:W-:-:S04]  /*32d0*/  IADD3 R6, R9, R6, RZ ;  /* 0x0000000609067210 */ /* 0x010fc80007ffe0ff */
[----:B------:R-:W-:-:S13]  /*32e0*/  ISETP.GE.AND P1, PT, R6, UR4, PT ;  /* 0x0000000406007c0c */ /* 0x000fda000bf26270 */
[----:B------:R-:W-:Y:S05]  /*32f0*/  @!P1 BRA `(.L_x_2492) ;  /* 0xffffffcc00d89947 */ /* 0x000fea000383ffff */
[----:B------:R-:W-:Y:S05]  /*3300*/  EXIT ;  /* 0x000000000000794d */ /* 0x000fea0003800000 */
.L_x_2493:
        /* <DEDUP_REMOVED lines=15> */
.L_x_3274:


//--------------------- .text._Z35group_norm_nhwc_fwd_one_pass_kernelI11Fp16IOFp32WLi512ELi26ELi416EEv26Group_norm_nhwc_fwd_params --------------------------
	.section	.text._Z35group_norm_nhwc_fwd_one_pass_kernelI11Fp16IOFp32WLi512ELi26ELi416EEv26Group_norm_nhwc_fwd_params,"ax",@progbits
	.align	128
        .global         _Z35group_norm_nhwc_fwd_one_pass_kernelI11Fp16IOFp32WLi512ELi26ELi416EEv26Group_norm_nhwc_fwd_params
        .type           _Z35group_norm_nhwc_fwd_one_pass_kernelI11Fp16IOFp32WLi512ELi26ELi416EEv26Group_norm_nhwc_fwd_params,@function
        .size           _Z35group_norm_nhwc_fwd_one_pass_kernelI11Fp16IOFp32WLi512ELi26ELi416EEv26Group_norm_nhwc_fwd_params,(.L_x_3275 - _Z35group_norm_nhwc_fwd_one_pass_kernelI11Fp16IOFp32WLi512ELi26ELi416EEv26Group_norm_nhwc_fwd_params)
        .other          _Z35group_norm_nhwc_fwd_one_pass_kernelI11Fp16IOFp32WLi512ELi26ELi416EEv26Group_norm_nhwc_fwd_params,@"STO_CUDA_ENTRY STV_DEFAULT"
_Z35group_norm_nhwc_fwd_one_pass_kernelI11Fp16IOFp32WLi512ELi26ELi416EEv26Group_norm_nhwc_fwd_params:
.text._Z35group_norm_nhwc_fwd_one_pass_kernelI11Fp16IOFp32WLi512ELi26ELi416EEv26Group_norm_nhwc_fwd_params:
        /* <DEDUP_REMOVED lines=26> */
[C---:B------:R-:W-:Y:S02]  /*01a0*/  IADD3 R3, R2.reuse, 0xe0, RZ ;  /* 0x000000e002037810 */ /* 0x040fe40007ffe0ff */
[----:B------:R-:W-:Y:S02]  /*01b0*/  ISETP.LT.U32.AND P1, PT, R2, UR8, PT ;  /* 0x0000000802007c0c */ /* 0x000fe4000bf21070 */
[----:B------:R-:W-:Y:S02]  /*01c0*/  ISETP.LT.U32.AND P0, PT, R3, UR8, PT ;  /* 0x0000000803007c0c */ /* 0x000fe4000bf01070 */
[----:B------:R-:W-:Y:S02]  /*01d0*/  SHF.R.S32.HI R4, RZ, 0x1f, R3 ;  /* 0x0000001fff047819 */ /* 0x000fe40000011403 */
[----:B------:R-:W-:Y:S02]  /*01e0*/  SHF.R.S32.HI R3, RZ, 0x1f, R2 ;  /* 0x0000001fff037819 */ /* 0x000fe40000011402 */
[----:B------:R-:W-:-:S02]  /*01f0*/  ISETP.LT.AND.EX P0, PT, R4, UR9, !P4, P0 ;  /* 0x0000000904007c0c */ /* 0x000fc4000e701300 */
[----:B------:R-:W-:Y:S02]  /*0200*/  ISETP.LT.AND.EX P1, PT, R3, UR9, !P4, P1 ;  /* 0x0000000903007c0c */ /* 0x000fe4000e721310 */
[C---:B------:R-:W-:Y:S02]  /*0210*/  IADD3 R4, R2.reuse, 0x20, RZ ;  /* 0x0000002002047810 */ /* 0x040fe40007ffe0ff */
[----:B------:R-:W-:Y:S02]  /*0220*/  IADD3 R5, R2, 0x40, RZ ;  /* 0x0000004002057810 */ /* 0x000fe40007ffe0ff */
[----:B------:R-:W-:Y:S02]  /*0230*/  ISETP.LT.U32.AND P5, PT, R4, UR8, PT ;  /* 0x0000000804007c0c */ /* 0x000fe4000bfa1070 */
[----:B------:R-:W-:Y:S02]  /*0240*/  SHF.R.S32.HI R11, RZ, 0x1f, R4 ;  /* 0x0000001fff0b7819 */ /* 0x000fe40000011404 */
[----:B------:R-:W-:-:S02]  /*0250*/  ISETP.LT.U32.AND P3, PT, R5, UR8, PT ;  /* 0x0000000805007c0c */ /* 0x000fc4000bf61070 */
[----:B------:R-:W-:Y:S02]  /*0260*/  SHF.R.S32.HI R13, RZ, 0x1f, R5 ;  /* 0x0000001fff0d7819 */ /* 0x000fe40000011405 */
[----:B------:R-:W-:Y:S02]  /*0270*/  ISETP.LT.AND.EX P5, PT, R11, UR9, !P4, P5 ;  /* 0x000000090b007c0c */ /* 0x000fe4000e7a1350 */
[----:B------:R-:W-:Y:S02]  /*0280*/  @P1 LOP3.LUT R46, R46, 0x8, RZ, 0xfc, !PT ;  /* 0x000000082e2e1812 */ /* 0x000fe400078efcff */
[----:B------:R-:W-:Y:S02]  /*0290*/  ISETP.LT.AND.EX P3, PT, R13, UR9, !P4, P3 ;  /* 0x000000090d007c0c */ /* 0x000fe4000e761330 */
[----:B------:R-:W-:Y:S02]  /*02a0*/  LOP3.LUT R46, R46, 0xfffffffd, RZ, 0xc0, !PT ;  /* 0xfffffffd2e2e7812 */ /* 0x000fe400078ec0ff */
[----:B------:R-:W-:-:S02]  /*02b0*/  IADD3 R6, R2, 0x60, RZ ;  /* 0x0000006002067810 */ /* 0x000fc40007ffe0ff */
[----:B------:R-:W-:Y:S02]  /*02c0*/  LOP3.LUT R46, R46, 0xfffffffb, RZ, 0xc0, !PT ;  /* 0xfffffffb2e2e7812 */ /* 0x000fe400078ec0ff */
[----:B------:R-:W-:Y:S02]  /*02d0*/  IADD3 R7, R2, 0x80, RZ ;  /* 0x0000008002077810 */ /* 0x000fe40007ffe0ff */
[----:B------:R-:W-:Y:S02]  /*02e0*/  @P5 LOP3.LUT R46, R46, 0x4, RZ, 0xfc, !PT ;  /* 0x000000042e2e5812 */ /* 0x000fe400078efcff */
[C---:B------:R-:W-:Y:S02]  /*02f0*/  IADD3 R8, R2.reuse, 0xa0, RZ ;  /* 0x000000a002087810 */ /* 0x040fe40007ffe0ff */
[----:B------:R-:W-:Y:S02]  /*0300*/  IADD3 R9, R2, 0xc0, RZ ;  /* 0x000000c002097810 */ /* 0x000fe40007ffe0ff */
[----:B------:R-:W-:-:S02]  /*0310*/  @P3 LOP3.LUT R46, R46, 0x2, RZ, 0xfc, !PT ;  /* 0x000000022e2e3812 */ /* 0x000fc400078efcff */
[----:B------:R-:W-:Y:S02]  /*0320*/  ISETP.LT.U32.AND P1, PT, R6, UR8, PT ;  /* 0x0000000806007c0c */ /* 0x000fe4000bf21070 */
[----:B------:R-:W-:Y:S02]  /*0330*/  ISETP.LT.U32.AND P2, PT, R7, UR8, PT ;  /* 0x0000000807007c0c */ /* 0x000fe4000bf41070 */
        /* <DEDUP_REMOVED lines=10> */
[----:B------:R-:W-:Y:S02]  /*03e0*/  IADD3 R34, R2, 0x1e0, RZ ;  /* 0x000001e002227810 */ /* 0x000fe40007ffe0ff */
[----:B------:R-:W-:Y:S02]  /*03f0*/  ISETP.LT.AND.EX P1, PT, R15, UR9, !P4, P1 ;  /* 0x000000090f007c0c */ /* 0x000fe4000e721310 */
[----:B------:R-:W-:Y:S02]  /*0400*/  ISETP.LT.AND.EX P2, PT, R17, UR9, !P4, P2 ;  /* 0x0000000911007c0c */ /* 0x000fe4000e741320 */
[----:B------:R-:W-:Y:S02]  /*0410*/  ISETP.LT.AND.EX P3, PT, R19, UR9, !P4, P3 ;  /* 0x0000000913007c0c */ /* 0x000fe4000e761330 */
[----:B------:R-:W-:Y:S01]  /*0420*/  ISETP.LT.AND.EX P4, PT, R33, UR9, !P4, P5 ;  /* 0x0000000921007c0c */ /* 0x000fe2000e781350 */
[----:B-1----:R-:W-:-:S12]  /*0430*/  ULDC.64 UR8, c[0x0][0x208] ;  /* 0x0000820000087ab9 */ /* 0x002fd80000000a00 */
.L_x_2551:
[----:B0-----:R-:W0:Y:S01]  /*0440*/  LDC R27, c[0x0][0x288] ;  /* 0x0000a200ff1b7b82 */ /* 0x001e220000000800 */
[----:B------:R-:W-:Y:S01]  /*0450*/  P2R R28, PR, RZ, 0x10 ;  /* 0x00000010ff1c7803 */ /* 0x000fe20000000000 */
[----:B------:R-:W-:Y:S01]  /*0460*/  ULDC.64 UR12, c[0x0][0x280] ;  /* 0x0000a000000c7ab9 */ /* 0x000fe20000000a00 */
[C---:B------:R-:W-:Y:S02]  /*0470*/  LOP3.LUT P4, RZ, R46.reuse, 0x8, RZ, 0xc0, !PT ;  /* 0x000000082eff7812 */ /* 0x040fe4000788c0ff */
[----:B------:R-:W-:Y:S02]  /*0480*/  P2R R24, PR, RZ, 0x1 ;  /* 0x00000001ff187803 */ /* 0x000fe40000000000 */
[C---:B------:R-:W-:Y:S01]  /*0490*/  LOP3.LUT P0, RZ, R46.reuse, 0x4, RZ, 0xc0, !PT ;  /* 0x000000042eff7812 */ /* 0x040fe2000780c0ff */
[----:B------:R-:W1:Y:S01]  /*04a0*/  @P1 LDC.64 R64, c[0x0][0x220] ;  /* 0x00008800ff401b82 */ /* 0x000e620000000a00 */
[----:B------:R-:W-:Y:S02]  /*04b0*/  LOP3.LUT P6, RZ, R46, 0x2, RZ, 0xc0, !PT ;  /* 0x000000022eff7812 */ /* 0x000fe400078cc0ff */
[----:B------:R-:W-:-:S05]  /*04c0*/  IADD3 R35, R2, 0xe0, RZ ;  /* 0x000000e002237810 */ /* 0x000fca0007ffe0ff */
[----:B------:R-:W2:Y:S01]  /*04d0*/  @P4 LDC.64 R50, c[0x0][0x220] ;  /* 0x00008800ff324b82 */ /* 0x000ea20000000a00 */
[----:B0-----:R-:W-:-:S07]  /*04e0*/  IABS R23, R27 ;  /* 0x0000001b00177213 */ /* 0x001fce0000000000 */
[----:B------:R-:W0:Y:S01]  /*04f0*/  @P0 LDC.64 R68, c[0x0][0x220] ;  /* 0x00008800ff440b82 */ /* 0x000e220000000a00 */
[----:B------:R-:W3:Y:S07]  /*0500*/  I2F.RP R22, R23 ;  /* 0x0000001700167306 */ /* 0x000eee0000209400 */
[----:B------:R-:W4:Y:S08]  /*0510*/  @P6 LDC.64 R66, c[0x0][0x220] ;  /* 0x00008800ff426b82 */ /* 0x000f300000000a00 */
[----:B------:R-:W5:Y:S01]  /*0520*/  @P2 LDC.64 R62, c[0x0][0x220] ;  /* 0x00008800ff3e2b82 */ /* 0x000f620000000a00 */
[----:B---3--:R-:W3:Y:S07]  /*0530*/  MUFU.RCP R22, R22 ;  /* 0x0000001600167308 */ /* 0x008eee0000001000 */
[----:B------:R-:W5:Y:S01]  /*0540*/  @P3 LDC.64 R30, c[0x0][0x220] ;  /* 0x00008800ff1e3b82 */ /* 0x000f620000000a00 */
        /* <DEDUP_REMOVED lines=14> */
[----:B------:R-:W-:-:S13]  /*0630*/  ISETP.GE.U32.AND P5, PT, R22, R23, PT ;  /* 0x000000171600720c */ /* 0x000fda0003fa6070 */
[----:B------:R-:W-:Y:S02]  /*0640*/  @P5 IADD3 R21, R21, 0x1, RZ ;  /* 0x0000000115155810 */ /* 0x000fe40007ffe0ff */
[----:B------:R-:W-:Y:S02]  /*0650*/  ISETP.GE.AND P5, PT, R20, RZ, PT ;  /* 0x000000ff1400720c */ /* 0x000fe40003fa6270 */
[----:B------:R-:W-:Y:S02]  /*0660*/  MOV R23, R21 ;  /* 0x0000001500177202 */ /* 0x000fe40000000f00 */
[----:B------:R-:W-:-:S09]  /*0670*/  SHF.R.S32.HI R20, RZ, 0x1f, R44 ;  /* 0x0000001fff147819 */ /* 0x000fd2000001142c */
[----:B------:R-:W-:Y:S02]  /*0680*/  @!P5 IADD3 R23, -R23, RZ, RZ ;  /* 0x000000ff1717d210 */ /* 0x000fe40007ffe1ff */
[----:B------:R-:W-:-:S13]  /*0690*/  ISETP.NE.AND P5, PT, R27, RZ, PT ;  /* 0x000000ff1b00720c */ /* 0x000fda0003fa5270 */
[----:B------:R-:W-:-:S04]  /*06a0*/  @!P5 LOP3.LUT R23, RZ, R27, RZ, 0x33, !PT ;  /* 0x0000001bff17d212 */ /* 0x000fc800078e33ff */
[----:B------:R-:W-:Y:S02]  /*06b0*/  IADD3 R47, -R23, RZ, RZ ;  /* 0x000000ff172f7210 */ /* 0x000fe40007ffe1ff */
[----:B------:R-:W-:-:S03]  /*06c0*/  SHF.R.S32.HI R22, RZ, 0x1f, R23 ;  /* 0x0000001fff167819 */ /* 0x000fc60000011417 */
[----:B------:R-:W-:Y:S02]  /*06d0*/  IMAD R47, R27, R47, R12 ;  /* 0x0000002f1b2f7224 */ /* 0x000fe400078e020c */
[----:B------:R-:W-:Y:S02]  /*06e0*/  IMAD R22, R22, UR12, RZ ;  /* 0x0000000c16167c24 */ /* 0x000fe4000f8e02ff */
[----:B------:R-:W-:Y:S02]  /*06f0*/  IMAD R47, R47, 0x1a, RZ ;  /* 0x0000001a2f2f7824 */ /* 0x000fe400078e02ff */
[----:B------:R-:W-:-:S03]  /*0700*/  IMAD R61, R23, UR13, R22 ;  /* 0x0000000d173d7c24 */ /* 0x000fc6000f8e0216 */
[----:B------:R-:W-:-:S04]  /*0710*/  IADD3 R58, P5, R44, R47, RZ ;  /* 0x0000002f2c3a7210 */ /* 0x000fc80007fbe0ff */
        /* <DEDUP_REMOVED lines=11> */
[----:B--2---:R-:W-:-:S04]  /*07d0*/  @P4 LEA R50, P5, R20, R50, 0x1 ;  /* 0x0000003214324211 */ /* 0x004fc800078a08ff */
[----:B------:R-:W-:Y:S02]  /*07e0*/  @P4 LEA.HI.X R51, R20, R51, R21, 0x1, P5 ;  /* 0x0000003314334211 */ /* 0x000fe400028f0c15 */
[----:B------:R-:W-:Y:S02]  /*07f0*/  @P0 MOV R21, R61 ;  /* 0x0000003d00150202 */ /* 0x000fe40000000f00 */
[----:B------:R-:W-:Y:S02]  /*0800*/  ISETP.NE.AND P4, PT, R28, RZ, PT ;  /* 0x000000ff1c00720c */ /* 0x000fe40003f85270 */
[C---:B------:R-:W-:Y:S02]  /*0810*/  IADD3 R41, R2.reuse, 0x120, RZ ;  /* 0x0000012002297810 */ /* 0x040fe40007ffe0ff */
[----:B------:R-:W-:Y:S02]  /*0820*/  IADD3 R43, R2, 0x160, RZ ;  /* 0x00000160022b7810 */ /* 0x000fe40007ffe0ff */
[----:B------:R-:W-:-:S07]  /*0830*/  P2R R28, PR, RZ, 0x2 ;  /* 0x00000002ff1c7803 */ /* 0x000fce0000000000 */
[----:B------:R-:W2:Y:S01]  /*0840*/  @P4 LDC.64 R26, c[0x0][0x220] ;  /* 0x00008800ff1a4b82 */ /* 0x000ea20000000a00 */
[----:B-1----:R-:W-:-:S04]  /*0850*/  @P0 IMAD R20, R11, R22, RZ ;  /* 0x000000160b140224 */ /* 0x002fc800078e02ff */
[----:B------:R-:W-:Y:S01]  /*0860*/  @P0 IMAD R23, R4, R23, R20 ;  /* 0x0000001704170224 */ /* 0x000fe200078e0214 */
[----:B------:R-:W-:-:S05]  /*0870*/  @P0 MOV R20, R58 ;  /* 0x0000003a00140202 */ /* 0x000fca0000000f00 */
[----:B------:R-:W-:-:S05]  /*0880*/  @P0 IMAD.WIDE.U32 R20, R4, R22, R20 ;  /* 0x0000001604140225 */ /* 0x000fca00078e0014 */
[----:B------:R-:W-:Y:S02]  /*0890*/  @P0 IADD3 R21, R21, R23, RZ ;  /* 0x0000001715150210 */ /* 0x000fe40007ffe0ff */
[----:B------:R-:W1:Y:S01]  /*08a0*/  @P6 LDC.64 R22, c[0x0][0x270] ;  /* 0x00009c00ff166b82 */ /* 0x000e620000000a00 */
[----:B0-----:R-:W-:-:S04]  /*08b0*/  @P0 LEA R68, P5, R20, R68, 0x1 ;  /* 0x0000004414440211 */ /* 0x001fc800078a08ff */
[----:B------:R-:W-:Y:S02]  /*08c0*/  @P0 LEA.HI.X R69, R20, R69, R21, 0x1, P5 ;  /* 0x0000004514450211 */ /* 0x000fe400028f0c15 */
[----:B------:R-:W-:Y:S02]  /*08d0*/  @P6 MOV R21, R61 ;  /* 0x0000003d00156202 */ /* 0x000fe40000000f00 */
[----:B------:R-:W-:Y:S01]  /*08e0*/  ISETP.NE.AND P0, PT, R24, RZ, PT ;  /* 0x000000ff1800720c */ /* 0x000fe20003f05270 */
[----:B-1----:R-:W-:-:S04]  /*08f0*/  @P6 IMAD R20, R13, R22, RZ ;  /* 0x000000160d146224 */ /* 0x002fc800078e02ff */
[----:B------:R-:W-:Y:S01]  /*0900*/  @P6 IMAD R23, R5, R23, R20 ;  /* 0x0000001705176224 */ /* 0x000fe200078e0214 */
[----:B------:R-:W-:-:S05]  /*0910*/  @P6 MOV R20, R58 ;  /* 0x0000003a00146202 */ /* 0x000fca0000000f00 */
[----:B------:R-:W-:-:S05]  /*0920*/  @P6 IMAD.WIDE.U32 R20, R5, R22, R20 ;  /* 0x0000001605146225 */ /* 0x000fca00078e0014 */
[----:B------:R-:W-:Y:S02]  /*0930*/  @P6 IADD3 R21, R21, R23, RZ ;  /* 0x0000001715156210 */ /* 0x000fe40007ffe0ff */
[C---:B----4-:R-:W-:Y:S02]  /*0940*/  @P6 LEA R66, P5, R20.reuse, R66, 0x1 ;  /* 0x0000004214426211 */ /* 0x050fe400078a08ff */
[----:B------:R-:W-:Y:S02]  /*0950*/  @P1 MOV R23, R61 ;  /* 0x0000003d00171202 */ /* 0x000fe40000000f00 */
[----:B------:R-:W-:Y:S02]  /*0960*/  @P6 LEA.HI.X R67, R20, R67, R21, 0x1, P5 ;  /* 0x0000004314436211 */ /* 0x000fe400028f0c15 */
[----:B------:R-:W0:Y:S02]  /*0970*/  @P1 LDC.64 R20, c[0x0][0x270] ;  /* 0x00009c00ff141b82 */ /* 0x000e240000000a00 */
[----:B0-----:R-:W-:-:S04]  /*0980*/  @P1 IMAD R22, R15, R20, RZ ;  /* 0x000000140f161224 */ /* 0x001fc800078e02ff */
[----:B------:R-:W-:Y:S01]  /*0990*/  @P1 IMAD R25, R6, R21, R22 ;  /* 0x0000001506191224 */ /* 0x000fe200078e0216 */
[----:B------:R-:W-:-:S05]  /*09a0*/  @P1 MOV R22, R58 ;  /* 0x0000003a00161202 */ /* 0x000fca0000000f00 */
[----:B------:R-:W-:Y:S01]  /*09b0*/  @P1 IMAD.WIDE.U32 R20, R6, R20, R22 ;  /* 0x0000001406141225 */ /* 0x000fe200078e0016 */
[----:B------:R-:W-:-:S04]  /*09c0*/  @P2 MOV R23, R61 ;  /* 0x0000003d00172202 */ /* 0x000fc80000000f00 */
[----:B------:R-:W-:Y:S02]  /*09d0*/  @P1 IADD3 R21, R21, R25, RZ ;  /* 0x0000001915151210 */ /* 0x000fe40007ffe0ff */
[C---:B------:R-:W-:Y:S01]  /*09e0*/  @P1 LEA R64, P5, R20.reuse, R64, 0x1 ;  /* 0x0000004014401211 */ /* 0x040fe200078a08ff */
[----:B------:R-:W0:Y:S03]  /*09f0*/  @P0 LDC.64 R24, c[0x0][0x220] ;  /* 0x00008800ff180b82 */ /* 0x000e260000000a00 */
[----:B------:R-:W-:Y:S02]  /*0a00*/  @P1 LEA.HI.X R65, R20, R65, R21, 0x1, P5 ;  /* 0x0000004114411211 */ /* 0x000fe400028f0c15 */
[----:B------:R-:W-:Y:S02]  /*0a10*/  SHF.R.S32.HI R39, RZ, 0x1f, R41 ;  /* 0x0000001fff277819 */ /* 0x000fe40000011429 */
[----:B------:R-:W-:Y:S01]  /*0a20*/  LOP3.LUT P1, RZ, R46, 0x8, RZ, 0xc0, !PT ;  /* 0x000000082eff7812 */ /* 0x000fe2000782c0ff */
[----:B------:R-:W1:Y:S03]  /*0a30*/  @P2 LDC.64 R20, c[0x0][0x270] ;  /* 0x00009c00ff142b82 */ /* 0x000e660000000a00 */
[----:B------:R-:W-:Y:S01]  /*0a40*/  P2R R29, PR, RZ, 0x2 ;  /* 0x00000002ff1d7803 */ /* 0x000fe20000000000 */
[----:B-1----:R-:W-:-:S04]  /*0a50*/  @P2 IMAD R22, R17, R20, RZ ;  /* 0x0000001411162224 */ /* 0x002fc800078e02ff */
[----:B------:R-:W-:Y:S01]  /*0a60*/  @P2 IMAD R21, R7, R21, R22 ;  /* 0x0000001507152224 */ /* 0x000fe200078e0216 */
[----:B------:R-:W-:-:S05]  /*0a70*/  @P2 MOV R22, R58 ;  /* 0x0000003a00162202 */ /* 0x000fca0000000f00 */
[----:B------:R-:W-:-:S05]  /*0a80*/  @P2 IMAD.WIDE.U32 R22, R7, R20, R22 ;  /* 0x0000001407162225 */ /* 0x000fca00078e0016 */
[----:B------:R-:W-:Y:S02]  /*0a90*/  @P2 IADD3 R20, R23, R21, RZ ;  /* 0x0000001517142210 */ /* 0x000fe40007ffe0ff */
[C---:B-----5:R-:W-:Y:S02]  /*0aa0*/  @P2 LEA R62, P5, R22.reuse, R62, 0x1 ;  /* 0x0000003e163e2211 */ /* 0x060fe400078a08ff */
[----:B------:R-:W-:Y:S02]  /*0ab0*/  @P3 MOV R23, R61 ;  /* 0x0000003d00173202 */ /* 0x000fe40000000f00 */
[----:B------:R-:W-:Y:S02]  /*0ac0*/  @P2 LEA.HI.X R63, R22, R63, R20, 0x1, P5 ;  /* 0x0000003f163f2211 */ /* 0x000fe400028f0c14 */
[----:B------:R-:W1:Y:S02]  /*0ad0*/  @P3 LDC.64 R20, c[0x0][0x270] ;  /* 0x00009c00ff143b82 */ /* 0x000e640000000a00 */
[----:B-1----:R-:W-:-:S04]  /*0ae0*/  @P3 IMAD R22, R19, R20, RZ ;  /* 0x0000001413163224 */ /* 0x002fc800078e02ff */
[----:B------:R-:W-:Y:S01]  /*0af0*/  @P3 IMAD R21, R8, R21, R22 ;  /* 0x0000001508153224 */ /* 0x000fe200078e0216 */
[----:B------:R-:W-:-:S05]  /*0b00*/  @P3 MOV R22, R58 ;  /* 0x0000003a00163202 */ /* 0x000fca0000000f00 */
[----:B------:R-:W-:-:S05]  /*0b10*/  @P3 IMAD.WIDE.U32 R22, R8, R20, R22 ;  /* 0x0000001408163225 */ /* 0x000fca00078e0016 */
[----:B------:R-:W-:Y:S02]  /*0b20*/  @P3 IADD3 R20, R23, R21, RZ ;  /* 0x0000001517143210 */ /* 0x000fe40007ffe0ff */
[C---:B------:R-:W-:Y:S02]  /*0b30*/  @P3 LEA R30, P5, R22.reuse, R30, 0x1 ;  /* 0x0000001e161e3211 */ /* 0x040fe400078a08ff */
        /* <DEDUP_REMOVED lines=8> */
[C---:B--2---:R-:W-:Y:S02]  /*0bc0*/  @P4 LEA R26, P5, R22.reuse, R26, 0x1 ;  /* 0x0000001a161a4211 */ /* 0x044fe400078a08ff */
[----:B------:R-:W-:Y:S02]  /*0bd0*/  SHF.R.S32.HI R23, RZ, 0x1f, R35 ;  /* 0x0000001fff177819 */ /* 0x000fe40000011423 */
[----:B------:R-:W-:Y:S02]  /*0be0*/  @P4 LEA.HI.X R27, R22, R27, R20, 0x1, P5 ;  /* 0x0000001b161b4211 */ /* 0x000fe400028f0c14 */
[----:B------:R-:W1:Y:S02]  /*0bf0*/  @P0 LDC.64 R20, c[0x0][0x270] ;  /* 0x00009c00ff140b82 */ /* 0x000e640000000a00 */
[----:B-1----:R-:W-:Y:S01]  /*0c00*/  @P0 IMAD R22, R23, R20, RZ ;  /* 0x0000001417160224 */ /* 0x002fe200078e02ff */
[----:B------:R-:W-:-:S03]  /*0c10*/  @P0 MOV R23, R61 ;  /* 0x0000003d00170202 */ /* 0x000fc60000000f00 */
[----:B------:R-:W-:Y:S01]  /*0c20*/  @P0 IMAD R21, R35, R21, R22 ;  /* 0x0000001523150224 */ /* 0x000fe200078e0216 */
[----:B------:R-:W-:-:S05]  /*0c30*/  @P0 MOV R22, R58 ;  /* 0x0000003a00160202 */ /* 0x000fca0000000f00 */
[----:B------:R-:W-:Y:S01]  /*0c40*/  @P0 IMAD.WIDE.U32 R22, R35, R20, R22 ;  /* 0x0000001423160225 */ /* 0x000fe200078e0016 */
[----:B------:R-:W-:-:S04]  /*0c50*/  SHF.R.S32.HI R35, RZ, 0x1f, R18 ;  /* 0x0000001fff237819 */ /* 0x000fc80000011412 */
[----:B------:R-:W-:Y:S02]  /*0c60*/  @P0 IADD3 R20, R23, R21, RZ ;  /* 0x0000001517140210 */ /* 0x000fe40007ffe0ff */
[----:B0-----:R-:W-:-:S04]  /*0c70*/  @P0 LEA R24, P5, R22, R24, 0x1 ;  /* 0x0000001816180211 */ /* 0x001fc800078a08ff */
        /* <DEDUP_REMOVED lines=8> */
[----:B0-----:R-:W-:-:S04]  /*0d00*/  @P5 IMAD R35, R35, R20, RZ ;  /* 0x0000001423235224 */ /* 0x001fc800078e02ff */
[C---:B------:R-:W-:Y:S02]  /*0d10*/  @P5 IMAD R35, R18.reuse, R21, R35 ;  /* 0x0000001512235224 */ /* 0x040fe400078e0223 */
[----:B------:R-:W-:-:S05]  /*0d20*/  @P5 IMAD.WIDE.U32 R20, R18, R20, R36 ;  /* 0x0000001412145225 */ /* 0x000fca00078e0024 */
[----:B------:R-:W-:Y:S02]  /*0d30*/  @P5 IADD3 R21, R21, R35, RZ ;  /* 0x0000002315155210 */ /* 0x000fe40007ffe0ff */
[C---:B-1----:R-:W-:Y:S02]  /*0d40*/  @P5 LEA R36, P6, R20.reuse, R22, 0x1 ;  /* 0x0000001614245211 */ /* 0x042fe400078c08ff */
[----:B------:R-:W-:Y:S02]  /*0d50*/  MOV R35, RZ ;  /* 0x000000ff00237202 */ /* 0x000fe40000000f00 */
[----:B------:R-:W-:-:S05]  /*0d60*/  @P5 LEA.HI.X R37, R20, R23, R21, 0x1, P6 ;  /* 0x0000001714255211 */ /* 0x000fca00030f0c15 */
[----:B------:R0:W2:Y:S01]  /*0d70*/  @P5 LDG.E R35, desc[UR8][R36.64] ;  /* 0x0000000824235981 */ /* 0x0000a2000c1e1900 */
[----:B------:R-:W-:-:S04]  /*0d80*/  ISETP.GE.U32.AND P5, PT, R41, UR12, PT ;  /* 0x0000000c29007c0c */ /* 0x000fc8000bfa6070 */
[----:B------:R-:W-:-:S04]  /*0d90*/  ISETP.GE.AND.EX P5, PT, R39, UR13, PT, P5 ;  /* 0x0000000d27007c0c */ /* 0x000fc8000bfa6350 */
[----:B------:R-:W-:-:S13]  /*0da0*/  ISETP.GT.U32.OR P5, PT, R0, 0x19f, P5 ;  /* 0x0000019f0000780c */ /* 0x000fda0002fa4470 */
[----:B------:R-:W1:Y:S01]  /*0db0*/  @!P5 LDC.64 R20, c[0x0][0x270] ;  /* 0x00009c00ff14db82 */ /* 0x000e620000000a00 */
[----:B0-----:R-:W-:Y:S02]  /*0dc0*/  @!P5 MOV R36, R58 ;  /* 0x0000003a0024d202 */ /* 0x001fe40000000f00 */
        /* <DEDUP_REMOVED lines=9> */
[----:B------:R-:W-:-:S04]  /*0e60*/  IADD3 R41, R2, 0x140, RZ ;  /* 0x0000014002297810 */ /* 0x000fc80007ffe0ff */
[----:B------:R0:W3:Y:S01]  /*0e70*/  @!P5 LDG.E R36, desc[UR8][R38.64] ;  /* 0x000000082624d981 */ /* 0x0000e2000c1e1900 */
[----:B------:R-:W-:Y:S02]  /*0e80*/  SHF.R.S32.HI R37, RZ, 0x1f, R41 ;  /* 0x0000001fff257819 */ /* 0x000fe40000011429 */
        /* <DEDUP_REMOVED lines=11> */
[C---:B0-----:R-:W-:Y:S02]  /*0f40*/  @!P5 LEA R38, P6, R20.reuse, R22, 0x1 ;  /* 0x000000161426d211 */ /* 0x041fe400078c08ff */
[----:B------:R-:W-:Y:S02]  /*0f50*/  MOV R37, RZ ;  /* 0x000000ff00257202 */ /* 0x000fe40000000f00 */
[----:B------:R-:W-:Y:S02]  /*0f60*/  @!P5 LEA.HI.X R39, R20, R23, R21, 0x1, P6 ;  /* 0x000000171427d211 */ /* 0x000fe400030f0c15 */
[----:B------:R-:W-:-:S03]  /*0f70*/  SHF.R.S32.HI R41, RZ, 0x1f, R43 ;  /* 0x0000001fff297819 */ /* 0x000fc6000001142b */
[----:B------:R0:W4:Y:S01]  /*0f80*/  @!P5 LDG.E R37, desc[UR8][R38.64] ;  /* 0x000000082625d981 */ /* 0x000122000c1e1900 */
        /* <DEDUP_REMOVED lines=15> */
[----:B------:R0:W5:Y:S01]  /*1080*/  @!P5 LDG.E R38, desc[UR8][R40.64] ;  /* 0x000000082826d981 */ /* 0x000162000c1e1900 */
        /* <DEDUP_REMOVED lines=8> */
[-C--:B-1----:R-:W-:Y:S01]  /*1110*/  @!P5 IMAD R42, R39, R20.reuse, RZ ;  /* 0x00000014272ad224 */ /* 0x082fe200078e02ff */
[----:B------:R-:W-:Y:S01]  /*1120*/  MOV R39, RZ ;  /* 0x000000ff00277202 */ /* 0x000fe20000000f00 */
[----:B------:R-:W-:-:S04]  /*1130*/  @!P5 IMAD.WIDE.U32 R40, R43, R20, R40 ;  /* 0x000000142b28d225 */ /* 0x000fc800078e0028 */
[----:B------:R-:W-:Y:S01]  /*1140*/  @!P5 IMAD R21, R43, R21, R42 ;  /* 0x000000152b15d224 */ /* 0x000fe200078e022a */
[----:B0-----:R-:W-:-:S04]  /*1150*/  @!P5 LEA R48, P6, R40, R22, 0x1 ;  /* 0x000000162830d211 */ /* 0x001fc800078c08ff */
[----:B------:R-:W-:-:S04]  /*1160*/  @!P5 IADD3 R20, R41, R21, RZ ;  /* 0x000000152914d210 */ /* 0x000fc80007ffe0ff */
[----:B------:R-:W-:Y:S02]  /*1170*/  @!P5 LEA.HI.X R49, R40, R23, R20, 0x1, P6 ;  /* 0x000000172831d211 */ /* 0x000fe400030f0c14 */
[----:B------:R-:W-:-:S03]  /*1180*/  SHF.R.S32.HI R41, RZ, 0x1f, R32 ;  /* 0x0000001fff297819 */ /* 0x000fc60000011420 */
[----:B------:R0:W5:Y:S01]  /*1190*/  @!P5 LDG.E R39, desc[UR8][R48.64] ;  /* 0x000000083027d981 */ /* 0x000162000c1e1900 */
[----:B------:R-:W-:-:S04]  /*11a0*/  ISETP.GE.U32.AND P5, PT, R32, UR12, PT ;  /* 0x0000000c20007c0c */ /* 0x000fc8000bfa6070 */
[----:B------:R-:W-:-:S04]  /*11b0*/  ISETP.GE.AND.EX P5, PT, R41, UR13, PT, P5 ;  /* 0x0000000d29007c0c */ /* 0x000fc8000bfa6350 */
[----:B------:R-:W-:Y:S02]  /*11c0*/  ISETP.GT.U32.OR P6, PT, R0, 0x19f, P5 ;  /* 0x0000019f0000780c */ /* 0x000fe40002fc4470 */
[----:B0-----:R-:W-:-:S11]  /*11d0*/  IADD3 R49, R2, 0x1c0, RZ ;  /* 0x000001c002317810 */ /* 0x001fd60007ffe0ff */
        /* <DEDUP_REMOVED lines=8> */
[----:B------:R-:W-:Y:S02]  /*1260*/  @!P6 IADD3 R20, R43, R21, RZ ;  /* 0x000000152b14e210 */ /* 0x000fe40007ffe0ff */
[----:B------:R-:W-:Y:S02]  /*1270*/  SHF.R.S32.HI R43, RZ, 0x1f, R49 ;  /* 0x0000001fff2b7819 */ /* 0x000fe40000011431 */
[----:B------:R-:W-:Y:S02]  /*1280*/  @!P6 LEA.HI.X R23, R42, R23, R20, 0x1, P5 ;  /* 0x000000172a17e211 */ /* 0x000fe400028f0c14 */
[----:B------:R-:W-:-:S04]  /*1290*/  ISETP.GE.U32.AND P5, PT, R49, UR12, PT ;  /* 0x0000000c31007c0c */ /* 0x000fc8000bfa6070 */
[----:B------:R-:W-:-:S04]  /*12a0*/  ISETP.GE.AND.EX P5, PT, R43, UR13, PT, P5 ;  /* 0x0000000d2b007c0c */ /* 0x000fc8000bfa6350 */
[----:B------:R-:W-:-:S13]  /*12b0*/  ISETP.GT.U32.OR P5, PT, R0, 0x19f, P5 ;  /* 0x0000019f0000780c */ /* 0x000fda0002fa4470 */
[----:B------:R-:W0:Y:S01]  /*12c0*/  @!P5 LDC.64 R20, c[0x0][0x270] ;  /* 0x00009c00ff14db82 */ /* 0x000e220000000a00 */
[----:B------:R-:W-:Y:S02]  /*12d0*/  @!P5 MOV R52, R58 ;  /* 0x0000003a0034d202 */ /* 0x000fe40000000f00 */
[----:B------:R-:W-:Y:S01]  /*12e0*/  @!P5 MOV R53, R61 ;  /* 0x0000003d0035d202 */ /* 0x000fe20000000f00 */
[-C--:B0-----:R-:W-:Y:S02]  /*12f0*/  @!P5 IMAD R40, R43, R20.reuse, RZ ;  /* 0x000000142b28d224 */ /* 0x081fe400078e02ff */
[----:B------:R-:W-:-:S04]  /*1300*/  @!P5 IMAD.WIDE.U32 R52, R49, R20, R52 ;  /* 0x000000143134d225 */ /* 0x000fc800078e0034 */
[----:B------:R-:W-:Y:S02]  /*1310*/  @!P5 IMAD R45, R49, R21, R40 ;  /* 0x00000015312dd224 */ /* 0x000fe400078e0228 */
[----:B------:R-:W0:Y:S03]  /*1320*/  @!P5 LDC.64 R20, c[0x0][0x220] ;  /* 0x00008800ff14db82 */ /* 0x000e260000000a00 */
[----:B------:R-:W-:Y:S02]  /*1330*/  @!P5 IADD3 R40, R53, R45, RZ ;  /* 0x0000002d3528d210 */ /* 0x000fe40007ffe0ff */
[----:B------:R-:W-:Y:S02]  /*1340*/  MOV R42, RZ ;  /* 0x000000ff002a7202 */ /* 0x000fe40000000f00 */
[----:B------:R-:W-:Y:S02]  /*1350*/  SHF.R.S32.HI R45, RZ, 0x1f, R34 ;  /* 0x0000001fff2d7819 */ /* 0x000fe40000011422 */
[----:B0-----:R-:W-:-:S04]  /*1360*/  @!P5 LEA R48, P1, R52, R20, 0x1 ;  /* 0x000000143430d211 */ /* 0x001fc800078208ff */
[----:B------:R-:W-:Y:S02]  /*1370*/  @!P5 LEA.HI.X R49, R52, R21, R40, 0x1, P1 ;  /* 0x000000153431d211 */ /* 0x000fe400008f0c28 */
[----:B------:R-:W-:Y:S02]  /*1380*/  MOV R40, RZ ;  /* 0x000000ff00287202 */ /* 0x000fe40000000f00 */
[----:B------:R-:W-:Y:S01]  /*1390*/  ISETP.NE.AND P1, PT, R29, RZ, PT ;  /* 0x000000ff1d00720c */ /* 0x000fe20003f25270 */
[----:B------:R-:W5:Y:S01]  /*13a0*/  @!P5 LDG.E R42, desc[UR8][R48.64] ;  /* 0x00000008302ad981 */ /* 0x000f62000c1e1900 */
[----:B------:R-:W-:-:S03]  /*13b0*/  ISETP.GE.U32.AND P5, PT, R34, UR12, PT ;  /* 0x0000000c22007c0c */ /* 0x000fc6000bfa6070 */
[----:B------:R0:W5:Y:S01]  /*13c0*/  @!P6 LDG.E R40, desc[UR8][R22.64] ;  /* 0x000000081628e981 */ /* 0x000162000c1e1900 */
[----:B------:R-:W-:-:S04]  /*13d0*/  ISETP.GE.AND.EX P5, PT, R45, UR13, PT, P5 ;  /* 0x0000000d2d007c0c */ /* 0x000fc8000bfa6350 */
[----:B------:R-:W-:-:S13]  /*13e0*/  ISETP.GT.U32.OR P5, PT, R0, 0x19f, P5 ;  /* 0x0000019f0000780c */ /* 0x000fda0002fa4470 */
[----:B------:R-:W1:Y:S01]  /*13f0*/  @!P5 LDC.64 R20, c[0x0][0x270] ;  /* 0x00009c00ff14db82 */ /* 0x000e620000000a00 */
[----:B0-----:R-:W-:Y:S02]  /*1400*/  @!P5 MOV R22, R58 ;  /* 0x0000003a0016d202 */ /* 0x001fe40000000f00 */
[----:B------:R-:W-:Y:S01]  /*1410*/  @!P5 MOV R23, R61 ;  /* 0x0000003d0017d202 */ /* 0x000fe20000000f00 */
[-C--:B-1----:R-:W-:Y:S02]  /*1420*/  @!P5 IMAD R29, R45, R20.reuse, RZ ;  /* 0x000000142d1dd224 */ /* 0x082fe400078e02ff */
[----:B------:R-:W-:-:S04]  /*1430*/  @!P5 IMAD.WIDE.U32 R22, R34, R20, R22 ;  /* 0x000000142216d225 */ /* 0x000fc800078e0016 */
[----:B------:R-:W-:Y:S02]  /*1440*/  @!P5 IMAD R29, R34, R21, R29 ;  /* 0x00000015221dd224 */ /* 0x000fe400078e021d */
[----:B------:R-:W0:Y:S03]  /*1450*/  @!P5 LDC.64 R20, c[0x0][0x220] ;  /* 0x00008800ff14db82 */ /* 0x000e260000000a00 */
[----:B------:R-:W-:Y:S02]  /*1460*/  @!P5 IADD3 R23, R23, R29, RZ ;  /* 0x0000001d1717d210 */ /* 0x000fe40007ffe0ff */
[----:B------:R-:W-:Y:S02]  /*1470*/  CS2R R48, SRZ ;  /* 0x0000000000307805 */ /* 0x000fe4000001ff00 */
[----:B------:R-:W-:Y:S02]  /*1480*/  MOV R56, RZ ;  /* 0x000000ff00387202 */ /* 0x000fe40000000f00 */
[----:B------:R-:W-:-:S02]  /*1490*/  CS2R R54, SRZ ;  /* 0x0000000000367805 */ /* 0x000fc4000001ff00 */
[----:B------:R-:W-:Y:S01]  /*14a0*/  CS2R R52, SRZ ;  /* 0x0000000000347805 */ /* 0x000fe2000001ff00 */
[----:B------:R-:W2:Y:S04]  /*14b0*/  @P0 LDG.E R49, desc[UR8][R24.64] ;  /* 0x0000000818310981 */ /* 0x000ea8000c1e1900 */
[----:B------:R1:W3:Y:S01]  /*14c0*/  @P1 LDG.E R56, desc[UR8][R50.64] ;  /* 0x0000000832381981 */ /* 0x0002e2000c1e1900 */
[----:B0-----:R-:W-:-:S03]  /*14d0*/  @!P5 LEA R20, P6, R22, R20, 0x1 ;  /* 0x000000141614d211 */ /* 0x001fc600078c08ff */
[----:B------:R-:W4:Y:S01]  /*14e0*/  @P2 LDG.E R53, desc[UR8][R62.64] ;  /* 0x000000083e352981 */ /* 0x000f22000c1e1900 */
[----:B------:R-:W-:-:S05]  /*14f0*/  @!P5 LEA.HI.X R21, R22, R21, R23, 0x1, P6 ;  /* 0x000000151615d211 */ /* 0x000fca00030f0c17 */
[----:B------:R3:W5:Y:S01]  /*1500*/  @!P5 LDG.E R48, desc[UR8][R20.64] ;  /* 0x000000081430d981 */ /* 0x000762000c1e1900 */
[C---:B------:R-:W-:Y:S02]  /*1510*/  LOP3.LUT P5, RZ, R46.reuse, 0x4, RZ, 0xc0, !PT ;  /* 0x000000042eff7812 */ /* 0x040fe400078ac0ff */
[----:B------:R-:W-:Y:S02]  /*1520*/  LOP3.LUT P6, RZ, R46, 0x2, RZ, 0xc0, !PT ;  /* 0x000000022eff7812 */ /* 0x000fe400078cc0ff */
[----:B------:R-:W-:-:S09]  /*1530*/  ISETP.NE.AND P1, PT, R28, RZ, PT ;  /* 0x000000ff1c00720c */ /* 0x000fd20003f25270 */
[----:B------:R-:W2:Y:S04]  /*1540*/  @P5 LDG.E R54, desc[UR8][R68.64] ;  /* 0x0000000844365981 */ /* 0x000ea8000c1e1900 */
[----:B------:R-:W5:Y:S04]  /*1550*/  @P6 LDG.E R55, desc[UR8][R66.64] ;  /* 0x0000000842376981 */ /* 0x000f68000c1e1900 */
[----:B------:R-:W5:Y:S01]  /*1560*/  @P1 LDG.E R52, desc[UR8][R64.64] ;  /* 0x0000000840341981 */ /* 0x000f62000c1e1900 */
[----:B-1----:R-:W-:-:S06]  /*1570*/  CS2R R50, SRZ ;  /* 0x0000000000327805 */ /* 0x002fcc000001ff00 */
[----:B------:R-:W5:Y:S04]  /*1580*/  @P3 LDG.E R50, desc[UR8][R30.64] ;  /* 0x000000081e323981 */ /* 0x000f68000c1e1900 */
[----:B------:R4:W5:Y:S01]  /*1590*/  @P4 LDG.E R51, desc[UR8][R26.64] ;  /* 0x000000081a334981 */ /* 0x000962000c1e1900 */
[----:B------:R-:W-:Y:S01]  /*15a0*/  ISETP.GT.AND P5, PT, R10, 0x1e, PT ;  /* 0x0000001e0a00780c */ /* 0x000fe20003fa4270 */
[--C-:B---3--:R-:W-:Y:S02]  /*15b0*/  HADD2.F32 R21, -RZ, R56.reuse.H1_H1 ;  /* 0x30000038ff157230 */ /* 0x108fe40000004100 */
[----:B------:R-:W-:-:S03]  /*15c0*/  HADD2.F32 R20, -RZ, R56.H0_H0 ;  /* 0x20000038ff147230 */ /* 0x000fc60000004100 */
[----:B------:R-:W-:Y:S02]  /*15d0*/  FMUL.FTZ R23, R21, R21 ;  /* 0x0000001515177220 */ /* 0x000fe40000410000 */
[C---:B------:R-:W-:Y:S02]  /*15e0*/  FADD.FTZ R21, R20.reuse, R21 ;  /* 0x0000001514157221 */ /* 0x040fe40000010000 */
[----:B------:R-:W-:Y:S02]  /*15f0*/  FFMA.FTZ R23, R20, R20, R23 ;  /* 0x0000001414177223 */ /* 0x000fe40000010017 */
[----:B------:R-:W-:Y:S02]  /*1600*/  FADD.FTZ R21, RZ, R21 ;  /* 0x00000015ff157221 */ /* 0x000fe40000010000 */
[----:B------:R-:W-:Y:S01]  /*1610*/  FADD.FTZ R23, RZ, R23 ;  /* 0x00000017ff177221 */ /* 0x000fe20000010000 */
[----:B----4-:R-:W-:Y:S02]  /*1620*/  HADD2.F32 R27, -RZ, R53.H1_H1 ;  /* 0x30000035ff1b7230 */ /* 0x010fe40000004100 */
[----:B--2---:R-:W-:-:S02]  /*1630*/  HADD2.F32 R29, -RZ, R54.H1_H1 ;  /* 0x30000036ff1d7230 */ /* 0x004fc40000004100 */
[----:B------:R-:W-:Y:S02]  /*1640*/  HADD2.F32 R22, -RZ, R54.H0_H0 ;  /* 0x20000036ff167230 */ /* 0x000fe40000004100 */
[--C-:B-----5:R-:W-:Y:S02]  /*1650*/  HADD2.F32 R25, -RZ, R55.reuse.H1_H1 ;  /* 0x30000037ff197230 */ /* 0x120fe40000004100 */
[----:B------:R-:W-:Y:S01]  /*1660*/  FMUL.FTZ R31, R29, R29 ;  /* 0x0000001d1d1f7220 */ /* 0x000fe20000410000 */
[C---:B------:R-:W-:Y:S01]  /*1670*/  FADD.FTZ R20, R22.reuse, R29 ;  /* 0x0000001d16147221 */ /* 0x040fe20000010000 */
[----:B------:R-:W-:Y:S02]  /*1680*/  HADD2.F32 R24, -RZ, R55.H0_H0 ;  /* 0x20000037ff187230 */ /* 0x000fe40000004100 */
[----:B------:R-:W-:Y:S01]  /*1690*/  FFMA.FTZ R22, R22, R22, R31 ;  /* 0x0000001616167223 */ /* 0x000fe2000001001f */
[--C-:B------:R-:W-:Y:S02]  /*16a0*/  HADD2.F32 R26, -RZ, R52.reuse.H1_H1 ;  /* 0x30000034ff1a7230 */ /* 0x100fe40000004100 */
[----:B------:R-:W-:Y:S01]  /*16b0*/  FADD.FTZ R20, R21, R20 ;  /* 0x0000001415147221 */ /* 0x000fe20000010000 */
[----:B------:R-:W-:Y:S01]  /*16c0*/  FMUL.FTZ R21, R25, R25 ;  /* 0x0000001919157220 */ /* 0x000fe20000410000 */
[----:B------:R-:W-:Y:S01]  /*16d0*/  FADD.FTZ R22, R23, R22 ;  /* 0x0000001617167221 */ /* 0x000fe20000010000 */
[----:B------:R-:W-:Y:S01]  /*16e0*/  FADD.FTZ R25, R24, R25 ;  /* 0x0000001918197221 */ /* 0x000fe20000010000 */
[----:B------:R-:W-:-:S02]  /*16f0*/  HADD2.F32 R23, -RZ, R52.H0_H0 ;  /* 0x20000034ff177230 */ /* 0x000fc40000004100 */
[----:B------:R-:W-:Y:S01]  /*1700*/  FFMA.FTZ R21, R24, R24, R21 ;  /* 0x0000001818157223 */ /* 0x000fe20000010015 */
[----:B------:R-:W-:Y:S01]  /*1710*/  FMUL.FTZ R24, R26, R26 ;  /* 0x0000001a1a187220 */ /* 0x000fe20000410000 */
[----:B------:R-:W-:Y:S02]  /*1720*/  FADD.FTZ R20, R20, R25 ;  /* 0x0000001914147221 */ /* 0x000fe40000010000 */
[----:B------:R-:W-:Y:S01]  /*1730*/  FADD.FTZ R21, R22, R21 ;  /* 0x0000001516157221 */ /* 0x000fe20000010000 */
[C---:B------:R-:W-:Y:S01]  /*1740*/  FFMA.FTZ R24, R23.reuse, R23, R24 ;  /* 0x0000001717187223 */ /* 0x040fe20000010018 */
[----:B------:R-:W-:Y:S02]  /*1750*/  HADD2.F32 R22, -RZ, R53.H0_H0 ;  /* 0x20000035ff167230 */ /* 0x000fe40000004100 */
[----:B------:R-:W-:Y:S01]  /*1760*/  FADD.FTZ R25, R23, R26 ;  /* 0x0000001a17197221 */ /* 0x000fe20000010000 */
[----:B------:R-:W-:Y:S01]  /*1770*/  FMUL.FTZ R23, R27, R27 ;  /* 0x0000001b1b177220 */ /* 0x000fe20000410000 */
[----:B------:R-:W-:Y:S01]  /*1780*/  FADD.FTZ R21, R21, R24 ;  /* 0x0000001815157221 */ /* 0x000fe20000010000 */
[----:B------:R-:W-:-:S02]  /*1790*/  HADD2.F32 R24, -RZ, R50.H1_H1 ;  /* 0x30000032ff187230 */ /* 0x000fc40000004100 */
[C---:B------:R-:W-:Y:S01]  /*17a0*/  FADD.FTZ R27, R22.reuse, R27 ;  /* 0x0000001b161b7221 */ /* 0x040fe20000010000 */
[----:B------:R-:W-:Y:S01]  /*17b0*/  FFMA.FTZ R22, R22, R22, R23 ;  /* 0x0000001616167223 */ /* 0x000fe20000010017 */
[----:B------:R-:W-:Y:S02]  /*17c0*/  HADD2.F32 R23, -RZ, R50.H0_H0 ;  /* 0x20000032ff177230 */ /* 0x000fe40000004100 */
[----:B------:R-:W-:Y:S01]  /*17d0*/  FADD.FTZ R20, R20, R25 ;  /* 0x0000001914147221 */ /* 0x000fe20000010000 */
[----:B------:R-:W-:Y:S01]  /*17e0*/  FMUL.FTZ R26, R24, R24 ;  /* 0x00000018181a7220 */ /* 0x000fe20000410000 */
[----:B------:R-:W-:Y:S01]  /*17f0*/  FADD.FTZ R21, R21, R22 ;  /* 0x0000001615157221 */ /* 0x000fe20000010000 */
[C---:B------:R-:W-:Y:S02]  /*1800*/  FADD.FTZ R25, R23.reuse, R24 ;  /* 0x0000001817197221 */ /* 0x040fe40000010000 */
[----:B------:R-:W-:Y:S01]  /*1810*/  FFMA.FTZ R26, R23, R23, R26 ;  /* 0x00000017171a7223 */ /* 0x000fe2000001001a */
[----:B------:R-:W-:Y:S01]  /*1820*/  FADD.FTZ R20, R20, R27 ;  /* 0x0000001b14147221 */ /* 0x000fe20000010000 */
[----:B------:R-:W-:-:S02]  /*1830*/  HADD2.F32 R23, -RZ, R51.H1_H1 ;  /* 0x30000033ff177230 */ /* 0x000fc40000004100 */
[----:B------:R-:W-:Y:S02]  /*1840*/  HADD2.F32 R22, -RZ, R51.H0_H0 ;  /* 0x20000033ff167230 */ /* 0x000fe40000004100 */
[----:B------:R-:W-:Y:S01]  /*1850*/  FADD.FTZ R20, R20, R25 ;  /* 0x0000001914147221 */ /* 0x000fe20000010000 */
[--C-:B------:R-:W-:Y:S02]  /*1860*/  HADD2.F32 R27, -RZ, R49.reuse.H1_H1 ;  /* 0x30000031ff1b7230 */ /* 0x100fe40000004100 */
[----:B------:R-:W-:Y:S01]  /*1870*/  FMUL.FTZ R25, R23, R23 ;  /* 0x0000001717197220 */ /* 0x000fe20000410000 */
[C---:B------:R-:W-:Y:S01]  /*1880*/  FADD.FTZ R23, R22.reuse, R23 ;  /* 0x0000001716177221 */ /* 0x040fe20000010000 */
[----:B------:R-:W-:Y:S01]  /*1890*/  FADD.FTZ R21, R21, R26 ;  /* 0x0000001a15157221 */ /* 0x000fe20000010000 */
[----:B------:R-:W-:Y:S02]  /*18a0*/  HADD2.F32 R24, -RZ, R49.H0_H0 ;  /* 0x20000031ff187230 */ /* 0x000fe40000004100 */
[----:B------:R-:W-:Y:S01]  /*18b0*/  FFMA.FTZ R22, R22, R22, R25 ;  /* 0x0000001616167223 */ /* 0x000fe20000010019 */
[----:B------:R-:W-:Y:S01]  /*18c0*/  FADD.FTZ R20, R20, R23 ;  /* 0x0000001714147221 */ /* 0x000fe20000010000 */
[----:B------:R-:W-:-:S02]  /*18d0*/  HADD2.F32 R25, -RZ, R35.H1_H1 ;  /* 0x30000023ff197230 */ /* 0x000fc40000004100 */
[----:B------:R-:W-:Y:S01]  /*18e0*/  FMUL.FTZ R23, R27, R27 ;  /* 0x0000001b1b177220 */ /* 0x000fe20000410000 */
[----:B------:R-:W-:Y:S01]  /*18f0*/  FADD.FTZ R21, R21, R22 ;  /* 0x0000001615157221 */ /* 0x000fe20000010000 */
[C---:B------:R-:W-:Y:S01]  /*1900*/  FADD.FTZ R27, R24.reuse, R27 ;  /* 0x0000001b181b7221 */ /* 0x040fe20000010000 */
[----:B------:R-:W-:Y:S02]  /*1910*/  HADD2.F32 R22, -RZ, R35.H0_H0 ;  /* 0x20000023ff167230 */ /* 0x000fe40000004100 */
[----:B------:R-:W-:Y:S01]  /*1920*/  FFMA.FTZ R24, R24, R24, R23 ;  /* 0x0000001818187223 */ /* 0x000fe20000010017 */
[----:B------:R-:W-:Y:S01]  /*1930*/  FMUL.FTZ R23, R25, R25 ;  /* 0x0000001919177220 */ /* 0x000fe20000410000 */
[--C-:B------:R-:W-:Y:S02]  /*1940*/  HADD2.F32 R26, -RZ, R36.reuse.H1_H1 ;  /* 0x30000024ff1a7230 */ /* 0x100fe40000004100 */
[C---:B------:R-:W-:Y:S01]  /*1950*/  FADD.FTZ R25, R22.reuse, R25 ;  /* 0x0000001916197221 */ /* 0x040fe20000010000 */
[----:B------:R-:W-:Y:S01]  /*1960*/  FADD.FTZ R21, R21, R24 ;  /* 0x0000001815157221 */ /* 0x000fe20000010000 */
[----:B------:R-:W-:Y:S01]  /*1970*/  FFMA.FTZ R22, R22, R22, R23 ;  /* 0x0000001616167223 */ /* 0x000fe20000010017 */
[----:B------:R-:W-:Y:S01]  /*1980*/  FADD.FTZ R20, R20, R27 ;  /* 0x0000001b14147221 */ /* 0x000fe20000010000 */
[----:B------:R-:W-:-:S02]  /*1990*/  HADD2.F32 R23, -RZ, R36.H0_H0 ;  /* 0x20000024ff177230 */ /* 0x000fc40000004100 */
[----:B------:R-:W-:Y:S01]  /*19a0*/  FMUL.FTZ R24, R26, R26 ;  /* 0x0000001a1a187220 */ /* 0x000fe20000410000 */
[--C-:B------:R-:W-:Y:S02]  /*19b0*/  HADD2.F32 R27, -RZ, R37.reuse.H1_H1 ;  /* 0x30000025ff1b7230 */ /* 0x100fe40000004100 */
[----:B------:R-:W-:Y:S01]  /*19c0*/  FADD.FTZ R21, R21, R22 ;  /* 0x0000001615157221 */ /* 0x000fe20000010000 */
[----:B------:R-:W-:Y:S01]  /*19d0*/  FADD.FTZ R20, R20, R25 ;  /* 0x0000001914147221 */ /* 0x000fe20000010000 */
[----:B------:R-:W-:Y:S02]  /*19e0*/  HADD2.F32 R22, -RZ, R37.H0_H0 ;  /* 0x20000025ff167230 */ /* 0x000fe40000004100 */
[C---:B------:R-:W-:Y:S01]  /*19f0*/  FADD.FTZ R25, R23.reuse, R26 ;  /* 0x0000001a17197221 */ /* 0x040fe20000010000 */
[----:B------:R-:W-:Y:S01]  /*1a00*/  FFMA.FTZ R24, R23, R23, R24 ;  /* 0x0000001717187223 */ /* 0x000fe20000010018 */
[----:B------:R-:W-:Y:S01]  /*1a10*/  FMUL.FTZ R23, R27, R27 ;  /* 0x0000001b1b177220 */ /* 0x000fe20000410000 */
[----:B------:R-:W-:-:S02]  /*1a20*/  FADD.FTZ R27, R22, R27 ;  /* 0x0000001b161b7221 */ /* 0x000fc40000010000 */
[----:B------:R-:W-:Y:S01]  /*1a30*/  FADD.FTZ R21, R21, R24 ;  /* 0x0000001815157221 */ /* 0x000fe20000010000 */
[----:B------:R-:W-:Y:S01]  /*1a40*/  FFMA.FTZ R22, R22, R22, R23 ;  /* 0x0000001616167223 */ /* 0x000fe20000010017 */
[--C-:B------:R-:W-:Y:S02]  /*1a50*/  HADD2.F32 R24, -RZ, R38.reuse.H1_H1 ;  /* 0x30000026ff187230 */ /* 0x100fe40000004100 */
[----:B------:R-:W-:Y:S01]  /*1a60*/  FADD.FTZ R20, R20, R25 ;  /* 0x0000001914147221 */ /* 0x000fe20000010000 */
[----:B------:R-:W-:Y:S02]  /*1a70*/  HADD2.F32 R23, -RZ, R38.H0_H0 ;  /* 0x20000026ff177230 */ /* 0x000fe40000004100 */
[----:B------:R-:W-:Y:S01]  /*1a80*/  FADD.FTZ R21, R21, R22 ;  /* 0x0000001615157221 */ /* 0x000fe20000010000 */
[----:B------:R-:W-:Y:S01]  /*1a90*/  FADD.FTZ R20, R20, R27 ;  /* 0x0000001b14147221 */ /* 0x000fe20000010000 */
[----:B------:R-:W-:Y:S01]  /*1aa0*/  FMUL.FTZ R22, R24, R24 ;  /* 0x0000001818167220 */ /* 0x000fe20000410000 */
[----:B------:R-:W-:Y:S01]  /*1ab0*/  FADD.FTZ R25, R23, R24 ;  /* 0x0000001817197221 */ /* 0x000fe20000010000 */
[----:B------:R-:W-:-:S02]  /*1ac0*/  HADD2.F32 R27, -RZ, R39.H1_H1 ;  /* 0x30000027ff1b7230 */ /* 0x000fc40000004100 */
[----:B------:R-:W-:Y:S02]  /*1ad0*/  HADD2.F32 R24, -RZ, R39.H0_H0 ;  /* 0x20000027ff187230 */ /* 0x000fe40000004100 */
[----:B------:R-:W-:Y:S01]  /*1ae0*/  FFMA.FTZ R22, R23, R23, R22 ;  /* 0x0000001717167223 */ /* 0x000fe20000010016 */
[----:B------:R-:W-:Y:S01]  /*1af0*/  FADD.FTZ R20, R20, R25 ;  /* 0x0000001914147221 */ /* 0x000fe20000010000 */
[--C-:B------:R-:W-:Y:S02]  /*1b00*/  HADD2.F32 R25, -RZ, R40.reuse.H1_H1 ;  /* 0x30000028ff197230 */ /* 0x100fe40000004100 */
[----:B------:R-:W-:Y:S01]  /*1b10*/  FMUL.FTZ R23, R27, R27 ;  /* 0x0000001b1b177220 */ /* 0x000fe20000410000 */
[----:B------:R-:W-:Y:S01]  /*1b20*/  FADD.FTZ R21, R21, R22 ;  /* 0x0000001615157221 */ /* 0x000fe20000010000 */
[C---:B------:R-:W-:Y:S01]  /*1b30*/  FADD.FTZ R27, R24.reuse, R27 ;  /* 0x0000001b181b7221 */ /* 0x040fe20000010000 */
[----:B------:R-:W-:Y:S02]  /*1b40*/  HADD2.F32 R22, -RZ, R40.H0_H0 ;  /* 0x20000028ff167230 */ /* 0x000fe40000004100 */
[----:B------:R-:W-:Y:S01]  /*1b50*/  FFMA.FTZ R24, R24, R24, R23 ;  /* 0x0000001818187223 */ /* 0x000fe20000010017 */
[----:B------:R-:W-:Y:S01]  /*1b60*/  FMUL.FTZ R23, R25, R25 ;  /* 0x0000001919177220 */ /* 0x000fe20000410000 */
[----:B------:R-:W-:-:S02]  /*1b70*/  HADD2.F32 R26, -RZ, R42.H1_H1 ;  /* 0x3000002aff1a7230 */ /* 0x000fc40000004100 */
[C---:B------:R-:W-:Y:S01]  /*1b80*/  FADD.FTZ R25, R22.reuse, R25 ;  /* 0x0000001916197221 */ /* 0x040fe20000010000 */
[----:B------:R-:W-:Y:S01]  /*1b90*/  FADD.FTZ R21, R21, R24 ;  /* 0x0000001815157221 */ /* 0x000fe20000010000 */
[----:B------:R-:W-:Y:S01]  /*1ba0*/  FFMA.FTZ R22, R22, R22, R23 ;  /* 0x0000001616167223 */ /* 0x000fe20000010017 */
[----:B------:R-:W-:Y:S01]  /*1bb0*/  FADD.FTZ R20, R20, R27 ;  /* 0x0000001b14147221 */ /* 0x000fe20000010000 */
[----:B------:R-:W-:Y:S02]  /*1bc0*/  HADD2.F32 R23, -RZ, R42.H0_H0 ;  /* 0x2000002aff177230 */ /* 0x000fe40000004100 */
[----:B------:R-:W-:Y:S01]  /*1bd0*/  FMUL.FTZ R24, R26, R26 ;  /* 0x0000001a1a187220 */ /* 0x000fe20000410000 */
[--C-:B------:R-:W-:Y:S02]  /*1be0*/  HADD2.F32 R27, -RZ, R48.reuse.H1_H1 ;  /* 0x30000030ff1b7230 */ /* 0x100fe40000004100 */
[----:B------:R-:W-:Y:S01]  /*1bf0*/  FADD.FTZ R21, R21, R22 ;  /* 0x0000001615157221 */ /* 0x000fe20000010000 */
[----:B------:R-:W-:Y:S01]  /*1c00*/  FADD.FTZ R20, R20, R25 ;  /* 0x0000001914147221 */ /* 0x000fe20000010000 */
[----:B------:R-:W-:-:S02]  /*1c10*/  HADD2.F32 R22, -RZ, R48.H0_H0 ;  /* 0x20000030ff167230 */ /* 0x000fc40000004100 */
[C---:B------:R-:W-:Y:S01]  /*1c20*/  FADD.FTZ R25, R23.reuse, R26 ;  /* 0x0000001a17197221 */ /* 0x040fe20000010000 */
[----:B------:R-:W-:Y:S01]  /*1c30*/  FFMA.FTZ R24, R23, R23, R24 ;  /* 0x0000001717187223 */ /* 0x000fe20000010018 */
[----:B------:R-:W-:Y:S01]  /*1c40*/  FMUL.FTZ R23, R27, R27 ;  /* 0x0000001b1b177220 */ /* 0x000fe20000410000 */
        /* <DEDUP_REMOVED lines=29> */
[----:B-1----:R-:W-:Y:S01]  /*1e20*/  @!P5 FADD.FTZ R22, R22, R21 ;  /* 0x000000151616d221 */ /* 0x002fe20000010000 */
[----:B------:R-:W-:-:S03]  /*1e30*/  ISETP.NE.AND P5, PT, R10, RZ, PT ;  /* 0x000000ff0a00720c */ /* 0x000fc60003fa5270 */
[----:B------:R-:W-:Y:S02]  /*1e40*/  MOV R20, R27 ;  /* 0x0000001b00147202 */ /* 0x000fe40000000f00 */
[----:B------:R-:W-:-:S08]  /*1e50*/  MOV R21, R22 ;  /* 0x0000001600157202 */ /* 0x000fd00000000f00 */
[----:B------:R0:W-:Y:S01]  /*1e60*/  @!P5 STS.64 [R16+0x10], R20 ;  /* 0x000010141000d388 */ /* 0x0001e20000000a00 */
[----:B------:R-:W-:Y:S01]  /*1e70*/  BAR.SYNC.DEFER_BLOCKING 0x0 ;  /* 0x0000000000007b1d */ /* 0x000fe20000010000 */
[----:B------:R-:W-:-:S05]  /*1e80*/  ISETP.NE.AND P5, PT, R0, RZ, PT ;  /* 0x000000ff0000720c */ /* 0x000fca0003fa5270 */
[----:B------:R-:W-:Y:S08]  /*1e90*/  BSSY B0, `(.L_x_2494) ;  /* 0x0000024000007945 */ /* 0x000ff00003800000 */
[----:B0-----:R-:W-:Y:S05]  /*1ea0*/  @P5 BRA `(.L_x_2495) ;  /* 0x0000000000885947 */ /* 0x001fea0003800000 */
[----:B------:R-:W0:Y:S01]  /*1eb0*/  S2UR UR6, SR_CgaCtaId ;  /* 0x00000000000679c3 */ /* 0x000e220000008800 */
[----:B------:R-:W-:Y:S02]  /*1ec0*/  UMOV UR5, 0x400 ;  /* 0x0000040000057882 */ /* 0x000fe40000000000 */
[----:B0-----:R-:W-:-:S09]  /*1ed0*/  ULEA UR5, UR6, UR5, 0x18 ;  /* 0x0000000506057291 */ /* 0x001fd2000f8ec03f */
[----:B------:R-:W0:Y:S04]  /*1ee0*/  LDS.64 R22, [UR5+0x18] ;  /* 0x00001805ff167984 */ /* 0x000e280008000a00 */
[----:B------:R-:W1:Y:S04]  /*1ef0*/  LDS.128 R24, [UR5+0x20] ;  /* 0x00002005ff187984 */ /* 0x000e680008000c00 */
[----:B------:R-:W2:Y:S01]  /*1f00*/  LDS.128 R28, [UR5+0x30] ;  /* 0x00003005ff1c7984 */ /* 0x000ea20008000c00 */
[----:B0-----:R-:W-:Y:S01]  /*1f10*/  FADD.FTZ R57, R20, R22 ;  /* 0x0000001614397221 */ /* 0x001fe20000010000 */
[----:B------:R-:W-:-:S03]  /*1f20*/  FADD.FTZ R20, R21, R23 ;  /* 0x0000001715147221 */ /* 0x000fc60000010000 */
        /* <DEDUP_REMOVED lines=26> */
.L_x_2495:
[----:B------:R-:W-:Y:S05]  /*20d0*/  BSYNC B0 ;  /* 0x0000000000007941 */ /* 0x000fea0003800000 */
.L_x_2494:
[----:B------:R-:W0:Y:S02]  /*20e0*/  LDC R24, c[0x0][0xc] ;  /* 0x00000300ff187b82 */ /* 0x000e240000000800 */
[----:B0-----:R-:W-:-:S13]  /*20f0*/  ISETP.GE.U32.AND P6, PT, R24, 0x2, PT ;  /* 0x000000021800780c */ /* 0x001fda0003fc6070 */
[----:B------:R-:W-:Y:S05]  /*2100*/  @!P6 BRA `(.L_x_2496) ;  /* 0x000000080070e947 */ /* 0x000fea0003800000 */
[----:B------:R-:W-:Y:S05]  /*2110*/  @P5 BRA `(.L_x_2497) ;  /* 0x0000000000745947 */ /* 0x000fea0003800000 */
[----:B------:R-:W0:Y:S01]  /*2120*/  LDC R57, c[0x0][0x10] ;  /* 0x00000400ff397b82 */ /* 0x000e220000000800 */
[C---:B------:R-:W-:Y:S01]  /*2130*/  LOP3.LUT R22, R14.reuse, 0x1, RZ, 0xc0, !PT ;  /* 0x000000010e167812 */ /* 0x040fe200078ec0ff */
[----:B------:R-:W1:Y:S01]  /*2140*/  S2R R28, SR_CTAID.Y ;  /* 0x00000000001c7919 */ /* 0x000e620000002600 */
[----:B------:R-:W-:Y:S02]  /*2150*/  LOP3.LUT P6, RZ, R14, 0x2, RZ, 0xc0, !PT ;  /* 0x000000020eff7812 */ /* 0x000fe400078cc0ff */
[----:B------:R-:W-:Y:S02]  /*2160*/  MOV R29, 0xffffffff ;  /* 0xffffffff001d7802 */ /* 0x000fe40000000f00 */
[----:B------:R-:W-:Y:S01]  /*2170*/  SEL R25, R24, RZ, !P6 ;  /* 0x000000ff18197207 */ /* 0x000fe20007000000 */
[----:B------:R-:W2:Y:S01]  /*2180*/  LDC.64 R26, c[0x0][0x248] ;  /* 0x00009200ff1a7b82 */ /* 0x000ea20000000a00 */
[----:B------:R-:W-:Y:S01]  /*2190*/  SEL R29, R29, 0x1, P6 ;  /* 0x000000011d1d7807 */ /* 0x000fe20003000000 */
[----:B0-----:R-:W-:-:S04]  /*21a0*/  IMAD R31, R22, R57, RZ ;  /* 0x00000039161f7224 */ /* 0x001fc800078e02ff */
[----:B------:R-:W-:-:S05]  /*21b0*/  IMAD R22, R31, R24, RZ ;  /* 0x000000181f167224 */ /* 0x000fca00078e02ff */
[----:B------:R-:W-:Y:S01]  /*21c0*/  SHF.L.U32 R23, R22, 0x1, RZ ;  /* 0x0000000116177819 */ /* 0x000fe200000006ff */
[----:B-1----:R-:W-:Y:S01]  /*21d0*/  IMAD R57, R57, UR7, R28 ;  /* 0x0000000739397c24 */ /* 0x002fe2000f8e021c */
[----:B------:R-:W-:Y:S02]  /*21e0*/  ISETP.NE.AND P6, PT, R25, -0x1, PT ;  /* 0xffffffff1900780c */ /* 0x000fe40003fc5270 */
[----:B------:R-:W-:Y:S01]  /*21f0*/  IADD3 R31, R31, R28, RZ ;  /* 0x0000001c1f1f7210 */ /* 0x000fe20007ffe0ff */
[----:B--2---:R-:W-:Y:S02]  /*2200*/  IMAD.WIDE R26, R23, 0x4, R26 ;  /* 0x00000004171a7825 */ /* 0x004fe400078e021a */
[----:B------:R-:W0:Y:S02]  /*2210*/  LDC.64 R22, c[0x0][0x240] ;  /* 0x00009000ff167b82 */ /* 0x000e240000000a00 */
        /* <DEDUP_REMOVED lines=8> */
.L_x_2498:
[----:B-1----:R-:W2:Y:S04]  /*22a0*/  LDG.E.STRONG.GPU R26, desc[UR8][R22.64] ;  /* 0x00000008161a7981 */ /* 0x002ea8000c1ef900 */
[----:B--2---:R-:W-:Y:S01]  /*22b0*/  CCTL.IVALL ;  /* 0x00000000ff00798f */ /* 0x004fe20002000000 */
[----:B------:R-:W-:Y:S05]  /*22c0*/  YIELD ;  /* 0x0000000000007946 */ /* 0x000fea0003800000 */
[----:B------:R-:W-:-:S13]  /*22d0*/  ISETP.NE.AND P6, PT, R26, R25, PT ;  /* 0x000000191a00720c */ /* 0x000fda0003fc5270 */
[----:B------:R-:W-:Y:S05]  /*22e0*/  @P6 BRA `(.L_x_2498) ;  /* 0xfffffffc00ec6947 */ /* 0x000fea000383ffff */
.L_x_2497:
        /* <DEDUP_REMOVED lines=11> */
.L_x_2500:
        /* <DEDUP_REMOVED lines=63> */
.L_x_2499:
        /* <DEDUP_REMOVED lines=18> */
.L_x_2502:
[----:B------:R-:W-:Y:S05]  /*28b0*/  BSYNC B0 ;  /* 0x0000000000007941 */ /* 0x000fea0003800000 */
.L_x_2501:
        /* <DEDUP_REMOVED lines=30> */
[----:B------:R-:W2:Y:S02]  /*2aa0*/  @!P6 LDG.E.64 R22, desc[UR8][R22.64] ;  /* 0x000000081616e981 */ /* 0x000ea4000c1e1b00 */
[----:B--2---:R-:W-:Y:S01]  /*2ab0*/  @!P6 FADD.FTZ R20, R20, R22 ;  /* 0x000000161414e221 */ /* 0x004fe20000010000 */
[----:B------:R-:W-:-:S07]  /*2ac0*/  @!P6 FADD.FTZ R21, R21, R23 ;  /* 0x000000171515e221 */ /* 0x000fce0000010000 */
.L_x_2496:
        /* <DEDUP_REMOVED lines=26> */
[----:B-1----:R-:W-:Y:S01]  /*2c70*/  @P5 FADD.FTZ R30, R24, R21 ;  /* 0x00000015181e5221 */ /* 0x002fe20000010000 */
[----:B0-----:R-:W-:-:S05]  /*2c80*/  IMAD.WIDE R24, R47, 0x4, R22 ;  /* 0x000000042f187825 */ /* 0x001fca00078e0216 */
[----:B------:R-:W0:Y:S01]  /*2c90*/  LDC.64 R20, c[0x0][0x230] ;  /* 0x00008c00ff147b82 */ /* 0x000e220000000a00 */
[----:B------:R1:W2:Y:S01]  /*2ca0*/  @P5 MUFU.RSQ R29, R30 ;  /* 0x0000001e001d5308 */ /* 0x0002a20000001400 */
[----:B0-----:R-:W-:Y:S02]  /*2cb0*/  IMAD.WIDE R22, R47, 0x4, R20 ;  /* 0x000000042f167825 */ /* 0x001fe400078e0214 */
[----:B------:R-:W3:Y:S04]  /*2cc0*/  LDG.E.64 R20, desc[UR8][R24.64] ;  /* 0x0000000818147981 */ /* 0x000ee8000c1e1b00 */
[----:B------:R-:W3:Y:S01]  /*2cd0*/  LDG.E.64 R22, desc[UR8][R22.64] ;  /* 0x0000000816167981 */ /* 0x000ee2000c1e1b00 */
[----:B------:R-:W-:Y:S01]  /*2ce0*/  ISETP.NE.AND P6, PT, RZ, UR10, PT ;  /* 0x0000000aff007c0c */ /* 0x000fe2000bfc5270 */
[----:B------:R-:W-:-:S02]  /*2cf0*/  HADD2.F32 R27, -RZ, R56.H0_H0 ;  /* 0x20000038ff1b7230 */ /* 0x000fc40000004100 */
[----:B------:R-:W-:Y:S02]  /*2d00*/  HADD2.F32 R31, -RZ, R56.H1_H1 ;  /* 0x30000038ff1f7230 */ /* 0x000fe40000004100 */
[--C-:B------:R-:W-:Y:S02]  /*2d10*/  HADD2.F32 R47, -RZ, R54.reuse.H0_H0 ;  /* 0x20000036ff2f7230 */ /* 0x100fe40000004100 */
[--C-:B------:R-:W-:Y:S01]  /*2d20*/  FADD.FTZ R26, R27, -R28.reuse ;  /* 0x8000001c1b1a7221 */ /* 0x100fe20000010000 */
[----:B------:R-:W-:Y:S02]  /*2d30*/  HADD2.F32 R27, -RZ, R54.H1_H1 ;  /* 0x30000036ff1b7230 */ /* 0x000fe40000004100 */
[----:B-1----:R-:W-:Y:S01]  /*2d40*/  FADD.FTZ R30, R31, -R28 ;  /* 0x8000001c1f1e7221 */ /* 0x002fe20000010000 */
[----:B--2---:R-:W-:-:S03]  /*2d50*/  FMUL.FTZ R31, R26, R29 ;  /* 0x0000001d1a1f7220 */ /* 0x004fc60000410000 */
[----:B------:R-:W-:Y:S01]  /*2d60*/  FMUL.FTZ R56, R30, R29 ;  /* 0x0000001d1e387220 */ /* 0x000fe20000410000 */
[--C-:B------:R-:W-:Y:S01]  /*2d70*/  FADD.FTZ R30, R47, -R28.reuse ;  /* 0x8000001c2f1e7221 */ /* 0x100fe20000010000 */
[----:B------:R-:W-:Y:S01]  /*2d80*/  FADD.FTZ R54, R27, -R28 ;  /* 0x8000001c1b367221 */ /* 0x000fe20000010000 */
[----:B---3--:R-:W-:Y:S01]  /*2d90*/  FFMA.FTZ R31, R20, R31, R22 ;  /* 0x0000001f141f7223 */ /* 0x008fe20000010016 */
        /* <DEDUP_REMOVED lines=12> */
.L_x_2503:
[----:B------:R-:W-:Y:S01]  /*2e60*/  LOP3.LUT P5, RZ, R46, 0x8, RZ, 0xc0, !PT ;  /* 0x000000082eff7812 */ /* 0x000fe200078ac0ff */
[----:B------:R-:W-:-:S12]  /*2e70*/  BSSY B0, `(.L_x_2504) ;  /* 0x000000e000007945 */ /* 0x000fd80003800000 */
        /* <DEDUP_REMOVED lines=13> */
.L_x_2505:
[----:B------:R-:W-:Y:S05]  /*2f50*/  BSYNC B0 ;  /* 0x0000000000007941 */ /* 0x000fea0003800000 */
.L_x_2504:
[-C--:B------:R-:W-:Y:S01]  /*2f60*/  FMUL.FTZ R25, R30, R29.reuse ;  /* 0x0000001d1e197220 */ /* 0x080fe20000410000 */
[----:B------:R-:W-:Y:S01]  /*2f70*/  FMUL.FTZ R54, R54, R29 ;  /* 0x0000001d36367220 */ /* 0x000fe20000410000 */
[--C-:B0-----:R-:W-:Y:S02]  /*2f80*/  HADD2.F32 R31, -RZ, R55.reuse.H0_H0 ;  /* 0x20000037ff1f7230 */ /* 0x101fe40000004100 */
[----:B------:R-:W-:Y:S02]  /*2f90*/  HADD2.F32 R55, -RZ, R55.H1_H1 ;  /* 0x30000037ff377230 */ /* 0x000fe40000004100 */
[----:B------:R-:W-:Y:S01]  /*2fa0*/  FFMA.FTZ R30, R20, R25, R22 ;  /* 0x00000019141e7223 */ /* 0x000fe20000010016 */
[--C-:B------:R-:W-:Y:S02]  /*2fb0*/  HADD2.F32 R47, -RZ, R52.reuse.H0_H0 ;  /* 0x20000034ff2f7230 */ /* 0x100fe40000004100 */
[----:B------:R-:W-:Y:S01]  /*2fc0*/  FFMA.FTZ R63, R21, R54, R23 ;  /* 0x00000036153f7223 */ /* 0x000fe20000010017 */
[----:B------:R-:W-:Y:S01]  /*2fd0*/  HADD2.F32 R57, -RZ, R52.H1_H1 ;  /* 0x30000034ff397230 */ /* 0x000fe20000004100 */
        /* <DEDUP_REMOVED lines=11> */
.L_x_2506:
        /* <DEDUP_REMOVED lines=15> */
.L_x_2508:
[----:B------:R-:W-:Y:S05]  /*3180*/  BSYNC B0 ;  /* 0x0000000000007941 */ /* 0x000fea0003800000 */
.L_x_2507:
[--C-:B------:R-:W-:Y:S01]  /*3190*/  FADD.FTZ R24, R31, -R28.reuse ;  /* 0x8000001c1f187221 */ /* 0x100fe20000010000 */
[--C-:B0-----:R-:W-:Y:S01]  /*31a0*/  FADD.FTZ R26, R55, -R28.reuse ;  /* 0x8000001c371a7221 */ /* 0x101fe20000010000 */
[--C-:B------:R-:W-:Y:S01]  /*31b0*/  FADD.FTZ R30, R47, -R28.reuse ;  /* 0x8000001c2f1e7221 */ /* 0x100fe20000010000 */
[----:B------:R-:W-:Y:S01]  /*31c0*/  FADD.FTZ R52, R57, -R28 ;  /* 0x8000001c39347221 */ /* 0x000fe20000010000 */
        /* <DEDUP_REMOVED lines=17> */
.L_x_2509:
        /* <DEDUP_REMOVED lines=15> */
.L_x_2511:
[----:B------:R-:W-:Y:S05]  /*33d0*/  BSYNC B0 ;  /* 0x0000000000007941 */ /* 0x000fea0003800000 */
.L_x_2510:
[--C-:B0-----:R-:W-:Y:S02]  /*33e0*/  HADD2.F32 R47, -RZ, R53.reuse.H0_H0 ;  /* 0x20000035ff2f7230 */ /* 0x101fe40000004100 */
[----:B------:R-:W-:Y:S01]  /*33f0*/  FFMA.FTZ R31, R20, R31, R22 ;  /* 0x0000001f141f7223 */ /* 0x000fe20000010016 */
[----:B------:R-:W-:Y:S02]  /*3400*/  HADD2.F32 R53, -RZ, R53.H1_H1 ;  /* 0x30000035ff357230 */ /* 0x000fe40000004100 */
        /* <DEDUP_REMOVED lines=12> */
.L_x_2512:
        /* <DEDUP_REMOVED lines=14> */
.L_x_2514:
[----:B------:R-:W-:Y:S05]  /*35b0*/  BSYNC B0 ;  /* 0x0000000000007941 */ /* 0x000fea0003800000 */
.L_x_2513:
[--C-:B------:R-:W-:Y:S01]  /*35c0*/  FADD.FTZ R24, R47, -R28.reuse ;  /* 0x8000001c2f187221 */ /* 0x100fe20000010000 */
[--C-:B0-----:R-:W-:Y:S01]  /*35d0*/  FADD.FTZ R26, R53, -R28.reuse ;  /* 0x8000001c351a7221 */ /* 0x101fe20000010000 */
[--C-:B------:R-:W-:Y:S02]  /*35e0*/  HADD2.F32 R25, -RZ, R50.reuse.H0_H0 ;  /* 0x20000032ff197230 */ /* 0x100fe40000004100 */
[----:B------:R-:W-:Y:S02]  /*35f0*/  HADD2.F32 R27, -RZ, R50.H1_H1 ;  /* 0x30000032ff1b7230 */ /* 0x000fe40000004100 */
[-C--:B------:R-:W-:Y:S01]  /*3600*/  FMUL.FTZ R47, R24, R29.reuse ;  /* 0x0000001d182f7220 */ /* 0x080fe20000410000 */
[----:B------:R-:W-:Y:S01]  /*3610*/  FMUL.FTZ R26, R26, R29 ;  /* 0x0000001d1a1a7220 */ /* 0x000fe20000410000 */
[--C-:B------:R-:W-:Y:S02]  /*3620*/  HADD2.F32 R31, -RZ, R51.reuse.H0_H0 ;  /* 0x20000033ff1f7230 */ /* 0x100fe40000004100 */
[----:B------:R-:W-:Y:S01]  /*3630*/  FADD.FTZ R50, R25, -R28 ;  /* 0x8000001c19327221 */ /* 0x000fe20000010000 */
[----:B------:R-:W-:-:S02]  /*3640*/  HADD2.F32 R51, -RZ, R51.H1_H1 ;  /* 0x30000033ff337230 */ /* 0x000fc40000004100 */
[----:B------:R-:W-:Y:S01]  /*3650*/  FADD.FTZ R30, R27, -R28 ;  /* 0x8000001c1b1e7221 */ /* 0x000fe20000010000 */
        /* <DEDUP_REMOVED lines=13> */
.L_x_2515:
        /* <DEDUP_REMOVED lines=14> */
.L_x_2517:
[----:B------:R-:W-:Y:S05]  /*3810*/  BSYNC B0 ;  /* 0x0000000000007941 */ /* 0x000fea0003800000 */
.L_x_2516:
[-C--:B------:R-:W-:Y:S01]  /*3820*/  FMUL.FTZ R25, R50, R29.reuse ;  /* 0x0000001d32197220 */ /* 0x080fe20000410000 */
[----:B------:R-:W-:Y:S01]  /*3830*/  FMUL.FTZ R24, R30, R29 ;  /* 0x0000001d1e187220 */ /* 0x000fe20000410000 */
[--C-:B------:R-:W-:Y:S01]  /*3840*/  FADD.FTZ R30, R31, -R28.reuse ;  /* 0x8000001c1f1e7221 */ /* 0x100fe20000010000 */
[----:B------:R-:W-:Y:S01]  /*3850*/  FADD.FTZ R50, R51, -R28 ;  /* 0x8000001c33327221 */ /* 0x000fe20000010000 */
        /* <DEDUP_REMOVED lines=13> */
.L_x_2518:
[----:B------:R-:W-:Y:S04]  /*3930*/  BSSY B0, `(.L_x_2519) ;  /* 0x000000e000007945 */ /* 0x000fe80003800000 */
[----:B------:R-:W-:Y:S05]  /*3940*/  @!P3 BRA `(.L_x_2520) ;  /* 0x000000000030b947 */ /* 0x000fea0003800000 */
[----:B------:R-:W-:Y:S01]  /*3950*/  ULDC.64 UR12, c[0x0][0x270] ;  /* 0x00009c00000c7ab9 */ /* 0x000fe20000000a00 */
[----:B------:R-:W-:Y:S01]  /*3960*/  MOV R24, R58 ;  /* 0x0000003a00187202 */ /* 0x000fe20000000f00 */
[----:B0-----:R-:W-:Y:S01]  /*3970*/  IMAD R27, R19, UR12, RZ ;  /* 0x0000000c131b7c24 */ /* 0x001fe2000f8e02ff */
        /* <DEDUP_REMOVED lines=9> */
.L_x_2520:
[----:B------:R-:W-:Y:S05]  /*3a10*/  BSYNC B0 ;  /* 0x0000000000007941 */ /* 0x000fea0003800000 */
.L_x_2519:
[-C--:B------:R-:W-:Y:S01]  /*3a20*/  FMUL.FTZ R25, R30, R29.reuse ;  /* 0x0000001d1e197220 */ /* 0x080fe20000410000 */
[----:B------:R-:W-:Y:S01]  /*3a30*/  FMUL.FTZ R50, R50, R29 ;  /* 0x0000001d32327220 */ /* 0x000fe20000410000 */
[----:B-1----:R-:W-:Y:S02]  /*3a40*/  HADD2.F32 R31, -RZ, R49.H0_H0 ;  /* 0x20000031ff1f7230 */ /* 0x002fe40000004100 */
[----:B0-----:R-:W-:Y:S02]  /*3a50*/  HADD2.F32 R47, -RZ, R35.H0_H0 ;  /* 0x20000023ff2f7230 */ /* 0x001fe40000004100 */
[----:B------:R-:W-:Y:S01]  /*3a60*/  FFMA.FTZ R30, R20, R25, R22 ;  /* 0x00000019141e7223 */ /* 0x000fe20000010016 */
[----:B------:R-:W-:Y:S02]  /*3a70*/  HADD2.F32 R49, -RZ, R49.H1_H1 ;  /* 0x30000031ff317230 */ /* 0x000fe40000004100 */
        /* <DEDUP_REMOVED lines=13> */
.L_x_2521:
        /* <DEDUP_REMOVED lines=14> */
.L_x_2523:
[----:B------:R-:W-:Y:S05]  /*3c30*/  BSYNC B0 ;  /* 0x0000000000007941 */ /* 0x000fea0003800000 */
.L_x_2522:
        /* <DEDUP_REMOVED lines=21> */
.L_x_2524:
[----:B------:R-:W-:Y:S04]  /*3d90*/  BSSY B0, `(.L_x_2525) ;  /* 0x0000010000007945 */ /* 0x000fe80003800000 */
[----:B------:R-:W-:Y:S05]  /*3da0*/  @!P0 BRA `(.L_x_2526) ;  /* 0x0000000000388947 */ /* 0x000fea0003800000 */
[----:B------:R-:W-:Y:S01]  /*3db0*/  IADD3 R27, R2, 0xe0, RZ ;  /* 0x000000e0021b7810 */ /* 0x000fe20007ffe0ff */
[----:B------:R-:W-:Y:S01]  /*3dc0*/  ULDC.64 UR12, c[0x0][0x270] ;  /* 0x00009c00000c7ab9 */ /* 0x000fe20000000a00 */
[----:B------:R-:W-:Y:S02]  /*3dd0*/  MOV R24, R58 ;  /* 0x0000003a00187202 */ /* 0x000fe40000000f00 */
[----:B------:R-:W-:Y:S02]  /*3de0*/  SHF.R.S32.HI R26, RZ, 0x1f, R27 ;  /* 0x0000001fff1a7819 */ /* 0x000fe4000001141b */
[----:B------:R-:W-:Y:S02]  /*3df0*/  MOV R25, R61 ;  /* 0x0000003d00197202 */ /* 0x000fe40000000f00 */
[----:B------:R-:W-:Y:S01]  /*3e00*/  F2FP.F16.F32.PACK_AB R35, R35, R30 ;  /* 0x0000001e2323723e */ /* 0x000fe200000000ff */
[----:B------:R-:W-:Y:S02]  /*3e10*/  IMAD R26, R26, UR12, RZ ;  /* 0x0000000c1a1a7c24 */ /* 0x000fe4000f8e02ff */
[----:B------:R-:W-:-:S04]  /*3e20*/  IMAD.WIDE.U32 R24, R27, UR12, R24 ;  /* 0x0000000c1b187c25 */ /* 0x000fc8000f8e0018 */
[----:B------:R-:W-:Y:S01]  /*3e30*/  IMAD R27, R27, UR13, R26 ;  /* 0x0000000d1b1b7c24 */ /* 0x000fe2000f8e021a */
[----:B------:R-:W-:Y:S02]  /*3e40*/  ULDC.64 UR12, c[0x0][0x210] ;  /* 0x00008400000c7ab9 */ /* 0x000fe40000000a00 */
[----:B------:R-:W-:Y:S02]  /*3e50*/  LEA R26, P5, R24, UR12, 0x1 ;  /* 0x0000000c181a7c11 */ /* 0x000fe4000f8a08ff */
[----:B------:R-:W-:-:S04]  /*3e60*/  IADD3 R27, R25, R27, RZ ;  /* 0x0000001b191b7210 */ /* 0x000fc80007ffe0ff */
[----:B------:R-:W-:-:S05]  /*3e70*/  LEA.HI.X R27, R24, UR13, R27, 0x1, P5 ;  /* 0x0000000d181b7c11 */ /* 0x000fca000a8f0c1b */
[----:B------:R0:W-:Y:S02]  /*3e80*/  STG.E desc[UR8][R26.64], R35 ;  /* 0x000000231a007986 */ /* 0x0001e4000c101908 */
.L_x_2526:
[----:B------:R-:W-:Y:S05]  /*3e90*/  BSYNC B0 ;  /* 0x0000000000007941 */ /* 0x000fea0003800000 */
.L_x_2525:
[----:B------:R-:W-:Y:S01]  /*3ea0*/  ULDC.64 UR12, c[0x0][0x278] ;  /* 0x00009e00000c7ab9 */ /* 0x000fe20000000a00 */
[----:B------:R-:W-:Y:S01]  /*3eb0*/  SHF.R.S32.HI R49, RZ, 0x1f, R18 ;  /* 0x0000001fff317819 */ /* 0x000fe20000011412 */
        /* <DEDUP_REMOVED lines=13> */
.L_x_2527:
[----:B------:R-:W-:Y:S01]  /*3f90*/  ISETP.GE.U32.AND P5, PT, R18, UR12, PT ;  /* 0x0000000c12007c0c */ /* 0x000fe2000bfa6070 */
[--C-:B------:R-:W-:Y:S01]  /*3fa0*/  HADD2.F32 R25, -RZ, R36.reuse.H0_H0 ;  /* 0x20000024ff197230 */ /* 0x100fe20000004100 */
[----:B------:R-:W-:Y:S01]  /*3fb0*/  BSSY B0, `(.L_x_2528) ;  /* 0x0000016000007945 */ /* 0x000fe20003800000 */
[----:B------:R-:W-:Y:S01]  /*3fc0*/  HADD2.F32 R27, -RZ, R36.H1_H1 ;  /* 0x30000024ff1b7230 */ /* 0x000fe20000004100 */
[----:B------:R-:W-:Y:S02]  /*3fd0*/  ISETP.GE.AND.EX P5, PT, R49, UR13, PT, P5 ;  /* 0x0000000d31007c0c */ /* 0x000fe4000bfa6350 */
[--C-:B------:R-:W-:Y:S01]  /*3fe0*/  FADD.FTZ R24, R25, -R28.reuse ;  /* 0x8000001c19187221 */ /* 0x100fe20000010000 */
[----:B------:R-:W-:Y:S01]  /*3ff0*/  IADD3 R31, R2, 0x120, RZ ;  /* 0x00000120021f7810 */ /* 0x000fe20007ffe0ff */
[----:B------:R-:W-:Y:S01]  /*4000*/  FADD.FTZ R26, R27, -R28 ;  /* 0x8000001c1b1a7221 */ /* 0x000fe20000010000 */
[----:B------:R-:W-:Y:S01]  /*4010*/  ISETP.LT.U32.AND P5, PT, R0, 0x1a0, !P5 ;  /* 0x000001a00000780c */ /* 0x000fe20006fa1070 */
[----:B------:R-:W-:-:S02]  /*4020*/  FMUL.FTZ R47, R24, R29 ;  /* 0x0000001d182f7220 */ /* 0x000fc40000410000 */
[----:B------:R-:W-:-:S10]  /*4030*/  FMUL.FTZ R36, R26, R29 ;  /* 0x0000001d1a247220 */ /* 0x000fd40000410000 */
        /* <DEDUP_REMOVED lines=13> */
.L_x_2529:
[----:B------:R-:W-:Y:S05]  /*4110*/  BSYNC B0 ;  /* 0x0000000000007941 */ /* 0x000fea0003800000 */
.L_x_2528:
[----:B------:R-:W-:Y:S01]  /*4120*/  FFMA.FTZ R30, R20, R47, R22 ;  /* 0x0000002f141e7223 */ /* 0x000fe20000010016 */
[----:B------:R-:W-:Y:S01]  /*4130*/  SHF.R.S32.HI R49, RZ, 0x1f, R31 ;  /* 0x0000001fff317819 */ /* 0x000fe2000001141f */
        /* <DEDUP_REMOVED lines=12> */
.L_x_2530:
[----:B------:R-:W-:Y:S01]  /*4200*/  ISETP.GE.U32.AND P5, PT, R31, UR12, PT ;  /* 0x0000000c1f007c0c */ /* 0x000fe2000bfa6070 */
[--C-:B------:R-:W-:Y:S01]  /*4210*/  HADD2.F32 R25, -RZ, R37.reuse.H0_H0 ;  /* 0x20000025ff197230 */ /* 0x100fe20000004100 */
[----:B------:R-:W-:Y:S01]  /*4220*/  BSSY B0, `(.L_x_2531) ;  /* 0x0000016000007945 */ /* 0x000fe20003800000 */
[----:B------:R-:W-:Y:S01]  /*4230*/  HADD2.F32 R37, -RZ, R37.H1_H1 ;  /* 0x30000025ff257230 */ /* 0x000fe20000004100 */
[----:B------:R-:W-:Y:S02]  /*4240*/  ISETP.GE.AND.EX P5, PT, R49, UR13, PT, P5 ;  /* 0x0000000d31007c0c */ /* 0x000fe4000bfa6350 */
[--C-:B------:R-:W-:Y:S01]  /*4250*/  FADD.FTZ R24, R25, -R28.reuse ;  /* 0x8000001c19187221 */ /* 0x100fe20000010000 */
[----:B0-----:R-:W-:Y:S01]  /*4260*/  IADD3 R35, R2, 0x140, RZ ;  /* 0x0000014002237810 */ /* 0x001fe20007ffe0ff */
[----:B------:R-:W-:Y:S01]  /*4270*/  FADD.FTZ R26, R37, -R28 ;  /* 0x8000001c251a7221 */ /* 0x000fe20000010000 */
[----:B------:R-:W-:Y:S01]  /*4280*/  ISETP.GT.U32.OR P5, PT, R0, 0x19f, P5 ;  /* 0x0000019f0000780c */ /* 0x000fe20002fa4470 */
[----:B------:R-:W-:-:S02]  /*4290*/  FMUL.FTZ R37, R24, R29 ;  /* 0x0000001d18257220 */ /* 0x000fc40000410000 */
[----:B------:R-:W-:-:S10]  /*42a0*/  FMUL.FTZ R36, R26, R29 ;  /* 0x0000001d1a247220 */ /* 0x000fd40000410000 */
[----:B------:R-:W-:Y:S05]  /*42b0*/  @P5 BRA `(.L_x_2532) ;  /* 0x0000000000305947 */ /* 0x000fea0003800000 */
[----:B------:R-:W-:Y:S01]  /*42c0*/  ULDC.64 UR14, c[0x0][0x270] ;  /* 0x00009c00000e7ab9 */ /* 0x000fe20000000a00 */
[----:B------:R-:W-:Y:S01]  /*42d0*/  MOV R24, R58 ;  /* 0x0000003a00187202 */ /* 0x000fe20000000f00 */
[----:B------:R-:W-:Y:S01]  /*42e0*/  IMAD R26, R49, UR14, RZ ;  /* 0x0000000e311a7c24 */ /* 0x000fe2000f8e02ff */
[----:B------:R-:W-:Y:S02]  /*42f0*/  MOV R25, R61 ;  /* 0x0000003d00197202 */ /* 0x000fe40000000f00 */
        /* <DEDUP_REMOVED lines=8> */
.L_x_2532:
[----:B------:R-:W-:Y:S05]  /*4380*/  BSYNC B0 ;  /* 0x0000000000007941 */ /* 0x000fea0003800000 */
.L_x_2531:
        /* <DEDUP_REMOVED lines=14> */
.L_x_2533:
[----:B------:R-:W-:Y:S01]  /*4470*/  ISETP.GE.U32.AND P5, PT, R35, UR12, PT ;  /* 0x0000000c23007c0c */ /* 0x000fe2000bfa6070 */
[--C-:B------:R-:W-:Y:S01]  /*4480*/  HADD2.F32 R25, -RZ, R38.reuse.H0_H0 ;  /* 0x20000026ff197230 */ /* 0x100fe20000004100 */
[----:B------:R-:W-:Y:S01]  /*4490*/  BSSY B0, `(.L_x_2534) ;  /* 0x0000016000007945 */ /* 0x000fe20003800000 */
[----:B0-----:R-:W-:Y:S01]  /*44a0*/  HADD2.F32 R27, -RZ, R38.H1_H1 ;  /* 0x30000026ff1b7230 */ /* 0x001fe20000004100 */
[----:B------:R-:W-:Y:S02]  /*44b0*/  ISETP.GE.AND.EX P5, PT, R49, UR13, PT, P5 ;  /* 0x0000000d31007c0c */ /* 0x000fe4000bfa6350 */
[--C-:B------:R-:W-:Y:S01]  /*44c0*/  FADD.FTZ R24, R25, -R28.reuse ;  /* 0x8000001c19187221 */ /* 0x100fe20000010000 */
[----:B------:R-:W-:Y:S01]  /*44d0*/  IADD3 R31, R2, 0x160, RZ ;  /* 0x00000160021f7810 */ /* 0x000fe20007ffe0ff */
        /* <DEDUP_REMOVED lines=17> */
.L_x_2535:
[----:B------:R-:W-:Y:S05]  /*45f0*/  BSYNC B0 ;  /* 0x0000000000007941 */ /* 0x000fea0003800000 */
.L_x_2534:
[----:B0-----:R-:W-:Y:S01]  /*4600*/  SHF.R.S32.HI R37, RZ, 0x1f, R31 ;  /* 0x0000001fff257819 */ /* 0x001fe2000001141f */
        /* <DEDUP_REMOVED lines=13> */
.L_x_2536:
[----:B------:R-:W-:Y:S01]  /*46e0*/  ISETP.GE.U32.AND P5, PT, R31, UR12, PT ;  /* 0x0000000c1f007c0c */ /* 0x000fe2000bfa6070 */
[--C-:B------:R-:W-:Y:S01]  /*46f0*/  HADD2.F32 R25, -RZ, R39.reuse.H0_H0 ;  /* 0x20000027ff197230 */ /* 0x100fe20000004100 */
[----:B------:R-:W-:Y:S01]  /*4700*/  BSSY B0, `(.L_x_2537) ;  /* 0x0000013000007945 */ /* 0x000fe20003800000 */
[----:B------:R-:W-:Y:S01]  /*4710*/  HADD2.F32 R39, -RZ, R39.H1_H1 ;  /* 0x30000027ff277230 */ /* 0x000fe20000004100 */
[----:B------:R-:W-:Y:S02]  /*4720*/  ISETP.GE.AND.EX P5, PT, R37, UR13, PT, P5 ;  /* 0x0000000d25007c0c */ /* 0x000fe4000bfa6350 */
[--C-:B------:R-:W-:Y:S02]  /*4730*/  FADD.FTZ R30, R25, -R28.reuse ;  /* 0x8000001c191e7221 */ /* 0x100fe40000010000 */
[----:B------:R-:W-:Y:S01]  /*4740*/  ISETP.GT.U32.OR P5, PT, R0, 0x19f, P5 ;  /* 0x0000019f0000780c */ /* 0x000fe20002fa4470 */
[----:B------:R-:W-:-:S12]  /*4750*/  FADD.FTZ R38, R39, -R28 ;  /* 0x8000001c27267221 */ /* 0x000fd80000010000 */
        /* <DEDUP_REMOVED lines=13> */
.L_x_2538:
[----:B------:R-:W-:Y:S05]  /*4830*/  BSYNC B0 ;  /* 0x0000000000007941 */ /* 0x000fea0003800000 */
.L_x_2537:
[----:B0-----:R-:W-:Y:S01]  /*4840*/  IADD3 R47, R2, 0x180, RZ ;  /* 0x00000180022f7810 */ /* 0x001fe20007ffe0ff */
[-C--:B------:R-:W-:Y:S01]  /*4850*/  FMUL.FTZ R25, R30, R29.reuse ;  /* 0x0000001d1e197220 */ /* 0x080fe20000410000 */
[----:B------:R-:W-:Y:S01]  /*4860*/  FMUL.FTZ R38, R38, R29 ;  /* 0x0000001d26267220 */ /* 0x000fe20000410000 */
[--C-:B------:R-:W-:Y:S01]  /*4870*/  HADD2.F32 R37, -RZ, R40.reuse.H0_H0 ;  /* 0x20000028ff257230 */ /* 0x100fe20000004100 */
[----:B------:R-:W-:Y:S01]  /*4880*/  SHF.R.S32.HI R36, RZ, 0x1f, R47 ;  /* 0x0000001fff247819 */ /* 0x000fe2000001142f */
[----:B------:R-:W-:Y:S02]  /*4890*/  HADD2.F32 R39, -RZ, R40.H1_H1 ;  /* 0x30000028ff277230 */ /* 0x000fe40000004100 */
        /* <DEDUP_REMOVED lines=13> */
.L_x_2539:
[----:B------:R-:W-:Y:S01]  /*4970*/  ISETP.GE.U32.AND P5, PT, R47, UR12, PT ;  /* 0x0000000c2f007c0c */ /* 0x000fe2000bfa6070 */
[--C-:B------:R-:W-:Y:S01]  /*4980*/  FADD.FTZ R24, R37, -R28.reuse ;  /* 0x8000001c25187221 */ /* 0x100fe20000010000 */
[----:B------:R-:W-:Y:S01]  /*4990*/  FADD.FTZ R26, R39, -R28 ;  /* 0x8000001c271a7221 */ /* 0x000fe20000010000 */
        /* <DEDUP_REMOVED lines=20> */
.L_x_2541:
[----:B------:R-:W-:Y:S05]  /*4ae0*/  BSYNC B0 ;  /* 0x0000000000007941 */ /* 0x000fea0003800000 */
.L_x_2540:
        /* <DEDUP_REMOVED lines=11> */
.L_x_2542:
[----:B------:R-:W-:Y:S01]  /*4ba0*/  ISETP.GE.U32.AND P5, PT, R32, UR12, PT ;  /* 0x0000000c20007c0c */ /* 0x000fe2000bfa6070 */
[--C-:B------:R-:W-:Y:S01]  /*4bb0*/  HADD2.F32 R25, -RZ, R42.reuse.H0_H0 ;  /* 0x2000002aff197230 */ /* 0x100fe20000004100 */
[----:B------:R-:W-:Y:S01]  /*4bc0*/  BSSY B0, `(.L_x_2543) ;  /* 0x0000013000007945 */ /* 0x000fe20003800000 */
[----:B0-----:R-:W-:Y:S01]  /*4bd0*/  HADD2.F32 R27, -RZ, R42.H1_H1 ;  /* 0x3000002aff1b7230 */ /* 0x001fe20000004100 */
        /* <DEDUP_REMOVED lines=17> */
.L_x_2544:
[----:B------:R-:W-:Y:S05]  /*4cf0*/  BSYNC B0 ;  /* 0x0000000000007941 */ /* 0x000fea0003800000 */
.L_x_2543:
[-C--:B------:R-:W-:Y:S01]  /*4d00*/  FMUL.FTZ R25, R36, R29.reuse ;  /* 0x0000001d24197220 */ /* 0x080fe20000410000 */
[----:B------:R-:W-:Y:S01]  /*4d10*/  FMUL.FTZ R38, R38, R29 ;  /* 0x0000001d26267220 */ /* 0x000fe20000410000 */
[--C-:B------:R-:W-:Y:S01]  /*4d20*/  HADD2.F32 R35, -RZ, R48.reuse.H0_H0 ;  /* 0x20000030ff237230 */ /* 0x100fe20000004100 */
[----:B------:R-:W-:Y:S01]  /*4d30*/  IADD3 R36, R2, 0x1c0, RZ ;  /* 0x000001c002247810 */ /* 0x000fe20007ffe0ff */
[----:B------:R-:W-:Y:S02]  /*4d40*/  HADD2.F32 R37, -RZ, R48.H1_H1 ;  /* 0x30000030ff257230 */ /* 0x000fe40000004100 */
        /* <DEDUP_REMOVED lines=13> */
.L_x_2545:
[----:B------:R-:W-:Y:S01]  /*4e20*/  ISETP.GE.U32.AND P5, PT, R36, UR12, PT ;  /* 0x0000000c24007c0c */ /* 0x000fe2000bfa6070 */
[--C-:B------:R-:W-:Y:S01]  /*4e30*/  FADD.FTZ R24, R35, -R28.reuse ;  /* 0x8000001c23187221 */ /* 0x100fe20000010000 */
[----:B------:R-:W-:Y:S01]  /*4e40*/  FADD.FTZ R28, R37, -R28 ;  /* 0x8000001c251c7221 */ /* 0x000fe20000010000 */
[----:B------:R-:W-:Y:S01]  /*4e50*/  BSSY B0, `(.L_x_2546) ;  /* 0x0000014000007945 */ /* 0x000fe20003800000 */
[----:B------:R-:W-:Y:S01]  /*4e60*/  ISETP.GE.AND.EX P5, PT, R43, UR13, PT, P5 ;  /* 0x0000000d2b007c0c */ /* 0x000fe2000bfa6350 */
[-C--:B0-----:R-:W-:Y:S01]  /*4e70*/  FMUL.FTZ R27, R24, R29.reuse ;  /* 0x0000001d181b7220 */ /* 0x081fe20000410000 */
        /* <DEDUP_REMOVED lines=17> */
.L_x_2547:
[----:B------:R-:W-:Y:S05]  /*4f90*/  BSYNC B0 ;  /* 0x0000000000007941 */ /* 0x000fea0003800000 */
.L_x_2546:
        /* <DEDUP_REMOVED lines=11> */
.L_x_2548:
        /* <DEDUP_REMOVED lines=16> */
.L_x_2550:
[----:B------:R-:W-:Y:S05]  /*5150*/  BSYNC B0 ;  /* 0x0000000000007941 */ /* 0x000fea0003800000 */
.L_x_2549:
[----:B-1----:R-:W1:Y:S01]  /*5160*/  LDC R21, c[0x0][0x10] ;  /* 0x00000400ff157b82 */ /* 0x002e620000000800 */
[----:B------:R-:W-:Y:S02]  /*5170*/  IADD3 R14, R14, 0x1, RZ ;  /* 0x000000010e0e7810 */ /* 0x000fe40007ffe0ff */
[----:B-1----:R-:W-:-:S04]  /*5180*/  IADD3 R12, R21, R12, RZ ;  /* 0x0000000c150c7210 */ /* 0x002fc80007ffe0ff */
[----:B------:R-:W-:-:S13]  /*5190*/  ISETP.GE.AND P5, PT, R12, UR4, PT ;  /* 0x000000040c007c0c */ /* 0x000fda000bfa6270 */
[----:B------:R-:W-:Y:S05]  /*51a0*/  @!P5 BRA `(.L_x_2551) ;  /* 0xffffffb000a4d947 */ /* 0x000fea000383ffff */
[----:B------:R-:W-:Y:S05]  /*51b0*/  EXIT ;  /* 0x000000000000794d */ /* 0x000fea0003800000 */
.L_x_2552:
        /* <DEDUP_REMOVED lines=12> */
.L_x_3275:


//--------------------- .text._Z35group_norm_nhwc_fwd_one_pass_kernelI11Fp16IOBf16WLi64ELi26ELi416EEv26Group_norm_nhwc_fwd_params --------------------------
	.section	.text._Z35group_norm_nhwc_fwd_one_pass_kernelI11Fp16IOBf16WLi64ELi26ELi416EEv26Group_norm_nhwc_fwd_params,"ax",@progbits
	.align	128
        .global         _Z35group_norm_nhwc_fwd_one_pass_kernelI11Fp16IOBf16WLi64ELi26ELi416EEv26Group_norm_nhwc_fwd_params
        .type           _Z35group_norm_nhwc_fwd_one_pass_kernelI11Fp16IOBf16WLi64ELi26ELi416EEv26Group_norm_nhwc_fwd_params,@function
        .size           _Z35group_norm_nhwc_fwd_one_pass_kernelI11Fp16IOBf16WLi64ELi26ELi416EEv26Group_norm_nhwc_fwd_params,(.L_x_3276 - _Z35group_norm_nhwc_fwd_one_pass_kernelI11Fp16IOBf16WLi64ELi26ELi416EEv26Group_norm_nhwc_fwd_params)
        .other          _Z35group_norm_nhwc_fwd_one_pass_kernelI11Fp16IOBf16WLi64ELi26ELi416EEv26Group_norm_nhwc_fwd_params,@"STO_CUDA_ENTRY STV_DEFAULT"
_Z35group_norm_nhwc_fwd_one_pass_kernelI11Fp16IOBf16WLi64ELi26ELi416EEv26Group_norm_nhwc_fwd_params:
.text._Z35group_norm_nhwc_fwd_one_pass_kernelI11Fp16IOBf16WLi64ELi26ELi416EEv26Group_norm_nhwc_fwd_params:
        /* <DEDUP_REMOVED lines=31> */
.L_x_2568:
        /* <DEDUP_REMOVED lines=146> */
.L_x_2554:
[----:B------:R-:W-:Y:S05]  /*0b10*/  BSYNC B0 ;  /* 0x0000000000007941 */ /* 0x000fea0003800000 */
.L_x_2553:
        /* <DEDUP_REMOVED lines=28> */
.L_x_2557:
[----:B-1----:R-:W2:Y:S04]  /*0ce0*/  LDG.E.STRONG.GPU R8, desc[UR8][R6.64] ;  /* 0x0000000806087981 */ /* 0x002ea8000c1ef900 */
[----:B--2---:R-:W-:Y:S01]  /*0cf0*/  CCTL.IVALL ;  /* 0x00000000ff00798f */ /* 0x004fe20002000000 */
[----:B------:R-:W-:Y:S05]  /*0d00*/  YIELD ;  /* 0x0000000000007946 */ /* 0x000fea0003800000 */
[----:B------:R-:W-:-:S13]  /*0d10*/  ISETP.NE.AND P1, PT, R8, R11, PT ;  /* 0x0000000b0800720c */ /* 0x000fda0003f25270 */
[----:B------:R-:W-:Y:S05]  /*0d20*/  @P1 BRA `(.L_x_2557) ;  /* 0xfffffffc00ec1947 */ /* 0x000fea000383ffff */
.L_x_2556:
        /* <DEDUP_REMOVED lines=11> */
.L_x_2559:
        /* <DEDUP_REMOVED lines=63> */
.L_x_2558:
        /* <DEDUP_REMOVED lines=19> */
.L_x_2561:
[----:B------:R-:W-:Y:S05]  /*1300*/  BSYNC B0 ;  /* 0x0000000000007941 */ /* 0x000fea0003800000 */
.L_x_2560:
[----:B------:R-:W-:Y:S05]  /*1310*/  @!P3 BRA `(.L_x_2555) ;  /* 0x000000000080b947 */ /* 0x000fea0003800000 */
[C---:B------:R-:W-:Y:S02]  /*1320*/  IADD3 R6, R13.reuse, 0x1, RZ ;  /* 0x000000010d067810 */ /* 0x040fe40007ffe0ff */
[----:B------:R-:W-:Y:S02]  /*1330*/  IADD3 R14, R13, 0x2, RZ ;  /* 0x000000020d0e7810 */ /* 0x000fe40007ffe0ff */
[----:B------:R-:W-:Y:S02]  /*1340*/  ISETP.EQ.OR P3, PT, R6, UR7, P2 ;  /* 0x0000000706007c0c */ /* 0x000fe40009762670 */
[----:B------:R-:W-:Y:S02]  /*1350*/  LOP3.LUT R7, R12, 0x3, RZ, 0xc0, !PT ;  /* 0x000000030c077812 */ /* 0x000fe400078ec0ff */
[----:B------:R-:W-:-:S04]  /*1360*/  ISETP.EQ.OR P1, PT, R14, UR7, P2 ;  /* 0x000000070e007c0c */ /* 0x000fc80009722670 */
[----:B------:R-:W-:-:S05]  /*1370*/  ISETP.EQ.OR P1, PT, R7, 0x2, P1 ;  /* 0x000000020700780c */ /* 0x000fca0000f22670 */
[----:B------:R-:W1:Y:S01]  /*1380*/  @!P3 S2R R15, SR_CTAID.Y ;  /* 0x00000000000fb919 */ /* 0x000e620000002600 */
        /* <DEDUP_REMOVED lines=9> */
[-C--:B------:R-:W-:Y:S02]  /*1420*/  @!P3 IMAD R11, R11, R12.reuse, RZ ;  /* 0x0000000c0b0bb224 */ /* 0x080fe400078e02ff */
[-C--:B---3--:R-:W-:Y:S02]  /*1430*/  @!P1 IMAD R29, R10, R23.reuse, RZ ;  /* 0x000000170a1d9224 */ /* 0x088fe400078e02ff */
        /* <DEDUP_REMOVED lines=14> */
.L_x_2555:
        /* <DEDUP_REMOVED lines=30> */
[----:B-1----:R-:W-:Y:S02]  /*1700*/  HADD2.F32 R7, -RZ, R2.H1_H1 ;  /* 0x30000002ff077230 */ /* 0x002fe40000004100 */
[--C-:B------:R-:W-:Y:S02]  /*1710*/  HADD2.F32 R11, -RZ, R0.reuse.H1_H1 ;  /* 0x30000000ff0b7230 */ /* 0x100fe40000004100 */
[----:B------:R-:W-:Y:S02]  /*1720*/  HADD2.F32 R9, -RZ, R0.H0_H0 ;  /* 0x20000000ff097230 */ /* 0x000fe40000004100 */
[----:B0-----:R-:W-:Y:S01]  /*1730*/  @P1 FADD.FTZ R8, R4, R5 ;  /* 0x0000000504081221 */ /* 0x001fe20000010000 */
[----:B------:R-:W-:-:S06]  /*1740*/  MOV R4, 0x3f800000 ;  /* 0x3f80000000047802 */ /* 0x000fcc0000000f00 */
[----:B------:R-:W0:Y:S01]  /*1750*/  @P1 MUFU.RSQ R4, R8 ;  /* 0x0000000800041308 */ /* 0x000e220000001400 */
[----:B------:R-:W-:Y:S01]  /*1760*/  ISETP.NE.AND P1, PT, RZ, UR10, PT ;  /* 0x0000000aff007c0c */ /* 0x000fe2000bf25270 */
[----:B------:R-:W-:Y:S02]  /*1770*/  HADD2.F32 R5, -RZ, R2.H0_H0 ;  /* 0x20000002ff057230 */ /* 0x000fe40000004100 */
[--C-:B------:R-:W-:Y:S01]  /*1780*/  FADD.FTZ R7, R7, -R14.reuse ;  /* 0x8000000e07077221 */ /* 0x100fe20000010000 */
[--C-:B------:R-:W-:Y:S01]  /*1790*/  FADD.FTZ R11, R11, -R14.reuse ;  /* 0x8000000e0b0b7221 */ /* 0x100fe20000010000 */
[--C-:B------:R-:W-:Y:S01]  /*17a0*/  FADD.FTZ R9, R9, -R14.reuse ;  /* 0x8000000e09097221 */ /* 0x100fe20000010000 */
[----:B------:R-:W-:Y:S01]  /*17b0*/  FADD.FTZ R5, R5, -R14 ;  /* 0x8000000e05057221 */ /* 0x000fe20000010000 */
[-C--:B0-----:R-:W-:Y:S01]  /*17c0*/  FMUL.FTZ R7, R7, R4.reuse ;  /* 0x0000000407077220 */ /* 0x081fe20000410000 */
[-C--:B------:R-:W-:Y:S02]  /*17d0*/  FMUL.FTZ R11, R11, R4.reuse ;  /* 0x000000040b0b7220 */ /* 0x080fe40000410000 */
        /* <DEDUP_REMOVED lines=22> */
.L_x_2562:
        /* <DEDUP_REMOVED lines=15> */
.L_x_2564:
[----:B------:R-:W-:Y:S05]  /*1a30*/  BSYNC B0 ;  /* 0x0000000000007941 */ /* 0x000fea0003800000 */
.L_x_2563:
        /* <DEDUP_REMOVED lines=11> */
.L_x_2565:
        /* <DEDUP_REMOVED lines=19> */
.L_x_2567:
[----:B------:R-:W-:Y:S05]  /*1c20*/  BSYNC B0 ;  /* 0x0000000000007941 */ /* 0x000fea0003800000 */
.L_x_2566:
[----:B------:R-:W1:Y:S01]  /*1c30*/  LDC R0, c[0x0][0x10] ;  /* 0x00000400ff007b82 */ /* 0x000e620000000800 */
[----:B------:R-:W-:Y:S02]  /*1c40*/  IADD3 R17, R17, 0x1, RZ ;  /* 0x0000000111117810 */ /* 0x000fe40007ffe0ff */
[----:B-1----:R-:W-:-:S04]  /*1c50*/  IADD3 R21, R0, R21, RZ ;  /* 0x0000001500157210 */ /* 0x002fc80007ffe0ff */
[----:B------:R-:W-:-:S13]  /*1c60*/  ISETP.GE.AND P1, PT, R21, UR4, PT ;  /* 0x0000000415007c0c */ /* 0x000fda000bf26270 */
[----:B------:R-:W-:Y:S05]  /*1c70*/  @!P1 BRA `(.L_x_2568) ;  /* 0xffffffe4005c9947 */ /* 0x000fea000383ffff */
[----:B------:R-:W-:Y:S05]  /*1c80*/  EXIT ;  /* 0x000000000000794d */ /* 0x000fea0003800000 */
.L_x_2569:
        /* <DEDUP_REMOVED lines=15> */
.L_x_3276:


//--------------------- .text._Z35group_norm_nhwc_fwd_one_pass_kernelI11Fp16IOBf16WLi128ELi26ELi416EEv26Group_norm_nhwc_fwd_params --------------------------
	.section	.text._Z35group_norm_nhwc_fwd_one_pass_kernelI11Fp16IOBf16WLi128ELi26ELi416EEv26Group_norm_nhwc_fwd_params,"ax",@progbits
	.align	128
        .global         _Z35group_norm_nhwc_fwd_one_pass_kernelI11Fp16IOBf16WLi128ELi26ELi416EEv26Group_norm_nhwc_fwd_params
        .type           _Z35group_norm_nhwc_fwd_one_pass_kernelI11Fp16IOBf16WLi128ELi26ELi416EEv26Group_norm_nhwc_fwd_params,@function
        .size           _Z35group_norm_nhwc_fwd_one_pass_kernelI11Fp16IOBf16WLi128ELi26ELi416EEv26Group_norm_nhwc_fwd_params,(.L_x_3277 - _Z35group_norm_nhwc_fwd_one_pass_kernelI11Fp16IOBf16WLi128ELi26ELi416EEv26Group_norm_nhwc_fwd_params)
        .other          _Z35group_norm_nhwc_fwd_one_pass_kernelI11Fp16IOBf16WLi128ELi26ELi416EEv26Group_norm_nhwc_fwd_params,@"STO_CUDA_ENTRY STV_DEFAULT"
_Z35group_norm_nhwc_fwd_one_pass_kernelI11Fp16IOBf16WLi128ELi26ELi416EEv26Group_norm_nhwc_fwd_params:
.text._Z35group_norm_nhwc_fwd_one_pass_kernelI11Fp16IOBf16WLi128ELi26ELi416EEv26Group_norm_nhwc_fwd_params:
        /* <DEDUP_REMOVED lines=34> */
.L_x_2591:
[----:B01----:R-:W0:Y:S01]  /*0220*/  LDC R17, c[0x0][0x288] ;  /* 0x0000a200ff117b82 */ /* 0x003e220000000800 */
[----:B------:R-:W-:Y:S01]  /*0230*/  ULDC.64 UR14, c[0x0][0x278] ;  /* 0x00009e00000e7ab9 */ /* 0x000fe20000000a00 */
[----:B------:R-:W-:Y:S01]  /*0240*/  SHF.R.S32.HI R23, RZ, 0x1f, R20 ;  /* 0x0000001fff177819 */ /* 0x000fe20000011414 */
[----:B------:R-:W-:Y:S01]  /*0250*/  ULDC.64 UR12, c[0x0][0x280] ;  /* 0x0000a000000c7ab9 */ /* 0x000fe20000000a00 */
[----:B------:R-:W-:Y:S02]  /*0260*/  SHF.R.S32.HI R25, RZ, 0x1f, R21 ;  /* 0x0000001fff197819 */ /* 0x000fe40000011415 */
[----:B------:R-:W-:Y:S02]  /*0270*/  SHF.R.S32.HI R27, RZ, 0x1f, R22 ;  /* 0x0000001fff1b7819 */ /* 0x000fe40000011416 */
[----:B------:R-:W1:Y:S01]  /*0280*/  @P0 LDC.64 R14, c[0x0][0x270] ;  /* 0x00009c00ff0e0b82 */ /* 0x000e620000000a00 */
        /* <DEDUP_REMOVED lines=183> */
.L_x_2571:
[----:B------:R-:W-:Y:S05]  /*0e00*/  BSYNC B0 ;  /* 0x0000000000007941 */ /* 0x000fea0003800000 */
.L_x_2570:
        /* <DEDUP_REMOVED lines=28> */
.L_x_2574:
[----:B-1----:R-:W2:Y:S04]  /*0fd0*/  LDG.E.STRONG.GPU R12, desc[UR8][R10.64] ;  /* 0x000000080a0c7981 */ /* 0x002ea8000c1ef900 */
[----:B--2---:R-:W-:Y:S01]  /*0fe0*/  CCTL.IVALL ;  /* 0x00000000ff00798f */ /* 0x004fe20002000000 */
[----:B------:R-:W-:Y:S05]  /*0ff0*/  YIELD ;  /* 0x0000000000007946 */ /* 0x000fea0003800000 */
[----:B------:R-:W-:-:S13]  /*1000*/  ISETP.NE.AND P1, PT, R12, R15, PT ;  /* 0x0000000f0c00720c */ /* 0x000fda0003f25270 */
[----:B------:R-:W-:Y:S05]  /*1010*/  @P1 BRA `(.L_x_2574) ;  /* 0xfffffffc00ec1947 */ /* 0x000fea000383ffff */
.L_x_2573:
        /* <DEDUP_REMOVED lines=11> */
.L_x_2576:
        /* <DEDUP_REMOVED lines=63> */
.L_x_2575:
        /* <DEDUP_REMOVED lines=19> */
.L_x_2578:
[----:B------:R-:W-:Y:S05]  /*15f0*/  BSYNC B0 ;  /* 0x0000000000007941 */ /* 0x000fea0003800000 */
.L_x_2577:
        /* <DEDUP_REMOVED lines=32> */
.L_x_2572:
[----:B------:R-:W-:Y:S01]  /*1800*/  ULDC.64 UR12, c[0x0][0x218] ;  /* 0x00008600000c7ab9 */ /* 0x000fe20000000a00 */
[----:B------:R-:W-:Y:S01]  /*1810*/  LOP3.LUT P1, RZ, R0, UR7, RZ, 0xfc, !PT ;  /* 0x0000000700ff7c12 */ /* 0x000fe2000f82fcff */
[----:B------:R-:W2:Y:S01]  /*1820*/  S2UR UR6, SR_CgaCtaId ;  /* 0x00000000000679c3 */ /* 0x000ea20000008800 */
[----:B------:R-:W-:Y:S01]  /*1830*/  ISETP.EQ.U32.AND P3, PT, RZ, UR12, PT ;  /* 0x0000000cff007c0c */ /* 0x000fe2000bf62070 */
[----:B------:R-:W-:Y:S01]  /*1840*/  UMOV UR5, 0x400 ;  /* 0x0000040000057882 */ /* 0x000fe20000000000 */
[----:B-1----:R-:W-:Y:S02]  /*1850*/  IADD3 R19, R31, R24, RZ ;  /* 0x000000181f137210 */ /* 0x002fe40007ffe0ff */
[----:B------:R-:W-:-:S03]  /*1860*/  ISETP.EQ.OR.EX P1, PT, RZ, UR13, P1, P3 ;  /* 0x0000000dff007c0c */ /* 0x000fc60008f22730 */
[----:B------:R-:W1:Y:S08]  /*1870*/  LDC.64 R14, c[0x0][0x228] ;  /* 0x00008a00ff0e7b82 */ /* 0x000e700000000a00 */
[----:B------:R-:W3:Y:S01]  /*1880*/  LDC.64 R12, c[0x0][0x230] ;  /* 0x00008c00ff0c7b82 */ /* 0x000ee20000000a00 */
[----:B------:R-:W-:Y:S01]  /*1890*/  HADD2.F32 R39, -RZ, R29.H0_H0 ;  /* 0x2000001dff277230 */ /* 0x000fe20000004100 */
        /* <DEDUP_REMOVED lines=14> */
[----:B------:R-:W2:Y:S04]  /*1980*/  LDG.E.U16 R36, desc[UR8][R14.64+0x2] ;  /* 0x000002080e247981 */ /* 0x000ea8000c1e1500 */
[----:B------:R-:W3:Y:S04]  /*1990*/  LDG.E.U16 R24, desc[UR8][R12.64+0x2] ;  /* 0x000002080c187981 */ /* 0x000ee8000c1e1500 */
[----:B------:R4:W5:Y:S04]  /*19a0*/  LDG.E.U16 R37, desc[UR8][R14.64] ;  /* 0x000000080e257981 */ /* 0x000968000c1e1500 */
[----:B------:R4:W5:Y:S01]  /*19b0*/  LDG.E.U16 R38, desc[UR8][R12.64] ;  /* 0x000000080c267981 */ /* 0x000962000c1e1500 */
[----:B0-----:R-:W-:Y:S01]  /*19c0*/  MOV R9, 0x3f800000 ;  /* 0x3f80000000097802 */ /* 0x001fe20000000f00 */
[----:B-1----:R-:W-:Y:S01]  /*19d0*/  HADD2.F32 R11, -RZ, R26.H0_H0 ;  /* 0x2000001aff0b7230 */ /* 0x002fe20000004100 */
[----:B------:R-:W-:Y:S01]  /*19e0*/  ISETP.GE.U32.AND P2, PT, R20, UR12, PT ;  /* 0x0000000c14007c0c */ /* 0x000fe2000bf46070 */
[----:B------:R-:W0:Y:S01]  /*19f0*/  LDS.64 R18, [UR5+0x80] ;  /* 0x00008005ff127984 */ /* 0x000e220008000a00 */
[--C-:B------:R-:W-:Y:S01]  /*1a00*/  HADD2.F32 R17, -RZ, R28.reuse.H1_H1 ;  /* 0x3000001cff117230 */ /* 0x100fe20000004100 */
[----:B------:R-:W-:Y:S01]  /*1a10*/  ISETP.GE.U32.AND P3, PT, R21, UR12, PT ;  /* 0x0000000c15007c0c */ /* 0x000fe2000bf66070 */
[----:B----4-:R-:W-:Y:S01]  /*1a20*/  HADD2.F32 R15, -RZ, R28.H0_H0 ;  /* 0x2000001cff0f7230 */ /* 0x010fe20000004100 */
[----:B------:R-:W-:Y:S01]  /*1a30*/  ISETP.GE.AND.EX P2, PT, R23, UR13, PT, P2 ;  /* 0x0000000d17007c0c */ /* 0x000fe2000bf46320 */
[----:B------:R-:W-:Y:S01]  /*1a40*/  HADD2.F32 R29, -RZ, R29.H1_H1 ;  /* 0x3000001dff1d7230 */ /* 0x000fe20000004100 */
[----:B------:R-:W-:Y:S01]  /*1a50*/  ISETP.GE.AND.EX P3, PT, R25, UR13, PT, P3 ;  /* 0x0000000d19007c0c */ /* 0x000fe2000bf66330 */
[----:B------:R-:W-:Y:S01]  /*1a60*/  HADD2.F32 R13, -RZ, R26.H1_H1 ;  /* 0x3000001aff0d7230 */ /* 0x000fe20000004100 */
        /* <DEDUP_REMOVED lines=8> */
[----:B------:R-:W-:Y:S01]  /*1af0*/  FFMA.FTZ R19, R19, UR6, -R40 ;  /* 0x0000000613137c23 */ /* 0x000fe20008010828 */
[--C-:B------:R-:W-:Y:S01]  /*1b00*/  FADD.FTZ R16, R39, -R18.reuse ;  /* 0x8000001227107221 */ /* 0x100fe20000010000 */
[--C-:B------:R-:W-:Y:S01]  /*1b10*/  FADD.FTZ R26, R29, -R18.reuse ;  /* 0x800000121d1a7221 */ /* 0x100fe20000010000 */
[----:B------:R-:W-:Y:S02]  /*1b20*/  FADD.FTZ R28, R41, -R18 ;  /* 0x80000012291c7221 */ /* 0x000fe40000010000 */
[----:B------:R-:W-:-:S13]  /*1b30*/  FSETP.GTU.FTZ.AND P1, PT, R19, RZ, PT ;  /* 0x000000ff1300720b */ /* 0x000fda0003f3c000 */
[----:B------:R-:W0:Y:S02]  /*1b40*/  @P1 LDC R8, c[0x0][0x238] ;  /* 0x00008e00ff081b82 */ /* 0x000e240000000800 */
[----:B0-----:R-:W-:Y:S01]  /*1b50*/  @P1 FADD.FTZ R19, R19, R8 ;  /* 0x0000000813131221 */ /* 0x001fe20000010000 */
[--C-:B------:R-:W-:Y:S01]  /*1b60*/  FADD.FTZ R8, R11, -R18.reuse ;  /* 0x800000120b087221 */ /* 0x100fe20000010000 */
[----:B------:R-:W-:Y:S02]  /*1b70*/  FADD.FTZ R18, R43, -R18 ;  /* 0x800000122b127221 */ /* 0x000fe40000010000 */
        /* <DEDUP_REMOVED lines=17> */
[C-C-:B------:R-:W-:Y:S01]  /*1c90*/  FFMA.FTZ R14, R11.reuse, R26, R24.reuse ;  /* 0x0000001a0b0e7223 */ /* 0x140fe20000010018 */
        /* <DEDUP_REMOVED lines=17> */
.L_x_2579:
        /* <DEDUP_REMOVED lines=14> */
.L_x_2581:
[----:B------:R-:W-:Y:S05]  /*1e90*/  BSYNC B0 ;  /* 0x0000000000007941 */ /* 0x000fea0003800000 */
.L_x_2580:
        /* <DEDUP_REMOVED lines=11> */
.L_x_2582:
        /* <DEDUP_REMOVED lines=14> */
.L_x_2584:
[----:B------:R-:W-:Y:S05]  /*2030*/  BSYNC B0 ;  /* 0x0000000000007941 */ /* 0x000fea0003800000 */
.L_x_2583:
        /* <DEDUP_REMOVED lines=11> */
.L_x_2585:
        /* <DEDUP_REMOVED lines=14> */
.L_x_2587:
[----:B------:R-:W-:Y:S05]  /*21d0*/  BSYNC B0 ;  /* 0x0000000000007941 */ /* 0x000fea0003800000 */
.L_x_2586:
        /* <DEDUP_REMOVED lines=11> */
.L_x_2588:
        /* <DEDUP_REMOVED lines=13> */
.L_x_2590:
[----:B------:R-:W-:Y:S05]  /*2360*/  BSYNC B0 ;  /* 0x0000000000007941 */ /* 0x000fea0003800000 */
.L_x_2589:
[----:B--23--:R-:W2:Y:S01]  /*2370*/  LDC R9, c[0x0][0x10] ;  /* 0x00000400ff097b82 */ /* 0x00cea20000000800 */
[----:B------:R-:W-:Y:S02]  /*2380*/  IADD3 R6, R6, 0x1, RZ ;  /* 0x0000000106067810 */ /* 0x000fe40007ffe0ff */
[----:B--2---:R-:W-:-:S04]  /*2390*/  IADD3 R4, R9, R4, RZ ;  /* 0x0000000409047210 */ /* 0x004fc80007ffe0ff */
[----:B------:R-:W-:-:S13]  /*23a0*/  ISETP.GE.AND P1, PT, R4, UR4, PT ;  /* 0x0000000404007c0c */ /* 0x000fda000bf26270 */
[----:B------:R-:W-:Y:S05]  /*23b0*/  @!P1 BRA `(.L_x_2591) ;  /* 0xffffffdc00989947 */ /* 0x000fea000383ffff */
[----:B------:R-:W-:Y:S05]  /*23c0*/  EXIT ;  /* 0x000000000000794d */ /* 0x000fea0003800000 */
.L_x_2592:
        /* <DEDUP_REMOVED lines=11> */
.L_x_3277:


//--------------------- .text._Z35group_norm_nhwc_fwd_one_pass_kernelI11Fp16IOBf16WLi256ELi26ELi416EEv26Group_norm_nhwc_fwd_params --------------------------
	.section	.text._Z35group_norm_nhwc_fwd_one_pass_kernelI11Fp16IOBf16WLi256ELi26ELi416EEv26Group_norm_nhwc_fwd_params,"ax",@progbits
	.align	128
        .global         _Z35group_norm_nhwc_fwd_one_pass_kernelI11Fp16IOBf16WLi256ELi26ELi416EEv26Group_norm_nhwc_fwd_params
        .type           _Z35group_norm_nhwc_fwd_one_pass_kernelI11Fp16IOBf16WLi256ELi26ELi416EEv26Group_norm_nhwc_fwd_params,@function
        .size           _Z35group_norm_nhwc_fwd_one_pass_kernelI11Fp16IOBf16WLi256ELi26ELi416EEv26Group_norm_nhwc_fwd_params,(.L_x_3278 - _Z35group_norm_nhwc_fwd_one_pass_kernelI11Fp16IOBf16WLi256ELi26ELi416EEv26Group_norm_nhwc_fwd_params)
        .other          _Z35group_norm_nhwc_fwd_one_pass_kernelI11Fp16IOBf16WLi256ELi26ELi416EEv26Group_norm_nhwc_fwd_params,@"STO_CUDA_ENTRY STV_DEFAULT"
_Z35group_norm_nhwc_fwd_one_pass_kernelI11Fp16IOBf16WLi256ELi26ELi416EEv26Group_norm_nhwc_fwd_params:
.text._Z35group_norm_nhwc_fwd_one_pass_kernelI11Fp16IOBf16WLi256ELi26ELi416EEv26Group_norm_nhwc_fwd_params:
        /* <DEDUP_REMOVED lines=38> */
.L_x_2626:
[----:B0-----:R-:W0:Y:S01]  /*0260*/  LDC R15, c[0x0][0x288] ;  /* 0x0000a200ff0f7b82 */ /* 0x001e220000000800 */
[----:B------:R-:W-:Y:S01]  /*0270*/  ULDC.64 UR14, c[0x0][0x278] ;  /* 0x00009e00000e7ab9 */ /* 0x000fe20000000a00 */
[----:B------:R-:W-:Y:S01]  /*0280*/  SHF.R.S32.HI R19, RZ, 0x1f, R22 ;  /* 0x0000001fff137819 */ /* 0x000fe20000011416 */
[----:B------:R-:W-:Y:S01]  /*0290*/  ULDC.64 UR12, c[0x0][0x280] ;  /* 0x0000a000000c7ab9 */ /* 0x000fe20000000a00 */
[----:B------:R-:W-:Y:S02]  /*02a0*/  ISETP.GE.U32.AND P5, PT, R22, UR14, PT ;  /* 0x0000000e16007c0c */ /* 0x000fe4000bfa6070 */
[----:B-1----:R-:W-:Y:S02]  /*02b0*/  SHF.R.S32.HI R35, RZ, 0x1f, R23 ;  /* 0x0000001fff237819 */ /* 0x002fe40000011417 */
[----:B------:R-:W-:Y:S01]  /*02c0*/  ISETP.GE.AND.EX P5, PT, R19, UR15, PT, P5 ;  /* 0x0000000f13007c0c */ /* 0x000fe2000bfa6350 */
[----:B--2---:R-:W1:Y:S01]  /*02d0*/  @P0 LDC.64 R16, c[0x0][0x270] ;  /* 0x00009c00ff100b82 */ /* 0x004e620000000a00 */
[----:B------:R-:W-:-:S02]  /*02e0*/  ISETP.GE.U32.AND P4, PT, R23, UR14, PT ;  /* 0x0000000e17007c0c */ /* 0x000fc4000bf86070 */
[----:B------:R-:W-:Y:S02]  /*02f0*/  ISETP.GT.U32.OR P5, PT, R3, 0x19f, P5 ;  /* 0x0000019f0300780c */ /* 0x000fe40002fa4470 */
[----:B------:R-:W-:Y:S02]  /*0300*/  ISETP.GE.AND.EX P4, PT, R35, UR15, PT, P4 ;  /* 0x0000000f23007c0c */ /* 0x000fe4000bf86340 */
[----:B------:R-:W-:Y:S02]  /*0310*/  SHF.R.S32.HI R33, RZ, 0x1f, R24 ;  /* 0x0000001fff217819 */ /* 0x000fe40000011418 */
[----:B------:R-:W-:Y:S02]  /*0320*/  ISETP.GT.U32.OR P4, PT, R3, 0x19f, P4 ;  /* 0x0000019f0300780c */ /* 0x000fe40002784470 */
[----:B---3--:R-:W-:Y:S02]  /*0330*/  SHF.R.S32.HI R29, RZ, 0x1f, R21 ;  /* 0x0000001fff1d7819 */ /* 0x008fe40000011415 */
        /* <DEDUP_REMOVED lines=10> */
[----:B------:R-:W-:-:S05]  /*03e0*/  SHF.R.S32.HI R13, RZ, 0x1f, R31 ;  /* 0x0000001fff0d7819 */ /* 0x000fca000001141f */
[----:B------:R-:W-:-:S05]  /*03f0*/  IMAD.HI.U32 R9, R9, R2, RZ ;  /* 0x0000000209097227 */ /* 0x000fca00078e00ff */
[----:B------:R-:W-:-:S05]  /*0400*/  IADD3 R0, -R9, RZ, RZ ;  /* 0x000000ff09007210 */ /* 0x000fca0007ffe1ff */
[----:B------:R-:W-:Y:S01]  /*0410*/  IMAD R0, R11, R0, R2 ;  /* 0x000000000b007224 */ /* 0x000fe200078e0202 */
[----:B------:R-:W-:-:S04]  /*0420*/  MOV R2, RZ ;  /* 0x000000ff00027202 */ /* 0x000fc80000000f00 */
[----:B------:R-:W-:-:S13]  /*0430*/  ISETP.GT.U32.AND P2, PT, R11, R0, PT ;  /* 0x000000000b00720c */ /* 0x000fda0003f44070 */
[-C--:B------:R-:W-:Y:S02]  /*0440*/  @!P2 IADD3 R0, R0, -R11.reuse, RZ ;  /* 0x8000000b0000a210 */ /* 0x080fe40007ffe0ff */
[----:B------:R-:W-:Y:S02]  /*0450*/  @!P2 IADD3 R9, R9, 0x1, RZ ;  /* 0x000000010909a810 */ /* 0x000fe40007ffe0ff */
[----:B------:R-:W-:Y:S02]  /*0460*/  ISETP.GE.U32.AND P1, PT, R0, R11, PT ;  /* 0x0000000b0000720c */ /* 0x000fe40003f26070 */
[----:B------:R-:W-:Y:S02]  /*0470*/  LOP3.LUT R0, R30, R15, RZ, 0x3c, !PT ;  /* 0x0000000f1e007212 */ /* 0x000fe400078e3cff */
[----:B------:R-:W-:Y:S02]  /*0480*/  ISETP.NE.AND P2, PT, R15, RZ, PT ;  /* 0x000000ff0f00720c */ /* 0x000fe40003f45270 */
[----:B------:R-:W-:-:S07]  /*0490*/  ISETP.GE.AND P3, PT, R0, RZ, PT ;  /* 0x000000ff0000720c */ /* 0x000fce0003f66270 */
[----:B------:R-:W-:-:S04]  /*04a0*/  @P1 IADD3 R9, R9, 0x1, RZ ;  /* 0x0000000109091810 */ /* 0x000fc80007ffe0ff */
[----:B------:R-:W-:-:S04]  /*04b0*/  MOV R11, R9 ;  /* 0x00000009000b7202 */ /* 0x000fc80000000f00 */
[----:B------:R-:W-:Y:S02]  /*04c0*/  @!P3 IADD3 R11, -R11, RZ, RZ ;  /* 0x000000ff0b0bb210 */ /* 0x000fe40007ffe1ff */
[----:B------:R-:W-:Y:S02]  /*04d0*/  @!P2 LOP3.LUT R11, RZ, R15, RZ, 0x33, !PT ;  /* 0x0000000fff0ba212 */ /* 0x000fe400078e33ff */
[----:B------:R-:W-:Y:S02]  /*04e0*/  ISETP.GE.U32.AND P2, PT, R24, UR14, PT ;  /* 0x0000000e18007c0c */ /* 0x000fe4000bf46070 */
[----:B------:R-:W-:Y:S02]  /*04f0*/  IADD3 R9, -R11, RZ, RZ ;  /* 0x000000ff0b097210 */ /* 0x000fe40007ffe1ff */
[----:B------:R-:W-:Y:S02]  /*0500*/  SHF.R.S32.HI R0, RZ, 0x1f, R11 ;  /* 0x0000001fff007819 */ /* 0x000fe4000001140b */
[----:B------:R-:W-:Y:S01]  /*0510*/  ISETP.GE.AND.EX P2, PT, R33, UR15, PT, P2 ;  /* 0x0000000f21007c0c */ /* 0x000fe2000bf46320 */
[----:B------:R-:W-:Y:S01]  /*0520*/  IMAD R28, R15, R9, R30 ;  /* 0x000000090f1c7224 */ /* 0x000fe200078e021e */
[----:B------:R-:W-:Y:S01]  /*0530*/  ISETP.GE.U32.AND P3, PT, R21, UR14, PT ;  /* 0x0000000e15007c0c */ /* 0x000fe2000bf66070 */
[----:B------:R-:W0:Y:S01]  /*0540*/  @!P5 LDC.64 R8, c[0x0][0x270] ;  /* 0x00009c00ff08db82 */ /* 0x000e220000000a00 */
[----:B------:R-:W-:Y:S01]  /*0550*/  IMAD R0, R0, UR12, RZ ;  /* 0x0000000c00007c24 */ /* 0x000fe2000f8e02ff */
[----:B------:R-:W-:Y:S01]  /*0560*/  ISETP.GT.U32.OR P2, PT, R3, 0x19f, P2 ;  /* 0x0000019f0300780c */ /* 0x000fe20001744470 */
[----:B------:R-:W-:Y:S01]  /*0570*/  IMAD R28, R28, 0x1a, RZ ;  /* 0x0000001a1c1c7824 */ /* 0x000fe200078e02ff */
[----:B------:R-:W-:Y:S01]  /*0580*/  ISETP.GE.AND.EX P3, PT, R29, UR15, PT, P3 ;  /* 0x0000000f1d007c0c */ /* 0x000fe2000bf66330 */
[----:B------:R-:W-:-:S02]  /*0590*/  IMAD R43, R11, UR13, R0 ;  /* 0x0000000d0b2b7c24 */ /* 0x000fc4000f8e0200 */
[----:B-1----:R-:W-:Y:S01]  /*05a0*/  @P0 IMAD R0, R7, R16, RZ ;  /* 0x0000001007000224 */ /* 0x002fe200078e02ff */
[----:B------:R-:W-:Y:S01]  /*05b0*/  IADD3 R40, P1, R31, R28, RZ ;  /* 0x0000001c1f287210 */ /* 0x000fe20007f3e0ff */
[----:B------:R-:W1:Y:S01]  /*05c0*/  @P0 LDC.64 R14, c[0x0][0x220] ;  /* 0x00008800ff0e0b82 */ /* 0x000e620000000a00 */
[----:B------:R-:W-:Y:S01]  /*05d0*/  ISETP.GT.U32.OR P3, PT, R3, 0x19f, P3 ;  /* 0x0000019f0300780c */ /* 0x000fe20001f64470 */
[----:B------:R-:W-:Y:S01]  /*05e0*/  @P0 IMAD R39, R5, R17, R0 ;  /* 0x0000001105270224 */ /* 0x000fe200078e0200 */
[----:B------:R-:W-:-:S03]  /*05f0*/  LEA.HI.X.SX32 R41, R28, R13, 0x1, P1 ;  /* 0x0000000d1c297211 */ /* 0x000fc600008f0eff */
[----:B------:R-:W-:Y:S02]  /*0600*/  IMAD.WIDE.U32 R40, R11, UR12, R40 ;  /* 0x0000000c0b287c25 */ /* 0x000fe4000f8e0028 */
[----:B------:R-:W2:Y:S03]  /*0610*/  @!P4 LDC.64 R12, c[0x0][0x270] ;  /* 0x00009c00ff0ccb82 */ /* 0x000ea60000000a00 */
[----:B------:R-:W-:Y:S02]  /*0620*/  IADD3 R43, R41, R43, RZ ;  /* 0x0000002b292b7210 */ /* 0x000fe40007ffe0ff */
[----:B------:R-:W-:Y:S01]  /*0630*/  @P0 MOV R42, R40 ;  /* 0x00000028002a0202 */ /* 0x000fe20000000f00 */
[----:B0-----:R-:W-:Y:S02]  /*0640*/  @!P5 IMAD R37, R19, R8, RZ ;  /* 0x000000081325d224 */ /* 0x001fe400078e02ff */
[----:B------:R-:W0:Y:S01]  /*0650*/  @!P5 LDC.64 R10, c[0x0][0x220] ;  /* 0x00008800ff0adb82 */ /* 0x000e220000000a00 */
[----:B------:R-:W-:Y:S01]  /*0660*/  @!P5 MOV R17, R43 ;  /* 0x0000002b0011d202 */ /* 0x000fe20000000f00 */
[----:B------:R-:W-:Y:S01]  /*0670*/  @P0 IMAD.WIDE.U32 R18, R5, R16, R42 ;  /* 0x0000001005120225 */ /* 0x000fe200078e002a */
[----:B------:R-:W-:-:S03]  /*0680*/  @!P5 MOV R16, R40 ;  /* 0x000000280010d202 */ /* 0x000fc60000000f00 */
[C---:B------:R-:W-:Y:S01]  /*0690*/  @!P5 IMAD R37, R22.reuse, R9, R37 ;  /* 0x000000091625d224 */ /* 0x040fe200078e0225 */
[----:B------:R-:W-:Y:S01]  /*06a0*/  @P0 IADD3 R0, R19, R39, RZ ;  /* 0x0000002713000210 */ /* 0x000fe20007ffe0ff */
[----:B------:R-:W-:Y:S01]  /*06b0*/  @!P5 IMAD.WIDE.U32 R16, R22, R8, R16 ;  /* 0x000000081610d225 */ /* 0x000fe200078e0010 */
[C---:B-1----:R-:W-:Y:S01]  /*06c0*/  @P0 LEA R38, P1, R18.reuse, R14, 0x1 ;  /* 0x0000000e12260211 */ /* 0x042fe200078208ff */
[----:B------:R-:W1:Y:S01]  /*06d0*/  @!P4 LDC.64 R8, c[0x0][0x220] ;  /* 0x00008800ff08cb82 */ /* 0x000e620000000a00 */
[----:B------:R-:W-:Y:S02]  /*06e0*/  SHF.R.S32.HI R19, RZ, 0x1f, R25 ;  /* 0x0000001fff137819 */ /* 0x000fe40000011419 */
[----:B------:R-:W-:Y:S02]  /*06f0*/  @P0 LEA.HI.X R39, R18, R15, R0, 0x1, P1 ;  /* 0x0000000f12270211 */ /* 0x000fe400008f0c00 */
[----:B------:R-:W-:Y:S01]  /*0700*/  @!P5 IADD3 R37, R17, R37, RZ ;  /* 0x000000251125d210 */ /* 0x000fe20007ffe0ff */
[----:B--2---:R-:W-:Y:S01]  /*0710*/  @!P4 IMAD R0, R35, R12, RZ ;  /* 0x0000000c2300c224 */ /* 0x004fe200078e02ff */
[----:B------:R-:W-:Y:S01]  /*0720*/  ISETP.GE.U32.AND P1, PT, R25, UR14, PT ;  /* 0x0000000e19007c0c */ /* 0x000fe2000bf26070 */
[----:B------:R-:W2:Y:S01]  /*0730*/  @!P2 LDC.64 R14, c[0x0][0x270] ;  /* 0x00009c00ff0eab82 */ /* 0x000ea20000000a00 */
[----:B------:R3:W4:Y:S01]  /*0740*/  @P0 LDG.E R2, desc[UR8][R38.64] ;  /* 0x0000000826020981 */ /* 0x000722000c1e1900 */
[----:B------:R-:W-:Y:S01]  /*0750*/  @!P4 IMAD R35, R23, R13, R0 ;  /* 0x0000000d1723c224 */ /* 0x000fe200078e0200 */
[----:B------:R-:W-:-:S02]  /*0760*/  ISETP.GE.AND.EX P1, PT, R19, UR15, PT, P1 ;  /* 0x0000000f13007c0c */ /* 0x000fc4000bf26310 */
[C---:B0-----:R-:W-:Y:S02]  /*0770*/  @!P5 LEA R44, P6, R16.reuse, R10, 0x1 ;  /* 0x0000000a102cd211 */ /* 0x041fe400078c08ff */
[----:B------:R-:W-:Y:S02]  /*0780*/  @!P4 MOV R10, R40 ;  /* 0x00000028000ac202 */ /* 0x000fe40000000f00 */
[----:B------:R-:W-:Y:S02]  /*0790*/  @!P5 LEA.HI.X R45, R16, R11, R37, 0x1, P6 ;  /* 0x0000000b102dd211 */ /* 0x000fe400030f0c25 */
[----:B------:R-:W-:Y:S01]  /*07a0*/  @!P4 MOV R11, R43 ;  /* 0x0000002b000bc202 */ /* 0x000fe20000000f00 */
[----:B------:R-:W0:Y:S01]  /*07b0*/  @!P2 LDC.64 R16, c[0x0][0x220] ;  /* 0x00008800ff10ab82 */ /* 0x000e220000000a00 */
[----:B------:R-:W-:Y:S02]  /*07c0*/  ISETP.GT.U32.OR P1, PT, R3, 0x19f, P1 ;  /* 0x0000019f0300780c */ /* 0x000fe40000f24470 */
[----:B------:R-:W-:Y:S01]  /*07d0*/  MOV R0, RZ ;  /* 0x000000ff00007202 */ /* 0x000fe20000000f00 */
[----:B------:R-:W-:-:S04]  /*07e0*/  @!P4 IMAD.WIDE.U32 R12, R23, R12, R10 ;  /* 0x0000000c170cc225 */ /* 0x000fc800078e000a */
[----:B------:R-:W5:Y:S01]  /*07f0*/  @!P3 LDC.64 R10, c[0x0][0x270] ;  /* 0x00009c00ff0abb82 */ /* 0x000f620000000a00 */
[----:B------:R-:W-:Y:S01]  /*0800*/  @!P4 IADD3 R13, R13, R35, RZ ;  /* 0x000000230d0dc210 */ /* 0x000fe20007ffe0ff */
[----:B------:R-:W4:Y:S01]  /*0810*/  @!P5 LDG.E R0, desc[UR8][R44.64] ;  /* 0x000000082c00d981 */ /* 0x000f22000c1e1900 */
[C---:B-1----:R-:W-:Y:S02]  /*0820*/  @!P4 LEA R36, P6, R12.reuse, R8, 0x1 ;  /* 0x000000080c24c211 */ /* 0x042fe400078c08ff */
[----:B------:R-:W-:Y:S02]  /*0830*/  SHF.R.S32.HI R35, RZ, 0x1f, R26 ;  /* 0x0000001fff237819 */ /* 0x000fe4000001141a */
[----:B------:R-:W-:Y:S02]  /*0840*/  @!P4 LEA.HI.X R37, R12, R9, R13, 0x1, P6 ;  /* 0x000000090c25c211 */ /* 0x000fe400030f0c0d */
[----:B------:R-:W-:Y:S01]  /*0850*/  ISETP.GE.U32.AND P5, PT, R26, UR14, PT ;  /* 0x0000000e1a007c0c */ /* 0x000fe2000bfa6070 */
[----:B------:R-:W1:Y:S01]  /*0860*/  @!P1 LDC.64 R8, c[0x0][0x270] ;  /* 0x00009c00ff089b82 */ /* 0x000e620000000a00 */
[----:B--2---:R-:W-:Y:S01]  /*0870*/  @!P2 IMAD R33, R33, R14, RZ ;  /* 0x0000000e2121a224 */ /* 0x004fe200078e02ff */
[----:B---3--:R-:W-:-:S02]  /*0880*/  @!P2 MOV R38, R40 ;  /* 0x000000280026a202 */ /* 0x008fc40000000f00 */
[----:B------:R-:W-:Y:S02]  /*0890*/  @!P2 MOV R39, R43 ;  /* 0x0000002b0027a202 */ /* 0x000fe40000000f00 */
[----:B------:R-:W-:Y:S02]  /*08a0*/  ISETP.GE.AND.EX P5, PT, R35, UR15, PT, P5 ;  /* 0x0000000f23007c0c */ /* 0x000fe4000bfa6350 */
[----:B------:R-:W2:Y:S01]  /*08b0*/  @!P3 LDC.64 R12, c[0x0][0x220] ;  /* 0x00008800ff0cbb82 */ /* 0x000ea20000000a00 */
[C---:B------:R-:W-:Y:S01]  /*08c0*/  @!P2 IMAD R18, R24.reuse, R15, R33 ;  /* 0x0000000f1812a224 */ /* 0x040fe200078e0221 */
[----:B------:R-:W-:Y:S01]  /*08d0*/  MOV R32, RZ ;  /* 0x000000ff00207202 */ /* 0x000fe20000000f00 */
[----:B------:R-:W-:Y:S01]  /*08e0*/  @!P2 IMAD.WIDE.U32 R14, R24, R14, R38 ;  /* 0x0000000e180ea225 */ /* 0x000fe200078e0026 */
[----:B------:R-:W-:-:S04]  /*08f0*/  ISETP.GT.U32.OR P5, PT, R3, 0x19f, P5 ;  /* 0x0000019f0300780c */ /* 0x000fc80002fa4470 */
[----:B------:R-:W-:Y:S01]  /*0900*/  @!P2 IADD3 R15, R15, R18, RZ ;  /* 0x000000120f0fa210 */ /* 0x000fe20007ffe0ff */
[----:B------:R3:W4:Y:S01]  /*0910*/  @!P4 LDG.E R32, desc[UR8][R36.64] ;  /* 0x000000082420c981 */ /* 0x000722000c1e1900 */
[C---:B0-----:R-:W-:Y:S01]  /*0920*/  @!P2 LEA R38, P6, R14.reuse, R16, 0x1 ;  /* 0x000000100e26a211 */ /* 0x041fe200078c08ff */
[----:B-----5:R-:W-:Y:S01]  /*0930*/  @!P3 IMAD R16, R29, R10, RZ ;  /* 0x0000000a1d10b224 */ /* 0x020fe200078e02ff */
[----:B------:R-:W-:Y:S02]  /*0940*/  SHF.R.S32.HI R33, RZ, 0x1f, R27 ;  /* 0x0000001fff217819 */ /* 0x000fe4000001141b */
[----:B------:R-:W-:Y:S02]  /*0950*/  ISETP.GE.U32.AND P4, PT, R27, UR14, PT ;  /* 0x0000000e1b007c0c */ /* 0x000fe4000bf86070 */
[----:B------:R-:W-:Y:S02]  /*0960*/  @!P2 LEA.HI.X R39, R14, R17, R15, 0x1, P6 ;  /* 0x000000110e27a211 */ /* 0x000fe400030f0c0f */
[----:B------:R-:W0:Y:S01]  /*0970*/  @!P1 LDC.64 R14, c[0x0][0x220] ;  /* 0x00008800ff0e9b82 */ /* 0x000e220000000a00 */
[----:B---3--:R-:W-:-:S02]  /*0980*/  @!P3 MOV R36, R40 ;  /* 0x000000280024b202 */ /* 0x008fc40000000f00 */
[----:B------:R-:W-:Y:S01]  /*0990*/  @!P3 MOV R37, R43 ;  /* 0x0000002b0025b202 */ /* 0x000fe20000000f00 */
[----:B------:R-:W-:Y:S01]  /*09a0*/  @!P3 IMAD R45, R21, R11, R16 ;  /* 0x0000000b152db224 */ /* 0x000fe200078e0210 */
[----:B------:R-:W-:-:S03]  /*09b0*/  ISETP.GE.AND.EX P4, PT, R33, UR15, PT, P4 ;  /* 0x0000000f21007c0c */ /* 0x000fc6000bf86340 */
[----:B------:R-:W3:Y:S01]  /*09c0*/  @!P5 LDC.64 R16, c[0x0][0x270] ;  /* 0x00009c00ff10db82 */ /* 0x000ee20000000a00 */
[----:B------:R-:W-:Y:S01]  /*09d0*/  @!P3 IMAD.WIDE.U32 R10, R21, R10, R36 ;  /* 0x0000000a150ab225 */ /* 0x000fe200078e0024 */
[----:B------:R-:W-:-:S03]  /*09e0*/  ISETP.GT.U32.OR P4, PT, R3, 0x19f, P4 ;  /* 0x0000019f0300780c */ /* 0x000fc60002784470 */
[----:B-1----:R-:W-:Y:S01]  /*09f0*/  @!P1 IMAD R18, R19, R8, RZ ;  /* 0x0000000813129224 */ /* 0x002fe200078e02ff */
[----:B------:R-:W-:Y:S02]  /*0a00*/  @!P3 IADD3 R11, R11, R45, RZ ;  /* 0x0000002d0b0bb210 */ /* 0x000fe40007ffe0ff */
[C---:B--2---:R-:W-:Y:S01]  /*0a10*/  @!P3 LEA R36, P6, R10.reuse, R12, 0x1 ;  /* 0x0000000c0a24b211 */ /* 0x044fe200078c08ff */
[C---:B------:R-:W-:Y:S01]  /*0a20*/  @!P1 IMAD R45, R25.reuse, R9, R18 ;  /* 0x00000009192d9224 */ /* 0x040fe200078e0212 */
[----:B------:R-:W-:Y:S02]  /*0a30*/  @!P1 MOV R18, R40 ;  /* 0x0000002800129202 */ /* 0x000fe40000000f00 */
[----:B------:R-:W-:Y:S02]  /*0a40*/  @!P1 MOV R19, R43 ;  /* 0x0000002b00139202 */ /* 0x000fe40000000f00 */
[----:B------:R-:W-:Y:S02]  /*0a50*/  @!P3 LEA.HI.X R37, R10, R13, R11, 0x1, P6 ;  /* 0x0000000d0a25b211 */ /* 0x000fe400030f0c0b */
[----:B------:R-:W1:Y:S01]  /*0a60*/  @!P5 LDC.64 R10, c[0x0][0x220] ;  /* 0x00008800ff0adb82 */ /* 0x000e620000000a00 */
[----:B------:R-:W-:Y:S01]  /*0a70*/  @!P1 IMAD.WIDE.U32 R18, R25, R8, R18 ;  /* 0x0000000819129225 */ /* 0x000fe200078e0012 */
[----:B------:R-:W-:-:S06]  /*0a80*/  MOV R34, RZ ;  /* 0x000000ff00227202 */ /* 0x000fcc0000000f00 */
[----:B------:R-:W2:Y:S01]  /*0a90*/  @!P4 LDC.64 R8, c[0x0][0x270] ;  /* 0x00009c00ff08cb82 */ /* 0x000ea20000000a00 */
[----:B------:R2:W5:Y:S01]  /*0aa0*/  @!P3 LDG.E R34, desc[UR8][R36.64] ;  /* 0x000000082422b981 */ /* 0x000562000c1e1900 */
[----:B------:R-:W-:Y:S02]  /*0ab0*/  @!P1 IADD3 R45, R19, R45, RZ ;  /* 0x0000002d132d9210 */ /* 0x000fe40007ffe0ff */
[C---:B0-----:R-:W-:Y:S01]  /*0ac0*/  @!P1 LEA R14, P3, R18.reuse, R14, 0x1 ;  /* 0x0000000e120e9211 */ /* 0x041fe200078608ff */
[----:B---3--:R-:W-:Y:S01]  /*0ad0*/  @!P5 IMAD R35, R35, R16, RZ ;  /* 0x000000102323d224 */ /* 0x008fe200078e02ff */
[----:B------:R-:W-:Y:S02]  /*0ae0*/  @!P5 MOV R19, R43 ;  /* 0x0000002b0013d202 */ /* 0x000fe40000000f00 */
[----:B------:R-:W-:Y:S01]  /*0af0*/  @!P1 LEA.HI.X R15, R18, R15, R45, 0x1, P3 ;  /* 0x0000000f120f9211 */ /* 0x000fe200018f0c2d */
[----:B------:R-:W0:Y:S01]  /*0b00*/  @!P4 LDC.64 R12, c[0x0][0x220] ;  /* 0x00008800ff0ccb82 */ /* 0x000e220000000a00 */
[----:B------:R-:W-:Y:S01]  /*0b10*/  @!P5 MOV R18, R40 ;  /* 0x000000280012d202 */ /* 0x000fe20000000f00 */
[----:B------:R-:W-:Y:S01]  /*0b20*/  @!P5 IMAD R17, R26, R17, R35 ;  /* 0x000000111a11d224 */ /* 0x000fe200078e0223 */
[----:B------:R-:W-:-:S03]  /*0b30*/  MOV R35, RZ ;  /* 0x000000ff00237202 */ /* 0x000fc60000000f00 */
[----:B------:R-:W-:-:S03]  /*0b40*/  @!P5 IMAD.WIDE.U32 R18, R26, R16, R18 ;  /* 0x000000101a12d225 */ /* 0x000fc600078e0012 */
[----:B------:R3:W5:Y:S02]  /*0b50*/  @!P2 LDG.E R35, desc[UR8][R38.64] ;  /* 0x000000082623a981 */ /* 0x000764000c1e1900 */
[----:B------:R-:W-:Y:S02]  /*0b60*/  @!P5 IADD3 R16, R19, R17, RZ ;  /* 0x000000111310d210 */ /* 0x000fe40007ffe0ff */
[C---:B-1----:R-:W-:Y:S01]  /*0b70*/  @!P5 LEA R10, P2, R18.reuse, R10, 0x1 ;  /* 0x0000000a120ad211 */ /* 0x042fe200078408ff */
[----:B--2---:R-:W-:Y:S01]  /*0b80*/  @!P4 IMAD R36, R33, R8, RZ ;  /* 0x000000082124c224 */ /* 0x004fe200078e02ff */
[----:B------:R-:W-:Y:S02]  /*0b90*/  @!P4 MOV R17, R43 ;  /* 0x0000002b0011c202 */ /* 0x000fe40000000f00 */
[----:B------:R-:W-:Y:S02]  /*0ba0*/  @!P5 LEA.HI.X R11, R18, R11, R16, 0x1, P2 ;  /* 0x0000000b120bd211 */ /* 0x000fe400010f0c10 */
[----:B------:R-:W-:Y:S01]  /*0bb0*/  @!P4 MOV R16, R40 ;  /* 0x000000280010c202 */ /* 0x000fe20000000f00 */
[----:B------:R-:W-:Y:S01]  /*0bc0*/  @!P4 IMAD R9, R27, R9, R36 ;  /* 0x000000091b09c224 */ /* 0x000fe200078e0224 */
[----:B------:R-:W-:-:S03]  /*0bd0*/  CS2R R36, SRZ ;  /* 0x0000000000247805 */ /* 0x000fc6000001ff00 */
[----:B------:R-:W-:-:S03]  /*0be0*/  @!P4 IMAD.WIDE.U32 R16, R27, R8, R16 ;  /* 0x000000081b10c225 */ /* 0x000fc600078e0010 */
[----:B------:R-:W2:Y:S02]  /*0bf0*/  @!P1 LDG.E R36, desc[UR8][R14.64] ;  /* 0x000000080e249981 */ /* 0x000ea4000c1e1900 */
[----:B------:R-:W-:Y:S02]  /*0c00*/  @!P4 IADD3 R8, R17, R9, RZ ;  /* 0x000000091108c210 */ /* 0x000fe40007ffe0ff */
[C---:B0-----:R-:W-:Y:S01]  /*0c10*/  @!P4 LEA R12, P1, R16.reuse, R12, 0x1 ;  /* 0x0000000c100cc211 */ /* 0x041fe200078208ff */
[----:B------:R4:W2:Y:S01]  /*0c20*/  @!P5 LDG.E R37, desc[UR8][R10.64] ;  /* 0x000000080a25d981 */ /* 0x0008a2000c1e1900 */
[----:B---3--:R-:W-:Y:S02]  /*0c30*/  MOV R38, RZ ;  /* 0x000000ff00267202 */ /* 0x008fe40000000f00 */
[----:B------:R-:W-:-:S05]  /*0c40*/  @!P4 LEA.HI.X R13, R16, R13, R8, 0x1, P1 ;  /* 0x0000000d100dc211 */ /* 0x000fca00008f0c08 */
[----:B------:R0:W3:Y:S01]  /*0c50*/  @!P4 LDG.E R38, desc[UR8][R12.64] ;  /* 0x000000080c26c981 */ /* 0x0000e2000c1e1900 */
[----:B------:R-:W-:Y:S01]  /*0c60*/  ISETP.GT.AND P1, PT, R4, 0x1e, PT ;  /* 0x0000001e0400780c */ /* 0x000fe20003f24270 */
[----:B----4-:R-:W-:Y:S02]  /*0c70*/  HADD2.F32 R11, -RZ, R2.H0_H0 ;  /* 0x20000002ff0b7230 */ /* 0x010fe40000004100 */
        /* <DEDUP_REMOVED lines=42> */
[----:B---3--:R-:W-:-:S02]  /*0f20*/  HADD2.F32 R15, -RZ, R38.H1_H1 ;  /* 0x30000026ff0f7230 */ /* 0x008fc40000004100 */
        /* <DEDUP_REMOVED lines=76> */
.L_x_2594:
[----:B------:R-:W-:Y:S05]  /*13f0*/  BSYNC B0 ;  /* 0x0000000000007941 */ /* 0x000fea0003800000 */
.L_x_2593:
        /* <DEDUP_REMOVED lines=28> */
.L_x_2597:
[----:B-1----:R-:W2:Y:S04]  /*15c0*/  LDG.E.STRONG.GPU R12, desc[UR8][R10.64] ;  /* 0x000000080a0c7981 */ /* 0x002ea8000c1ef900 */
[----:B--2---:R-:W-:Y:S01]  /*15d0*/  CCTL.IVALL ;  /* 0x00000000ff00798f */ /* 0x004fe20002000000 */
[----:B------:R-:W-:Y:S05]  /*15e0*/  YIELD ;  /* 0x0000000000007946 */ /* 0x000fea0003800000 */
[----:B------:R-:W-:-:S13]  /*15f0*/  ISETP.NE.AND P1, PT, R12, R15, PT ;  /* 0x0000000f0c00720c */ /* 0x000fda0003f25270 */
[----:B------:R-:W-:Y:S05]  /*1600*/  @P1 BRA `(.L_x_2597) ;  /* 0xfffffffc00ec1947 */ /* 0x000fea000383ffff */
.L_x_2596:
        /* <DEDUP_REMOVED lines=11> */
.L_x_2599:
        /* <DEDUP_REMOVED lines=63> */
.L_x_2598:
        /* <DEDUP_REMOVED lines=19> */
.L_x_2601:
[----:B------:R-:W-:Y:S05]  /*1be0*/  BSYNC B0 ;  /* 0x0000000000007941 */ /* 0x000fea0003800000 */
.L_x_2600:
        /* <DEDUP_REMOVED lines=32> */
.L_x_2595:
        /* <DEDUP_REMOVED lines=22> */
[----:B------:R-:W4:Y:S04]  /*1f50*/  LDG.E.U16 R28, desc[UR8][R18.64] ;  /* 0x00000008121c7981 */ /* 0x000f28000c1e1500 */
[----:B------:R-:W5:Y:S01]  /*1f60*/  LDG.E.U16 R39, desc[UR8][R18.64+0x2] ;  /* 0x0000020812277981 */ /* 0x000f62000c1e1500 */
[----:B-1----:R-:W-:Y:S01]  /*1f70*/  MOV R10, 0x3f800000 ;  /* 0x3f800000000a7802 */ /* 0x002fe20000000f00 */
[----:B------:R-:W-:Y:S01]  /*1f80*/  HADD2.F32 R17, -RZ, R2.H1_H1 ;  /* 0x30000002ff117230 */ /* 0x000fe20000004100 */
[----:B------:R-:W-:Y:S01]  /*1f90*/  ISETP.NE.AND P6, PT, RZ, UR10, PT ;  /* 0x0000000aff007c0c */ /* 0x000fe2000bfc5270 */
[----:B------:R-:W1:Y:S02]  /*1fa0*/  LDS.64 R12, [UR5+0x80] ;  /* 0x00008005ff0c7984 */ /* 0x000e640008000a00 */
[----:B-1----:R-:W-:-:S04]  /*1fb0*/  FMUL.FTZ R12, R12, UR6 ;  /* 0x000000060c0c7c20 */ /* 0x002fc80008410000 */
[----:B0-----:R-:W-:Y:S01]  /*1fc0*/  FMUL.FTZ R8, R12, R12 ;  /* 0x0000000c0c087220 */ /* 0x001fe20000410000 */
[----:B------:R-:W-:-:S03]  /*1fd0*/  FADD.FTZ R17, R17, -R12 ;  /* 0x8000000c11117221 */ /* 0x000fc60000010000 */
[----:B------:R-:W-:Y:S01]  /*1fe0*/  FFMA.FTZ R8, R13, UR6, -R8 ;  /* 0x000000060d087c23 */ /* 0x000fe20008010808 */
[----:B------:R-:W-:-:S04]  /*1ff0*/  HADD2.F32 R13, -RZ, R2.H0_H0 ;  /* 0x20000002ff0d7230 */ /* 0x000fc80000004100 */
[----:B------:R-:W-:Y:S01]  /*2000*/  FSETP.GTU.FTZ.AND P1, PT, R8, RZ, PT ;  /* 0x000000ff0800720b */ /* 0x000fe20003f3c000 */
[----:B------:R-:W-:-:S12]  /*2010*/  FADD.FTZ R13, R13, -R12 ;  /* 0x8000000c0d0d7221 */ /* 0x000fd80000010000 */
[----:B------:R-:W0:Y:S02]  /*2020*/  @P1 LDC R11, c[0x0][0x238] ;  /* 0x00008e00ff0b1b82 */ /* 0x000e240000000800 */
[----:B0-----:R-:W-:-:S04]  /*2030*/  @P1 FADD.FTZ R11, R8, R11 ;  /* 0x0000000b080b1221 */ /* 0x001fc80000010000 */
[----:B------:R0:W1:Y:S02]  /*2040*/  @P1 MUFU.RSQ R10, R11 ;  /* 0x0000000b000a1308 */ /* 0x0000640000001400 */
[--C-:B0-----:R-:W-:Y:S02]  /*2050*/  HADD2.F32 R11, -RZ, R34.reuse.H0_H0 ;  /* 0x20000022ff0b7230 */ /* 0x101fe40000004100 */
[-C--:B-1----:R-:W-:Y:S01]  /*2060*/  FMUL.FTZ R17, R17, R10.reuse ;  /* 0x0000000a11117220 */ /* 0x082fe20000410000 */
[----:B--2---:R-:W-:Y:S02]  /*2070*/  SHF.L.U32 R2, R44, 0x10, RZ ;  /* 0x000000102c027819 */ /* 0x004fe400000006ff */
[----:B---3--:R-:W-:Y:S02]  /*2080*/  SHF.L.U32 R8, R45, 0x10, RZ ;  /* 0x000000102d087819 */ /* 0x008fe400000006ff */
[----:B----4-:R-:W-:Y:S02]  /*2090*/  SHF.L.U32 R9, R28, 0x10, RZ ;  /* 0x000000101c097819 */ /* 0x010fe400000006ff */
[----:B-----5:R-:W-:Y:S01]  /*20a0*/  SHF.L.U32 R15, R39, 0x10, RZ ;  /* 0x00000010270f7819 */ /* 0x020fe200000006ff */
[----:B------:R-:W-:Y:S01]  /*20b0*/  FMUL.FTZ R39, R13, R10 ;  /* 0x0000000a0d277220 */ /* 0x000fe20000410000 */
[----:B------:R-:W-:-:S03]  /*20c0*/  HADD2.F32 R13, -RZ, R34.H1_H1 ;  /* 0x30000022ff0d7230 */ /* 0x000fc60000004100 */
        /* <DEDUP_REMOVED lines=13> */
.L_x_2602:
        /* <DEDUP_REMOVED lines=14> */
.L_x_2604:
[----:B------:R-:W-:Y:S05]  /*2280*/  BSYNC B0 ;  /* 0x0000000000007941 */ /* 0x000fea0003800000 */
.L_x_2603:
[----:B------:R-:W-:Y:S01]  /*2290*/  HADD2.F32 R16, -RZ, R37.H0_H0 ;  /* 0x20000025ff107230 */ /* 0x000fe20000004100 */
[----:B------:R-:W-:Y:S01]  /*22a0*/  ULDC.64 UR12, c[0x0][0x278] ;  /* 0x00009e00000c7ab9 */ /* 0x000fe20000000a00 */
[--C-:B------:R-:W-:Y:S02]  /*22b0*/  HADD2.F32 R17, -RZ, R0.reuse.H0_H0 ;  /* 0x20000000ff117230 */ /* 0x100fe40000004100 */
[--C-:B------:R-:W-:Y:S01]  /*22c0*/  FADD.FTZ R11, R11, -R12.reuse ;  /* 0x8000000c0b0b7221 */ /* 0x100fe20000010000 */
[----:B0-----:R-:W-:Y:S02]  /*22d0*/  HADD2.F32 R39, -RZ, R0.H1_H1 ;  /* 0x30000000ff277230 */ /* 0x001fe40000004100 */
[--C-:B------:R-:W-:Y:S01]  /*22e0*/  FADD.FTZ R28, R16, -R12.reuse ;  /* 0x8000000c101c7221 */ /* 0x100fe20000010000 */
[----:B------:R-:W-:Y:S02]  /*22f0*/  HADD2.F32 R0, -RZ, R35.H0_H0 ;  /* 0x20000023ff007230 */ /* 0x000fe40000004100 */
[----:B------:R-:W-:Y:S01]  /*2300*/  FADD.FTZ R13, R13, -R12 ;  /* 0x8000000c0d0d7221 */ /* 0x000fe20000010000 */
[----:B------:R-:W-:Y:S01]  /*2310*/  HADD2.F32 R14, -RZ, R36.H0_H0 ;  /* 0x20000024ff0e7230 */ /* 0x000fe20000004100 */
[----:B------:R-:W-:Y:S01]  /*2320*/  ISETP.GE.U32.AND P1, PT, R21, UR12, PT ;  /* 0x0000000c15007c0c */ /* 0x000fe2000bf26070 */
[----:B------:R-:W-:Y:S01]  /*2330*/  HADD2.F32 R37, -RZ, R37.H1_H1 ;  /* 0x30000025ff257230 */ /* 0x000fe20000004100 */
[----:B------:R-:W-:Y:S01]  /*2340*/  ISETP.GE.U32.AND P2, PT, R22, UR12, PT ;  /* 0x0000000c16007c0c */ /* 0x000fe2000bf46070 */
[----:B------:R-:W-:Y:S01]  /*2350*/  HADD2.F32 R18, -RZ, R38.H0_H0 ;  /* 0x20000026ff127230 */ /* 0x000fe20000004100 */
[----:B------:R-:W-:Y:S01]  /*2360*/  SHF.R.S32.HI R16, RZ, 0x1f, R22 ;  /* 0x0000001fff107819 */ /* 0x000fe20000011416 */
[----:B------:R-:W-:-:S02]  /*2370*/  HADD2.F32 R19, -RZ, R32.H0_H0 ;  /* 0x20000020ff137230 */ /* 0x000fc40000004100 */
[--C-:B------:R-:W-:Y:S01]  /*2380*/  FADD.FTZ R37, R37, -R12.reuse ;  /* 0x8000000c25257221 */ /* 0x100fe20000010000 */
[----:B------:R-:W-:Y:S02]  /*2390*/  HADD2.F32 R45, -RZ, R32.H1_H1 ;  /* 0x30000020ff2d7230 */ /* 0x000fe40000004100 */
        /* <DEDUP_REMOVED lines=44> */
.L_x_2605:
        /* <DEDUP_REMOVED lines=14> */
.L_x_2607:
[----:B------:R-:W-:Y:S05]  /*2740*/  BSYNC B0 ;  /* 0x0000000000007941 */ /* 0x000fea0003800000 */
.L_x_2606:
        /* <DEDUP_REMOVED lines=13> */
.L_x_2608:
        /* <DEDUP_REMOVED lines=14> */
.L_x_2610:
[----:B------:R-:W-:Y:S05]  /*2900*/  BSYNC B0 ;  /* 0x0000000000007941 */ /* 0x000fea0003800000 */
.L_x_2609:
[----:B01----:R-:W-:Y:S01]  /*2910*/  SHF.R.S32.HI R12, RZ, 0x1f, R23 ;  /* 0x0000001fff0c7819 */ /* 0x003fe20000011417 */
[C-C-:B------:R-:W-:Y:S01]  /*2920*/  FFMA.FTZ R19, R2.reuse, R19, R9.reuse ;  /* 0x0000001302137223 */ /* 0x140fe20000010009 */
[----:B------:R-:W-:Y:S01]  /*2930*/  SHF.R.S32.HI R16, RZ, 0x1f, R24 ;  /* 0x0000001fff107819 */ /* 0x000fe20000011418 */
[C---:B------:R-:W-:Y:S01]  /*2940*/  FFMA.FTZ R0, R2.reuse, R0, R9 ;  /* 0x0000000002007223 */ /* 0x040fe20000010009 */
[----:B------:R-:W-:Y:S01]  /*2950*/  SHF.R.S32.HI R10, RZ, 0x1f, R25 ;  /* 0x0000001fff0a7819 */ /* 0x000fe20000011419 */
[C-C-:B------:R-:W-:Y:S01]  /*2960*/  FFMA.FTZ R14, R2.reuse, R14, R9.reuse ;  /* 0x0000000e020e7223 */ /* 0x140fe20000010009 */
[----:B------:R-:W-:Y:S01]  /*2970*/  SHF.R.S32.HI R11, RZ, 0x1f, R26 ;  /* 0x0000001fff0b7819 */ /* 0x000fe2000001141a */
[C-C-:B------:R-:W-:Y:S01]  /*2980*/  FFMA.FTZ R28, R2.reuse, R28, R9.reuse ;  /* 0x0000001c021c7223 */ /* 0x140fe20000010009 */
        /* <DEDUP_REMOVED lines=9> */
[--C-:B------:R-:W-:Y:S01]  /*2a20*/  FFMA.FTZ R37, R8, R38, R15.reuse ;  /* 0x0000002608257223 */ /* 0x100fe2000001000f */
        /* <DEDUP_REMOVED lines=22> */
.L_x_2611:
        /* <DEDUP_REMOVED lines=14> */
.L_x_2613:
[----:B------:R-:W-:Y:S05]  /*2c70*/  BSYNC B0 ;  /* 0x0000000000007941 */ /* 0x000fea0003800000 */
.L_x_2612:
        /* <DEDUP_REMOVED lines=11> */
.L_x_2614:
        /* <DEDUP_REMOVED lines=14> */
.L_x_2616:
[----:B------:R-:W-:Y:S05]  /*2e10*/  BSYNC B0 ;  /* 0x0000000000007941 */ /* 0x000fea0003800000 */
.L_x_2615:
        /* <DEDUP_REMOVED lines=11> */
.L_x_2617:
[----:B------:R-:W-:Y:S04]  /*2ed0*/  BSSY B0, `(.L_x_2618) ;  /* 0x000000e000007945 */ /* 0x000fe80003800000 */
[----:B------:R-:W-:Y:S05]  /*2ee0*/  @P2 BRA `(.L_x_2619) ;  /* 0x0000000000302947 */ /* 0x000fea0003800000 */
[----:B------:R-:W-:Y:S01]  /*2ef0*/  ULDC.64 UR12, c[0x0][0x270] ;  /* 0x00009c00000c7ab9 */ /* 0x000fe20000000a00 */
[----:B------:R-:W-:Y:S01]  /*2f00*/  MOV R8, R40 ;  /* 0x0000002800087202 */ /* 0x000fe20000000f00 */
[----:B------:R-:W-:Y:S01]  /*2f10*/  IMAD R10, R10, UR12, RZ ;  /* 0x0000000c0a0a7c24 */ /* 0x000fe2000f8e02ff */
[----:B------:R-:W-:Y:S02]  /*2f20*/  MOV R9, R43 ;  /* 0x0000002b00097202 */ /* 0x000fe40000000f00 */
[----:B------:R-:W-:Y:S01]  /*2f30*/  F2FP.F16.F32.PACK_AB R17, R17, R14 ;  /* 0x0000000e1111723e */ /* 0x000fe200000000ff */
[C---:B01----:R-:W-:Y:S02]  /*2f40*/  IMAD R13, R25.reuse, UR13, R10 ;  /* 0x0000000d190d7c24 */ /* 0x043fe4000f8e020a */
[----:B------:R-:W-:Y:S01]  /*2f50*/  IMAD.WIDE.U32 R8, R25, UR12, R8 ;  /* 0x0000000c19087c25 */ /* 0x000fe2000f8e0008 */
[----:B------:R-:W-:Y:S02]  /*2f60*/  ULDC.64 UR12, c[0x0][0x210] ;  /* 0x00008400000c7ab9 */ /* 0x000fe40000000a00 */
[----:B------:R-:W-:-:S02]  /*2f70*/  LEA R12, P1, R8, UR12, 0x1 ;  /* 0x0000000c080c7c11 */ /* 0x000fc4000f8208ff */
[----:B------:R-:W-:-:S04]  /*2f80*/  IADD3 R13, R9, R13, RZ ;  /* 0x0000000d090d7210 */ /* 0x000fc80007ffe0ff */
[----:B------:R-:W-:-:S05]  /*2f90*/  LEA.HI.X R13, R8, UR13, R13, 0x1, P1 ;  /* 0x0000000d080d7c11 */ /* 0x000fca00088f0c0d */
[----:B------:R2:W-:Y:S02]  /*2fa0*/  STG.E desc[UR8][R12.64], R17 ;  /* 0x000000110c007986 */ /* 0x0005e4000c101908 */
.L_x_2619:
[----:B------:R-:W-:Y:S05]  /*2fb0*/  BSYNC B0 ;  /* 0x0000000000007941 */ /* 0x000fea0003800000 */
.L_x_2618:
[----:B------:R-:W-:Y:S05]  /*2fc0*/  @!P6 BRA `(.L_x_2620) ;  /* 0x000000000028e947 */ /* 0x000fea0003800000 */
[----:B------:R-:W-:Y:S01]  /*2fd0*/  FMUL.FTZ R10, R29, -1.4426950216293334961 ;  /* 0xbfb8aa3b1d0a7820 */ /* 0x000fe20000410000 */
[----:B------:R-:W-:-:S05]  /*2fe0*/  FMUL.FTZ R0, R28, -1.4426950216293334961 ;  /* 0xbfb8aa3b1c007820 */ /* 0x000fca0000410000 */
[----:B------:R-:W0:Y:S08]  /*2ff0*/  MUFU.EX2 R10, R10 ;  /* 0x0000000a000a7308 */ /* 0x000e300000000800 */
[----:B------:R-:W3:Y:S01]  /*3000*/  MUFU.EX2 R0, R0 ;  /* 0x0000000000007308 */ /* 0x000ee20000000800 */
[----:B012---:R-:W-:-:S07]  /*3010*/  FADD.FTZ R12, R10, 1 ;  /* 0x3f8000000a0c7421 */ /* 0x007fce0000010000 */
[----:B------:R-:W0:Y:S01]  /*3020*/  MUFU.RCP R12, R12 ;  /* 0x0000000c000c7308 */ /* 0x000e220000001000 */
[----:B---3--:R-:W-:-:S07]  /*3030*/  FADD.FTZ R8, R0, 1 ;  /* 0x3f80000000087421 */ /* 0x008fce0000010000 */
[----:B------:R-:W1:Y:S01]  /*3040*/  MUFU.RCP R9, R8 ;  /* 0x0000000800097308 */ /* 0x000e620000001000 */
[----:B0-----:R-:W-:Y:S01]  /*3050*/  FMUL.FTZ R29, R29, R12 ;  /* 0x0000000c1d1d7220 */ /* 0x001fe20000410000 */
[----:B-1----:R-:W-:-:S07]  /*3060*/  FMUL.FTZ R28, R28, R9 ;  /* 0x000000091c1c7220 */ /* 0x002fce0000410000 */
.L_x_2620:
        /* <DEDUP_REMOVED lines=14> */
.L_x_2622:
[----:B------:R-:W-:Y:S05]  /*3150*/  BSYNC B0 ;  /* 0x0000000000007941 */ /* 0x000fea0003800000 */
.L_x_2621:
[----:B------:R-:W-:Y:S05]  /*3160*/  @!P6 BRA `(.L_x_2623) ;  /* 0x000000000028e947 */ /* 0x000fea0003800000 */
[----:B------:R-:W-:Y:S01]  /*3170*/  FMUL.FTZ R0, R2, -1.4426950216293334961 ;  /* 0xbfb8aa3b02007820 */ /* 0x000fe20000410000 */
[----:B---3--:R-:W-:-:S05]  /*3180*/  FMUL.FTZ R10, R37, -1.4426950216293334961 ;  /* 0xbfb8aa3b250a7820 */ /* 0x008fca0000410000 */
[----:B------:R-:W3:Y:S08]  /*3190*/  MUFU.EX2 R0, R0 ;  /* 0x0000000000007308 */ /* 0x000ef00000000800 */
[----:B------:R-:W4:Y:S01]  /*31a0*/  MUFU.EX2 R10, R10 ;  /* 0x0000000a000a7308 */ /* 0x000f220000000800 */
[----:B---3--:R-:W-:-:S07]  /*31b0*/  FADD.FTZ R8, R0, 1 ;  /* 0x3f80000000087421 */ /* 0x008fce0000010000 */
[----:B------:R-:W3:Y:S01]  /*31c0*/  MUFU.RCP R9, R8 ;  /* 0x0000000800097308 */ /* 0x000ee20000001000 */
[----:B----4-:R-:W-:-:S07]  /*31d0*/  FADD.FTZ R11, R10, 1 ;  /* 0x3f8000000a0b7421 */ /* 0x010fce0000010000 */
[----:B012---:R-:W0:Y:S01]  /*31e0*/  MUFU.RCP R12, R11 ;  /* 0x0000000b000c7308 */ /* 0x007e220000001000 */
[----:B---3--:R-:W-:Y:S01]  /*31f0*/  FMUL.FTZ R2, R2, R9 ;  /* 0x0000000902027220 */ /* 0x008fe20000410000 */
[----:B0-----:R-:W-:-:S07]  /*3200*/  FMUL.FTZ R37, R37, R12 ;  /* 0x0000000c25257220 */ /* 0x001fce0000410000 */
.L_x_2623:
        /* <DEDUP_REMOVED lines=13> */
.L_x_2625:
[----:B------:R-:W-:Y:S05]  /*32e0*/  BSYNC B0 ;  /* 0x0000000000007941 */ /* 0x000fea0003800000 */
.L_x_2624:
[----:B----4-:R-:W4:Y:S01]  /*32f0*/  LDC R9, c[0x0][0x10] ;  /* 0x00000400ff097b82 */ /* 0x010f220000000800 */
[----:B------:R-:W-:Y:S02]  /*3300*/  IADD3 R6, R6, 0x1, RZ ;  /* 0x0000000106067810 */ /* 0x000fe40007ffe0ff */
[----:B----4-:R-:W-:-:S04]  /*3310*/  IADD3 R30, R9, R30, RZ ;  /* 0x0000001e091e7210 */ /* 0x010fc80007ffe0ff */
[----:B------:R-:W-:-:S13]  /*3320*/  ISETP.GE.AND P1, PT, R30, UR4, PT ;  /* 0x000000041e007c0c */ /* 0x000fda000bf26270 */
[----:B------:R-:W-:Y:S05]  /*3330*/  @!P1 BRA `(.L_x_2626) ;  /* 0xffffffcc00c89947 */ /* 0x000fea000383ffff */
[----:B------:R-:W-:Y:S05]  /*3340*/  EXIT ;  /* 0x000000000000794d */ /* 0x000fea0003800000 */
.L_x_2627:
        /* <DEDUP_REMOVED lines=11> */
.L_x_3278:


//--------------------- .text._Z35group_norm_nhwc_fwd_one_pass_kernelI11Fp16IOBf16WLi512ELi26ELi416EEv26Group_norm_nhwc_fwd_params --------------------------
	.section	.text._Z35group_norm_nhwc_fwd_one_pass_kernelI11Fp16IOBf16WLi512ELi26ELi416EEv26Group_norm_nhwc_fwd_params,"ax",@progbits
	.align	128
        .global         _Z35group_norm_nhwc_fwd_one_pass_kernelI11Fp16IOBf16WLi512ELi26ELi416EEv26Group_norm_nhwc_fwd_params
        .type           _Z35group_norm_nhwc_fwd_one_pass_kernelI11Fp16IOBf16WLi512ELi26ELi416EEv26Group_norm_nhwc_fwd_params,@function
        .size           _Z35group_norm_nhwc_fwd_one_pass_kernelI11Fp16IOBf16WLi512ELi26ELi416EEv26Group_norm_nhwc_fwd_params,(.L_x_3279 - _Z35group_norm_nhwc_fwd_one_pass_kernelI11Fp16IOBf16WLi512ELi26ELi416EEv26Group_norm_nhwc_fwd_params)
        .other          _Z35group_norm_nhwc_fwd_one_pass_kernelI11Fp16IOBf16WLi512ELi26ELi416EEv26Group_norm_nhwc_fwd_params,@"STO_CUDA_ENTRY STV_DEFAULT"
_Z35group_norm_nhwc_fwd_one_pass_kernelI11Fp16IOBf16WLi512ELi26ELi416EEv26Group_norm_nhwc_fwd_params:
.text._Z35group_norm_nhwc_fwd_one_pass_kernelI11Fp16IOBf16WLi512ELi26ELi416EEv26Group_norm_nhwc_fwd_params:
        /* <DEDUP_REMOVED lines=68> */
.L_x_2685:
        /* <DEDUP_REMOVED lines=34> */
[----:B------:R-:W-:-:S11]  /*0660*/  MOV R23, R21 ;  /* 0x0000001500177202 */ /* 0x000fd60000000f00 */
[----:B------:R-:W-:Y:S02]  /*0670*/  @!P5 IADD3 R23, -R23, RZ, RZ ;  /* 0x000000ff1717d210 */ /* 0x000fe40007ffe1ff */
[----:B------:R-:W-:-:S13]  /*0680*/  ISETP.NE.AND P5, PT, R27, RZ, PT ;  /* 0x000000ff1b00720c */ /* 0x000fda0003fa5270 */
[----:B------:R-:W-:-:S04]  /*0690*/  @!P5 LOP3.LUT R23, RZ, R27, RZ, 0x33, !PT ;  /* 0x0000001bff17d212 */ /* 0x000fc800078e33ff */
[----:B------:R-:W-:Y:S02]  /*06a0*/  IADD3 R21, -R23, RZ, RZ ;  /* 0x000000ff17157210 */ /* 0x000fe40007ffe1ff */
[----:B------:R-:W-:-:S03]  /*06b0*/  SHF.R.S32.HI R22, RZ, 0x1f, R23 ;  /* 0x0000001fff167819 */ /* 0x000fc60000011417 */
[----:B------:R-:W-:Y:S01]  /*06c0*/  IMAD R34, R27, R21, R44 ;  /* 0x000000151b227224 */ /* 0x000fe200078e022c */
[----:B------:R-:W-:Y:S01]  /*06d0*/  SHF.R.S32.HI R21, RZ, 0x1f, R47 ;  /* 0x0000001fff157819 */ /* 0x000fe2000001142f */
        /* <DEDUP_REMOVED lines=415> */
.L_x_2629:
[----:B------:R-:W-:Y:S05]  /*20d0*/  BSYNC B0 ;  /* 0x0000000000007941 */ /* 0x000fea0003800000 */
.L_x_2628:
        /* <DEDUP_REMOVED lines=28> */
.L_x_2632:
[----:B-1----:R-:W2:Y:S04]  /*22a0*/  LDG.E.STRONG.GPU R26, desc[UR8][R22.64] ;  /* 0x00000008161a7981 */ /* 0x002ea8000c1ef900 */
[----:B--2---:R-:W-:Y:S01]  /*22b0*/  CCTL.IVALL ;  /* 0x00000000ff00798f */ /* 0x004fe20002000000 */
[----:B------:R-:W-:Y:S05]  /*22c0*/  YIELD ;  /* 0x0000000000007946 */ /* 0x000fea0003800000 */
[----:B------:R-:W-:-:S13]  /*22d0*/  ISETP.NE.AND P6, PT, R26, R25, PT ;  /* 0x000000191a00720c */ /* 0x000fda0003fc5270 */
[----:B------:R-:W-:Y:S05]  /*22e0*/  @P6 BRA `(.L_x_2632) ;  /* 0xfffffffc00ec6947 */ /* 0x000fea000383ffff */
.L_x_2631:
        /* <DEDUP_REMOVED lines=11> */
.L_x_2634:
        /* <DEDUP_REMOVED lines=63> */
.L_x_2633:
        /* <DEDUP_REMOVED lines=18> */
.L_x_2636:
[----:B------:R-:W-:Y:S05]  /*28b0*/  BSYNC B0 ;  /* 0x0000000000007941 */ /* 0x000fea0003800000 */
.L_x_2635:
        /* <DEDUP_REMOVED lines=33> */
.L_x_2630:
[----:B------:R-:W-:Y:S01]  /*2ad0*/  ULDC.64 UR12, c[0x0][0x218] ;  /* 0x00008600000c7ab9 */ /* 0x000fe20000000a00 */
[----:B-1----:R-:W-:Y:S01]  /*2ae0*/  P2R R22, PR, RZ, 0x1 ;  /* 0x00000001ff167803 */ /* 0x002fe20000000000 */
[----:B------:R-:W0:Y:S01]  /*2af0*/  S2UR UR6, SR_CgaCtaId ;  /* 0x00000000000679c3 */ /* 0x000e220000008800 */
[----:B------:R-:W-:Y:S01]  /*2b00*/  LOP3.LUT P0, RZ, R0, UR7, RZ, 0xfc, !PT ;  /* 0x0000000700ff7c12 */ /* 0x000fe2000f80fcff */
[----:B------:R-:W-:Y:S01]  /*2b10*/  UMOV UR5, 0x400 ;  /* 0x0000040000057882 */ /* 0x000fe20000000000 */
[----:B------:R-:W-:-:S04]  /*2b20*/  ISETP.EQ.U32.AND P6, PT, RZ, UR12, PT ;  /* 0x0000000cff007c0c */ /* 0x000fc8000bfc2070 */
[----:B------:R-:W-:Y:S02]  /*2b30*/  ISETP.EQ.OR.EX P6, PT, RZ, UR13, P0, P6 ;  /* 0x0000000dff007c0c */ /* 0x000fe400087c2760 */
[----:B------:R-:W-:-:S11]  /*2b40*/  ISETP.NE.AND P0, PT, R22, RZ, PT ;  /* 0x000000ff1600720c */ /* 0x000fd60003f05270 */
        /* <DEDUP_REMOVED lines=10> */
[----:B------:R-:W-:Y:S01]  /*2bf0*/  IADD3 R27, R47, R34, RZ ;  /* 0x000000222f1b7210 */ /* 0x000fe20007ffe0ff */
[----:B------:R-:W1:Y:S04]  /*2c00*/  LDS.64 R24, [UR5+0x80] ;  /* 0x00008005ff187984 */ /* 0x000e680008000a00 */
[----:B0-----:R-:W-:-:S05]  /*2c10*/  IMAD.WIDE R22, R27, 0x2, R22 ;  /* 0x000000021b167825 */ /* 0x001fca00078e0216 */
[----:B------:R-:W2:Y:S01]  /*2c20*/  LDG.E.U16 R26, desc[UR8][R22.64] ;  /* 0x00000008161a7981 */ /* 0x000ea2000c1e1500 */
[----:B-1----:R-:W-:-:S04]  /*2c30*/  FMUL.FTZ R24, R24, UR6 ;  /* 0x0000000618187c20 */ /* 0x002fc80008410000 */
[----:B------:R-:W-:-:S04]  /*2c40*/  FMUL.FTZ R28, R24, R24 ;  /* 0x00000018181c7220 */ /* 0x000fc80000410000 */
[----:B------:R-:W-:Y:S01]  /*2c50*/  FFMA.FTZ R28, R25, UR6, -R28 ;  /* 0x00000006191c7c23 */ /* 0x000fe2000801081c */
[----:B------:R-:W-:-:S04]  /*2c60*/  MOV R25, 0x3f800000 ;  /* 0x3f80000000197802 */ /* 0x000fc80000000f00 */
[----:B------:R-:W-:-:S13]  /*2c70*/  FSETP.GTU.FTZ.AND P5, PT, R28, RZ, PT ;  /* 0x000000ff1c00720b */ /* 0x000fda0003fbc000 */
[----:B------:R-:W0:Y:S02]  /*2c80*/  @P5 LDC R21, c[0x0][0x238] ;  /* 0x00008e00ff155b82 */ /* 0x000e240000000800 */
[----:B0-----:R-:W-:-:S06]  /*2c90*/  @P5 FADD.FTZ R30, R28, R21 ;  /* 0x000000151c1e5221 */ /* 0x001fcc0000010000 */
[----:B------:R-:W0:Y:S01]  /*2ca0*/  LDC.64 R20, c[0x0][0x230] ;  /* 0x00008c00ff147b82 */ /* 0x000e220000000a00 */
[----:B------:R1:W3:Y:S01]  /*2cb0*/  @P5 MUFU.RSQ R25, R30 ;  /* 0x0000001e00195308 */ /* 0x0002e20000001400 */
[----:B0-----:R-:W-:Y:S02]  /*2cc0*/  IMAD.WIDE R20, R27, 0x2, R20 ;  /* 0x000000021b147825 */ /* 0x001fe400078e0214 */
[----:B------:R-:W4:Y:S04]  /*2cd0*/  LDG.E.U16 R27, desc[UR8][R22.64+0x2] ;  /* 0x00000208161b7981 */ /* 0x000f28000c1e1500 */
[----:B------:R-:W5:Y:S04]  /*2ce0*/  LDG.E.U16 R29, desc[UR8][R20.64] ;  /* 0x00000008141d7981 */ /* 0x000f68000c1e1500 */
[----:B------:R-:W5:Y:S01]  /*2cf0*/  LDG.E.U16 R28, desc[UR8][R20.64+0x2] ;  /* 0x00000208141c7981 */ /* 0x000f62000c1e1500 */
[----:B------:R-:W-:Y:S01]  /*2d00*/  ISETP.NE.AND P6, PT, RZ, UR10, PT ;  /* 0x0000000aff007c0c */ /* 0x000fe2000bfc5270 */
[----:B------:R-:W-:-:S02]  /*2d10*/  HADD2.F32 R31, -RZ, R56.H0_H0 ;  /* 0x20000038ff1f7230 */ /* 0x000fc40000004100 */
[----:B------:R-:W-:-:S03]  /*2d20*/  HADD2.F32 R57, -RZ, R56.H1_H1 ;  /* 0x30000038ff397230 */ /* 0x000fc60000004100 */
[--C-:B-1----:R-:W-:Y:S02]  /*2d30*/  FADD.FTZ R30, R31, -R24.reuse ;  /* 0x800000181f1e7221 */ /* 0x102fe40000010000 */
[--C-:B------:R-:W-:Y:S01]  /*2d40*/  FADD.FTZ R34, R57, -R24.reuse ;  /* 0x8000001839227221 */ /* 0x100fe20000010000 */
[--C-:B------:R-:W-:Y:S02]  /*2d50*/  HADD2.F32 R63, -RZ, R54.reuse.H0_H0 ;  /* 0x20000036ff3f7230 */ /* 0x100fe40000004100 */
[----:B------:R-:W-:Y:S02]  /*2d60*/  HADD2.F32 R65, -RZ, R54.H1_H1 ;  /* 0x30000036ff417230 */ /* 0x000fe40000004100 */
[-C--:B---3--:R-:W-:Y:S01]  /*2d70*/  FMUL.FTZ R31, R34, R25.reuse ;  /* 0x00000019221f7220 */ /* 0x088fe20000410000 */
[----:B------:R-:W-:Y:S01]  /*2d80*/  FMUL.FTZ R54, R30, R25 ;  /* 0x000000191e367220 */ /* 0x000fe20000410000 */
[--C-:B------:R-:W-:Y:S01]  /*2d90*/  FADD.FTZ R30, R63, -R24.reuse ;  /* 0x800000183f1e7221 */ /* 0x100fe20000010000 */
[----:B------:R-:W-:Y:S01]  /*2da0*/  FADD.FTZ R34, R65, -R24 ;  /* 0x8000001841227221 */ /* 0x000fe20000010000 */
[----:B--2---:R-:W-:-:S02]  /*2db0*/  SHF.L.U32 R26, R26, 0x10, RZ ;  /* 0x000000101a1a7819 */ /* 0x004fc400000006ff */
[----:B----4-:R-:W-:Y:S02]  /*2dc0*/  SHF.L.U32 R27, R27, 0x10, RZ ;  /* 0x000000101b1b7819 */ /* 0x010fe400000006ff */
        /* <DEDUP_REMOVED lines=15> */
.L_x_2637:
        /* <DEDUP_REMOVED lines=15> */
.L_x_2639:
[----:B------:R-:W-:Y:S05]  /*2fb0*/  BSYNC B0 ;  /* 0x0000000000007941 */ /* 0x000fea0003800000 */
.L_x_2638:
        /* <DEDUP_REMOVED lines=19> */
.L_x_2640:
        /* <DEDUP_REMOVED lines=15> */
.L_x_2642:
[----:B------:R-:W-:Y:S05]  /*31e0*/  BSYNC B0 ;  /* 0x0000000000007941 */ /* 0x000fea0003800000 */
.L_x_2641:
        /* <DEDUP_REMOVED lines=21> */
.L_x_2643:
        /* <DEDUP_REMOVED lines=15> */
.L_x_2645:
[----:B------:R-:W-:Y:S05]  /*3430*/  BSYNC B0 ;  /* 0x0000000000007941 */ /* 0x000fea0003800000 */
.L_x_2644:
        /* <DEDUP_REMOVED lines=15> */
.L_x_2646:
        /* <DEDUP_REMOVED lines=14> */
.L_x_2648:
[----:B------:R-:W-:Y:S05]  /*3610*/  BSYNC B0 ;  /* 0x0000000000007941 */ /* 0x000fea0003800000 */
.L_x_2647:
        /* <DEDUP_REMOVED lines=23> */
.L_x_2649:
        /* <DEDUP_REMOVED lines=14> */
.L_x_2651:
[----:B------:R-:W-:Y:S05]  /*3870*/  BSYNC B0 ;  /* 0x0000000000007941 */ /* 0x000fea0003800000 */
.L_x_2650:
        /* <DEDUP_REMOVED lines=17> */
.L_x_2652:
        /* <DEDUP_REMOVED lines=14> */
.L_x_2654:
[----:B------:R-:W-:Y:S05]  /*3a70*/  BSYNC B0 ;  /* 0x0000000000007941 */ /* 0x000fea0003800000 */
.L_x_2653:
[-C--:B------:R-:W-:Y:S01]  /*3a80*/  FMUL.FTZ R30, R30, R25.reuse ;  /* 0x000000191e1e7220 */ /* 0x080fe20000410000 */
[----:B------:R-:W-:Y:S01]  /*3a90*/  FMUL.FTZ R34, R34, R25 ;  /* 0x0000001922227220 */ /* 0x000fe20000410000 */
[----:B-1----:R-:W-:Y:S02]  /*3aa0*/  HADD2.F32 R31, -RZ, R49.H0_H0 ;  /* 0x20000031ff1f7230 */ /* 0x002fe40000004100 */
[----:B------:R-:W-:Y:S02]  /*3ab0*/  HADD2.F32 R51, -RZ, R35.H0_H0 ;  /* 0x20000023ff337230 */ /* 0x000fe40000004100 */
[----:B------:R-:W-:Y:S01]  /*3ac0*/  FFMA.FTZ R30, R26, R30, R29 ;  /* 0x0000001e1a1e7223 */ /* 0x000fe2000001001d */
[----:B------:R-:W-:Y:S02]  /*3ad0*/  HADD2.F32 R49, -RZ, R49.H1_H1 ;  /* 0x30000031ff317230 */ /* 0x000fe40000004100 */
[----:B0-----:R-:W-:Y:S01]  /*3ae0*/  FFMA.FTZ R53, R27, R34, R28 ;  /* 0x000000221b357223 */ /* 0x001fe2000001001c */
        /* <DEDUP_REMOVED lines=12> */
.L_x_2655:
        /* <DEDUP_REMOVED lines=14> */
.L_x_2657:
[----:B------:R-:W-:Y:S05]  /*3c90*/  BSYNC B0 ;  /* 0x0000000000007941 */ /* 0x000fea0003800000 */
.L_x_2656:
        /* <DEDUP_REMOVED lines=21> */
.L_x_2658:
        /* <DEDUP_REMOVED lines=16> */
.L_x_2660:
[----:B------:R-:W-:Y:S05]  /*3ef0*/  BSYNC B0 ;  /* 0x0000000000007941 */ /* 0x000fea0003800000 */
.L_x_2659:
[----:B------:R-:W-:Y:S01]  /*3f00*/  ULDC.64 UR12, c[0x0][0x278] ;  /* 0x00009e00000c7ab9 */ /* 0x000fe20000000a00 */
[----:B------:R-:W-:Y:S01]  /*3f10*/  SHF.R.S32.HI R50, RZ, 0x1f, R16 ;  /* 0x0000001fff327819 */ /* 0x000fe20000011410 */
        /* <DEDUP_REMOVED lines=13> */
.L_x_2661:
        /* <DEDUP_REMOVED lines=24> */
.L_x_2663:
[----:B------:R-:W-:Y:S05]  /*4170*/  BSYNC B0 ;  /* 0x0000000000007941 */ /* 0x000fea0003800000 */
.L_x_2662:
        /* <DEDUP_REMOVED lines=14> */
.L_x_2664:
        /* <DEDUP_REMOVED lines=24> */
.L_x_2666:
[----:B------:R-:W-:Y:S05]  /*43e0*/  BSYNC B0 ;  /* 0x0000000000007941 */ /* 0x000fea0003800000 */
.L_x_2665:
        /* <DEDUP_REMOVED lines=14> */
.L_x_2667:
        /* <DEDUP_REMOVED lines=24> */
.L_x_2669:
[----:B------:R-:W-:Y:S05]  /*4650*/  BSYNC B0 ;  /* 0x0000000000007941 */ /* 0x000fea0003800000 */
.L_x_2668:
        /* <DEDUP_REMOVED lines=14> */
.L_x_2670:
        /* <DEDUP_REMOVED lines=21> */
.L_x_2672:
[----:B------:R-:W-:Y:S05]  /*4890*/  BSYNC B0 ;  /* 0x0000000000007941 */ /* 0x000fea0003800000 */
.L_x_2671:
[----:B------:R-:W-:Y:S01]  /*48a0*/  IADD3 R39, R2, 0x180, RZ ;  /* 0x0000018002277810 */ /* 0x000fe20007ffe0ff */
[-C--:B------:R-:W-:Y:S01]  /*48b0*/  FMUL.FTZ R30, R30, R25.reuse ;  /* 0x000000191e1e7220 */ /* 0x080fe20000410000 */
[----:B------:R-:W-:Y:S01]  /*48c0*/  FMUL.FTZ R36, R36, R25 ;  /* 0x0000001924247220 */ /* 0x000fe20000410000 */
[--C-:B------:R-:W-:Y:S01]  /*48d0*/  HADD2.F32 R31, -RZ, R40.reuse.H0_H0 ;  /* 0x20000028ff1f7230 */ /* 0x100fe20000004100 */
[----:B------:R-:W-:Y:S01]  /*48e0*/  SHF.R.S32.HI R38, RZ, 0x1f, R39 ;  /* 0x0000001fff267819 */ /* 0x000fe20000011427 */
[----:B------:R-:W-:Y:S02]  /*48f0*/  HADD2.F32 R37, -RZ, R40.H1_H1 ;  /* 0x30000028ff257230 */ /* 0x000fe40000004100 */
        /* <DEDUP_REMOVED lines=13> */
.L_x_2673:
        /* <DEDUP_REMOVED lines=23> */
.L_x_2675:
[----:B------:R-:W-:Y:S05]  /*4b40*/  BSYNC B0 ;  /* 0x0000000000007941 */ /* 0x000fea0003800000 */
.L_x_2674:
        /* <DEDUP_REMOVED lines=11> */
.L_x_2676:
        /* <DEDUP_REMOVED lines=21> */
.L_x_2678:
[----:B------:R-:W-:Y:S05]  /*4d50*/  BSYNC B0 ;  /* 0x0000000000007941 */ /* 0x000fea0003800000 */
.L_x_2677:
[-C--:B------:R-:W-:Y:S01]  /*4d60*/  FMUL.FTZ R34, R34, R25.reuse ;  /* 0x0000001922227220 */ /* 0x080fe20000410000 */
[----:B------:R-:W-:Y:S01]  /*4d70*/  FMUL.FTZ R36, R36, R25 ;  /* 0x0000001924247220 */ /* 0x000fe20000410000 */
[--C-:B------:R-:W-:Y:S01]  /*4d80*/  HADD2.F32 R35, -RZ, R48.reuse.H0_H0 ;  /* 0x20000030ff237230 */ /* 0x100fe20000004100 */
[----:B------:R-:W-:Y:S01]  /*4d90*/  IADD3 R38, R2, 0x1c0, RZ ;  /* 0x000001c002267810 */ /* 0x000fe20007ffe0ff */
        /* <DEDUP_REMOVED lines=14> */
.L_x_2679:
        /* <DEDUP_REMOVED lines=23> */
.L_x_2681:
[----:B------:R-:W-:Y:S05]  /*4ff0*/  BSYNC B0 ;  /* 0x0000000000007941 */ /* 0x000fea0003800000 */
.L_x_2680:
        /* <DEDUP_REMOVED lines=11> */
.L_x_2682:
        /* <DEDUP_REMOVED lines=16> */
.L_x_2684:
[----:B------:R-:W-:Y:S05]  /*51b0*/  BSYNC B0 ;  /* 0x0000000000007941 */ /* 0x000fea0003800000 */
.L_x_2683:
[----:B-1----:R-:W1:Y:S01]  /*51c0*/  LDC R21, c[0x0][0x10] ;  /* 0x00000400ff157b82 */ /* 0x002e620000000800 */
[----:B------:R-:W-:Y:S02]  /*51d0*/  IADD3 R12, R12, 0x1, RZ ;  /* 0x000000010c0c7810 */ /* 0x000fe40007ffe0ff */
[----:B-1----:R-:W-:-:S04]  /*51e0*/  IADD3 R44, R21, R44, RZ ;  /* 0x0000002c152c7210 */ /* 0x002fc80007ffe0ff */
[----:B------:R-:W-:-:S13]  /*51f0*/  ISETP.GE.AND P5, PT, R44, UR4, PT ;  /* 0x000000042c007c0c */ /* 0x000fda000bfa6270 */
[----:B------:R-:W-:Y:S05]  /*5200*/  @!P5 BRA `(.L_x_2685) ;  /* 0xffffffb0008cd947 */ /* 0x000fea000383ffff */
[----:B------:R-:W-:Y:S05]  /*5210*/  EXIT ;  /* 0x000000000000794d */ /* 0x000fea0003800000 */
.L_x_2686:
        /* <DEDUP_REMOVED lines=14> */
.L_x_3279:


//--------------------- .text._Z35group_norm_nhwc_fwd_one_pass_kernelI11Fp16IOFp16WLi64ELi26ELi416EEv26Group_norm_nhwc_fwd_params --------------------------
	.section	.text._Z35group_norm_nhwc_fwd_one_pass_kernelI11Fp16IOFp16WLi64ELi26ELi416EEv26Group_norm_nhwc_fwd_params,"ax",@progbits
	.align	128
        .global         _Z35group_norm_nhwc_fwd_one_pass_kernelI11Fp16IOFp16WLi64ELi26ELi416EEv26Group_norm_nhwc_fwd_params
        .type           _Z35group_norm_nhwc_fwd_one_pass_kernelI11Fp16IOFp16WLi64ELi26ELi416EEv26Group_norm_nhwc_fwd_params,@function
        .size           _Z35group_norm_nhwc_fwd_one_pass_kernelI11Fp16IOFp16WLi64ELi26ELi416EEv26Group_norm_nhwc_fwd_params,(.L_x_3280 - _Z35group_norm_nhwc_fwd_one_pass_kernelI11Fp16IOFp16WLi64ELi26ELi416EEv26Group_norm_nhwc_fwd_params)
        .other          _Z35group_norm_nhwc_fwd_one_pass_kernelI11Fp16IOFp16WLi64ELi26ELi416EEv26Group_norm_nhwc_fwd_params,@"STO_CUDA_ENTRY STV_DEFAULT"
_Z35group_norm_nhwc_fwd_one_pass_kernelI11Fp16IOFp16WLi64ELi26ELi416EEv26Group_norm_nhwc_fwd_params:
.text._Z35group_norm_nhwc_fwd_one_pass_kernelI11Fp16IOFp16WLi64ELi26ELi416EEv26Group_norm_nhwc_fwd_params:
        /* <DEDUP_REMOVED lines=31> */
.L_x_2702:
        /* <DEDUP_REMOVED lines=146> */
.L_x_2688:
[----:B------:R-:W-:Y:S05]  /*0b10*/  BSYNC B0 ;  /* 0x0000000000007941 */ /* 0x000fea0003800000 */
.L_x_2687:
        /* <DEDUP_REMOVED lines=28> */
.L_x_2691:
[----:B-1----:R-:W2:Y:S04]  /*0ce0*/  LDG.E.STRONG.GPU R8, desc[UR8][R6.64] ;  /* 0x0000000806087981 */ /* 0x002ea8000c1ef900 */
[----:B--2---:R-:W-:Y:S01]  /*0cf0*/  CCTL.IVALL ;  /* 0x00000000ff00798f */ /* 0x004fe20002000000 */
[----:B------:R-:W-:Y:S05]  /*0d00*/  YIELD ;  /* 0x0000000000007946 */ /* 0x000fea0003800000 */
[----:B------:R-:W-:-:S13]  /*0d10*/  ISETP.NE.AND P1, PT, R8, R11, PT ;  /* 0x0000000b0800720c */ /* 0x000fda0003f25270 */
[----:B------:R-:W-:Y:S05]  /*0d20*/  @P1 BRA `(.L_x_2691) ;  /* 0xfffffffc00ec1947 */ /* 0x000fea000383ffff */
.L_x_2690:
        /* <DEDUP_REMOVED lines=11> */
.L_x_2693:
        /* <DEDUP_REMOVED lines=63> */
.L_x_2692:
        /* <DEDUP_REMOVED lines=19> */
.L_x_2695:
[----:B------:R-:W-:Y:S05]  /*1300*/  BSYNC B0 ;  /* 0x0000000000007941 */ /* 0x000fea0003800000 */
.L_x_2694:
        /* <DEDUP_REMOVED lines=33> */
.L_x_2689:
        /* <DEDUP_REMOVED lines=66> */
.L_x_2696:
        /* <DEDUP_REMOVED lines=15> */
.L_x_2698:
[----:B------:R-:W-:Y:S05]  /*1a30*/  BSYNC B0 ;  /* 0x0000000000007941 */ /* 0x000fea0003800000 */
.L_x_2697:
        /* <DEDUP_REMOVED lines=11> */
.L_x_2699:
        /* <DEDUP_REMOVED lines=19> */
.L_x_2701:
[----:B------:R-:W-:Y:S05]  /*1c20*/  BSYNC B0 ;  /* 0x0000000000007941 */ /* 0x000fea0003800000 */
.L_x_2700:
[----:B------:R-:W1:Y:S01]  /*1c30*/  LDC R0, c[0x0][0x10] ;  /* 0x00000400ff007b82 */ /* 0x000e620000000800 */
[----:B------:R-:W-:Y:S02]  /*1c40*/  IADD3 R17, R17, 0x1, RZ ;  /* 0x0000000111117810 */ /* 0x000fe40007ffe0ff */
[----:B-1----:R-:W-:-:S04]  /*1c50*/  IADD3 R21, R0, R21, RZ ;  /* 0x0000001500157210 */ /* 0x002fc80007ffe0ff */
[----:B------:R-:W-:-:S13]  /*1c60*/  ISETP.GE.AND P1, PT, R21, UR4, PT ;  /* 0x0000000415007c0c */ /* 0x000fda000bf26270 */
[----:B------:R-:W-:Y:S05]  /*1c70*/  @!P1 BRA `(.L_x_2702) ;  /* 0xffffffe4005c9947 */ /* 0x000fea000383ffff */
[----:B------:R-:W-:Y:S05]  /*1c80*/  EXIT ;  /* 0x000000000000794d */ /* 0x000fea0003800000 */
.L_x_2703:
        /* <DEDUP_REMOVED lines=15> */
.L_x_3280:


//--------------------- .text._Z35group_norm_nhwc_fwd_one_pass_kernelI11Fp16IOFp16WLi128ELi26ELi416EEv26Group_norm_nhwc_fwd_params --------------------------
	.section	.text._Z35group_norm_nhwc_fwd_one_pass_kernelI11Fp16IOFp16WLi128ELi26ELi416EEv26Group_norm_nhwc_fwd_params,"ax",@progbits
	.align	128
        .global         _Z35group_norm_nhwc_fwd_one_pass_kernelI11Fp16IOFp16WLi128ELi26ELi416EEv26Group_norm_nhwc_fwd_params
        .type           _Z35group_norm_nhwc_fwd_one_pass_kernelI11Fp16IOFp16WLi128ELi26ELi416EEv26Group_norm_nhwc_fwd_params,@function
        .size           _Z35group_norm_nhwc_fwd_one_pass_kernelI11Fp16IOFp16WLi128ELi26ELi416EEv26Group_norm_nhwc_fwd_params,(.L_x_3281 - _Z35group_norm_nhwc_fwd_one_pass_kernelI11Fp16IOFp16WLi128ELi26ELi416EEv26Group_norm_nhwc_fwd_params)
        .other          _Z35group_norm_nhwc_fwd_one_pass_kernelI11Fp16IOFp16WLi128ELi26ELi416EEv26Group_norm_nhwc_fwd_params,@"STO_CUDA_ENTRY STV_DEFAULT"
_Z35group_norm_nhwc_fwd_one_pass_kernelI11Fp16IOFp16WLi128ELi26ELi416EEv26Group_norm_nhwc_fwd_params:
.text._Z35group_norm_nhwc_fwd_one_pass_kernelI11Fp16IOFp16WLi128ELi26ELi416EEv26Group_norm_nhwc_fwd_params:
        /* <DEDUP_REMOVED lines=34> */
.L_x_2725:
        /* <DEDUP_REMOVED lines=190> */
.L_x_2705:
[----:B------:R-:W-:Y:S05]  /*0e00*/  BSYNC B0 ;  /* 0x0000000000007941 */ /* 0x000fea0003800000 */
.L_x_2704:
        /* <DEDUP_REMOVED lines=28> */
.L_x_2708:
[----:B-1----:R-:W2:Y:S04]  /*0fd0*/  LDG.E.STRONG.GPU R12, desc[UR8][R10.64] ;  /* 0x000000080a0c7981 */ /* 0x002ea8000c1ef900 */
[----:B--2---:R-:W-:Y:S01]  /*0fe0*/  CCTL.IVALL ;  /* 0x00000000ff00798f */ /* 0x004fe20002000000 */
[----:B------:R-:W-:Y:S05]  /*0ff0*/  YIELD ;  /* 0x0000000000007946 */ /* 0x000fea0003800000 */
[----:B------:R-:W-:-:S13]  /*1000*/  ISETP.NE.AND P1, PT, R12, R15, PT ;  /* 0x0000000f0c00720c */ /* 0x000fda0003f25270 */
[----:B------:R-:W-:Y:S05]  /*1010*/  @P1 BRA `(.L_x_2708) ;  /* 0xfffffffc00ec1947 */ /* 0x000fea000383ffff */
.L_x_2707:
        /* <DEDUP_REMOVED lines=11> */
.L_x_2710:
        /* <DEDUP_REMOVED lines=63> */
.L_x_2709:
        /* <DEDUP_REMOVED lines=19> */
.L_x_2712:
[----:B------:R-:W-:Y:S05]  /*15f0*/  BSYNC B0 ;  /* 0x0000000000007941 */ /* 0x000fea0003800000 */
.L_x_2711:
        /* <DEDUP_REMOVED lines=32> */
.L_x_2706:
        /* <DEDUP_REMOVED lines=91> */
.L_x_2713:
        /* <DEDUP_REMOVED lines=14> */
.L_x_2715:
[----:B------:R-:W-:Y:S05]  /*1e90*/  BSYNC B0 ;  /* 0x0000000000007941 */ /* 0x000fea0003800000 */
.L_x_2714:
        /* <DEDUP_REMOVED lines=11> */
.L_x_2716:
        /* <DEDUP_REMOVED lines=14> */
.L_x_2718:
[----:B------:R-:W-:Y:S05]  /*2030*/  BSYNC B0 ;  /* 0x0000000000007941 */ /* 0x000fea0003800000 */
.L_x_2717:
        /* <DEDUP_REMOVED lines=11> */
.L_x_2719:
        /* <DEDUP_REMOVED lines=14> */
.L_x_2721:
[----:B------:R-:W-:Y:S05]  /*21d0*/  BSYNC B0 ;  /* 0x0000000000007941 */ /* 0x000fea0003800000 */
.L_x_2720:
        /* <DEDUP_REMOVED lines=11> */
.L_x_2722:
        /* <DEDUP_REMOVED lines=13> */
.L_x_2724:
[----:B------:R-:W-:Y:S05]  /*2360*/  BSYNC B0 ;  /* 0x0000000000007941 */ /* 0x000fea0003800000 */
.L_x_2723:
[----:B--23--:R-:W2:Y:S01]  /*2370*/  LDC R9, c[0x0][0x10] ;  /* 0x00000400ff097b82 */ /* 0x00cea20000000800 */
[----:B------:R-:W-:Y:S02]  /*2380*/  IADD3 R6, R6, 0x1, RZ ;  /* 0x0000000106067810 */ /* 0x000fe40007ffe0ff */
[----:B--2---:R-:W-:-:S04]  /*2390*/  IADD3 R4, R9, R4, RZ ;  /* 0x0000000409047210 */ /* 0x004fc80007ffe0ff */
[----:B------:R-:W-:-:S13]  /*23a0*/  ISETP.GE.AND P1, PT, R4, UR4, PT ;  /* 0x0000000404007c0c */ /* 0x000fda000bf26270 */
[----:B------:R-:W-:Y:S05]  /*23b0*/  @!P1 BRA `(.L_x_2725) ;  /* 0xffffffdc00989947 */ /* 0x000fea000383ffff */
[----:B------:R-:W-:Y:S05]  /*23c0*/  EXIT ;  /* 0x000000000000794d */ /* 0x000fea0003800000 */
.L_x_2726:
        /* <DEDUP_REMOVED lines=11> */
.L_x_3281:


//--------------------- .text._Z35group_norm_nhwc_fwd_one_pass_kernelI11Fp16IOFp16WLi256ELi26ELi416EEv26Group_norm_nhwc_fwd_params --------------------------
	.section	.text._Z35group_norm_nhwc_fwd_one_pass_kernelI11Fp16IOFp16WLi256ELi26ELi416EEv26Group_norm_nhwc_fwd_params,"ax",@progbits
	.align	128
        .global         _Z35group_norm_nhwc_fwd_one_pass_kernelI11Fp16IOFp16WLi256ELi26ELi416EEv26Group_norm_nhwc_fwd_params
        .type           _Z35group_norm_nhwc_fwd_one_pass_kernelI11Fp16IOFp16WLi256ELi26ELi416EEv26Group_norm_nhwc_fwd_params,@function
        .size           _Z35group_norm_nhwc_fwd_one_pass_kernelI11Fp16IOFp16WLi256ELi26ELi416EEv26Group_norm_nhwc_fwd_params,(.L_x_3282 - _Z35group_norm_nhwc_fwd_one_pass_kernelI11Fp16IOFp16WLi256ELi26ELi416EEv26Group_norm_nhwc_fwd_params)
        .other          _Z35group_norm_nhwc_fwd_one_pass_kernelI11Fp16IOFp16WLi256ELi26ELi416EEv26Group_norm_nhwc_fwd_params,@"STO_CUDA_ENTRY STV_DEFAULT"
_Z35group_norm_nhwc_fwd_one_pass_kernelI11Fp16IOFp16WLi256ELi26ELi416EEv26Group_norm_nhwc_fwd_params:
.text._Z35group_norm_nhwc_fwd_one_pass_kernelI11Fp16IOFp16WLi256ELi26ELi416EEv26Group_norm_nhwc_fwd_params:
        /* <DEDUP_REMOVED lines=38> */
.L_x_2760:
        /* <DEDUP_REMOVED lines=281> */
.L_x_2728:
[----:B------:R-:W-:Y:S05]  /*13f0*/  BSYNC B0 ;  /* 0x0000000000007941 */ /* 0x000fea0003800000 */
.L_x_2727:
        /* <DEDUP_REMOVED lines=28> */
.L_x_2731:
[----:B-1----:R-:W2:Y:S04]  /*15c0*/  LDG.E.STRONG.GPU R12, desc[UR8][R10.64] ;  /* 0x000000080a0c7981 */ /* 0x002ea8000c1ef900 */
[----:B--2---:R-:W-:Y:S01]  /*15d0*/  CCTL.IVALL ;  /* 0x00000000ff00798f */ /* 0x004fe20002000000 */
[----:B------:R-:W-:Y:S05]  /*15e0*/  YIELD ;  /* 0x0000000000007946 */ /* 0x000fea0003800000 */
[----:B------:R-:W-:-:S13]  /*15f0*/  ISETP.NE.AND P1, PT, R12, R15, PT ;  /* 0x0000000f0c00720c */ /* 0x000fda0003f25270 */
[----:B------:R-:W-:Y:S05]  /*1600*/  @P1 BRA `(.L_x_2731) ;  /* 0xfffffffc00ec1947 */ /* 0x000fea000383ffff */
.L_x_2730:
        /* <DEDUP_REMOVED lines=11> */
.L_x_2733:
        /* <DEDUP_REMOVED lines=63> */
.L_x_2732:
        /* <DEDUP_REMOVED lines=19> */
.L_x_2735:
[----:B------:R-:W-:Y:S05]  /*1be0*/  BSYNC B0 ;  /* 0x0000000000007941 */ /* 0x000fea0003800000 */
.L_x_2734:
        /* <DEDUP_REMOVED lines=32> */
.L_x_2729:
        /* <DEDUP_REMOVED lines=38> */
[----:B0-----:R-:W-:Y:S02]  /*2050*/  HADD2.F32 R11, -RZ, R34.H0_H0 ;  /* 0x20000022ff0b7230 */ /* 0x001fe40000004100 */
[----:B-1----:R-:W-:Y:S01]  /*2060*/  FMUL.FTZ R17, R17, R10 ;  /* 0x0000000a11117220 */ /* 0x002fe20000410000 */
[----:B--2---:R-:W-:Y:S02]  /*2070*/  HADD2.F32 R2, -RZ, R44.H0_H0 ;  /* 0x2000002cff027230 */ /* 0x004fe40000004100 */
[----:B---3--:R-:W-:Y:S02]  /*2080*/  HADD2.F32 R8, -RZ, R45.H0_H0 ;  /* 0x2000002dff087230 */ /* 0x008fe40000004100 */
[----:B----4-:R-:W-:Y:S02]  /*2090*/  HADD2.F32 R9, -RZ, R28.H0_H0 ;  /* 0x2000001cff097230 */ /* 0x010fe40000004100 */
[----:B-----5:R-:W-:-:S02]  /*20a0*/  HADD2.F32 R15, -RZ, R39.H0_H0 ;  /* 0x20000027ff0f7230 */ /* 0x020fc40000004100 */
[----:B------:R-:W-:Y:S01]  /*20b0*/  FMUL.FTZ R39, R13, R10 ;  /* 0x0000000a0d277220 */ /* 0x000fe20000410000 */
        /* <DEDUP_REMOVED lines=14> */
.L_x_2736:
        /* <DEDUP_REMOVED lines=14> */
.L_x_2738:
[----:B------:R-:W-:Y:S05]  /*2280*/  BSYNC B0 ;  /* 0x0000000000007941 */ /* 0x000fea0003800000 */
.L_x_2737:
        /* <DEDUP_REMOVED lines=61> */
.L_x_2739:
        /* <DEDUP_REMOVED lines=14> */
.L_x_2741:
[----:B------:R-:W-:Y:S05]  /*2740*/  BSYNC B0 ;  /* 0x0000000000007941 */ /* 0x000fea0003800000 */
.L_x_2740:
        /* <DEDUP_REMOVED lines=13> */
.L_x_2742:
        /* <DEDUP_REMOVED lines=14> */
.L_x_2744:
[----:B------:R-:W-:Y:S05]  /*2900*/  BSYNC B0 ;  /* 0x0000000000007941 */ /* 0x000fea0003800000 */
.L_x_2743:
        /* <DEDUP_REMOVED lines=40> */
.L_x_2745:
        /* <DEDUP_REMOVED lines=14> */
.L_x_2747:
[----:B------:R-:W-:Y:S05]  /*2c70*/  BSYNC B0 ;  /* 0x0000000000007941 */ /* 0x000fea0003800000 */
.L_x_2746:
        /* <DEDUP_REMOVED lines=11> */
.L_x_2748:
        /* <DEDUP_REMOVED lines=14> */
.L_x_2750:
[----:B------:R-:W-:Y:S05]  /*2e10*/  BSYNC B0 ;  /* 0x0000000000007941 */ /* 0x000fea0003800000 */
.L_x_2749:
        /* <DEDUP_REMOVED lines=11> */
.L_x_2751:
        /* <DEDUP_REMOVED lines=14> */
.L_x_2753:
[----:B------:R-:W-:Y:S05]  /*2fb0*/  BSYNC B0 ;  /* 0x0000000000007941 */ /* 0x000fea0003800000 */
.L_x_2752:
        /* <DEDUP_REMOVED lines=11> */
.L_x_2754:
        /* <DEDUP_REMOVED lines=14> */
.L_x_2756:
[----:B------:R-:W-:Y:S05]  /*3150*/  BSYNC B0 ;  /* 0x0000000000007941 */ /* 0x000fea0003800000 */
.L_x_2755:
        /* <DEDUP_REMOVED lines=11> */
.L_x_2757:
        /* <DEDUP_REMOVED lines=13> */
.L_x_2759:
[----:B------:R-:W-:Y:S05]  /*32e0*/  BSYNC B0 ;  /* 0x0000000000007941 */ /* 0x000fea0003800000 */
.L_x_2758:
[----:B----4-:R-:W4:Y:S01]  /*32f0*/  LDC R9, c[0x0][0x10] ;  /* 0x00000400ff097b82 */ /* 0x010f220000000800 */
[----:B------:R-:W-:Y:S02]  /*3300*/  IADD3 R6, R6, 0x1, RZ ;  /* 0x0000000106067810 */ /* 0x000fe40007ffe0ff */
[----:B----4-:R-:W-:-:S04]  /*3310*/  IADD3 R30, R9, R30, RZ ;  /* 0x0000001e091e7210 */ /* 0x010fc80007ffe0ff */
[----:B------:R-:W-:-:S13]  /*3320*/  ISETP.GE.AND P1, PT, R30, UR4, PT ;  /* 0x000000041e007c0c */ /* 0x000fda000bf26270 */
[----:B------:R-:W-:Y:S05]  /*3330*/  @!P1 BRA `(.L_x_2760) ;  /* 0xffffffcc00c89947 */ /* 0x000fea000383ffff */
[----:B------:R-:W-:Y:S05]  /*3340*/  EXIT ;  /* 0x000000000000794d */ /* 0x000fea0003800000 */
.L_x_2761:
        /* <DEDUP_REMOVED lines=11> */
.L_x_3282:


//--------------------- .text._Z35group_norm_nhwc_fwd_one_pass_kernelI11Fp16IOFp16WLi512ELi26ELi416EEv26Group_norm_nhwc_fwd_params --------------------------
	.section	.text._Z35group_norm_nhwc_fwd_one_pass_kernelI11Fp16IOFp16WLi512ELi26ELi416EEv26Group_norm_nhwc_fwd_params,"ax",@progbits
	.align	128
        .global         _Z35group_norm_nhwc_fwd_one_pass_kernelI11Fp16IOFp16WLi512ELi26ELi416EEv26Group_norm_nhwc_fwd_params
        .type           _Z35group_norm_nhwc_fwd_one_pass_kernelI11Fp16IOFp16WLi512ELi26ELi416EEv26Group_norm_nhwc_fwd_params,@function
        .size           _Z35group_norm_nhwc_fwd_one_pass_kernelI11Fp16IOFp16WLi512ELi26ELi416EEv26Group_norm_nhwc_fwd_params,(.L_x_3283 - _Z35group_norm_nhwc_fwd_one_pass_kernelI11Fp16IOFp16WLi512ELi26ELi416EEv26Group_norm_nhwc_fwd_params)
        .other          _Z35group_norm_nhwc_fwd_one_pass_kernelI11Fp16IOFp16WLi512ELi26ELi416EEv26Group_norm_nhwc_fwd_params,@"STO_CUDA_ENTRY STV_DEFAULT"
_Z35group_norm_nhwc_fwd_one_pass_kernelI11Fp16IOFp16WLi512ELi26ELi416EEv26Group_norm_nhwc_fwd_params:
.text._Z35group_norm_nhwc_fwd_one_pass_kernelI11Fp16IOFp16WLi512ELi26ELi416EEv26Group_norm_nhwc_fwd_params:
        /* <DEDUP_REMOVED lines=68> */
.L_x_2819:
        /* <DEDUP_REMOVED lines=457> */
.L_x_2763:
[----:B------:R-:W-:Y:S05]  /*20d0*/  BSYNC B0 ;  /* 0x0000000000007941 */ /* 0x000fea0003800000 */
.L_x_2762:
        /* <DEDUP_REMOVED lines=28> */
.L_x_2766:
[----:B-1----:R-:W2:Y:S04]  /*22a0*/  LDG.E.STRONG.GPU R26, desc[UR8][R22.64] ;  /* 0x00000008161a7981 */ /* 0x002ea8000c1ef900 */
[----:B--2---:R-:W-:Y:S01]  /*22b0*/  CCTL.IVALL ;  /* 0x00000000ff00798f */ /* 0x004fe20002000000 */
[----:B------:R-:W-:Y:S05]  /*22c0*/  YIELD ;  /* 0x0000000000007946 */ /* 0x000fea0003800000 */
[----:B------:R-:W-:-:S13]  /*22d0*/  ISETP.NE.AND P6, PT, R26, R25, PT ;  /* 0x000000191a00720c */ /* 0x000fda0003fc5270 */
[----:B------:R-:W-:Y:S05]  /*22e0*/  @P6 BRA `(.L_x_2766) ;  /* 0xfffffffc00ec6947 */ /* 0x000fea000383ffff */
.L_x_2765:
        /* <DEDUP_REMOVED lines=11> */
.L_x_2768:
        /* <DEDUP_REMOVED lines=63> */
.L_x_2767:
        /* <DEDUP_REMOVED lines=18> */
.L_x_2770:
[----:B------:R-:W-:Y:S05]  /*28b0*/  BSYNC B0 ;  /* 0x0000000000007941 */ /* 0x000fea0003800000 */
.L_x_2769:
        /* <DEDUP_REMOVED lines=33> */
.L_x_2764:
        /* <DEDUP_REMOVED lines=46> */
[----:B--2---:R-:W-:-:S02]  /*2db0*/  HADD2.F32 R26, -RZ, R26.H0_H0 ;  /* 0x2000001aff1a7230 */ /* 0x004fc40000004100 */
[----:B----4-:R-:W-:Y:S02]  /*2dc0*/  HADD2.F32 R27, -RZ, R27.H0_H0 ;  /* 0x2000001bff1b7230 */ /* 0x010fe40000004100 */
        /* <DEDUP_REMOVED lines=15> */
.L_x_2771:
        /* <DEDUP_REMOVED lines=15> */
.L_x_2773:
[----:B------:R-:W-:Y:S05]  /*2fb0*/  BSYNC B0 ;  /* 0x0000000000007941 */ /* 0x000fea0003800000 */
.L_x_2772:
        /* <DEDUP_REMOVED lines=19> */
.L_x_2774:
        /* <DEDUP_REMOVED lines=15> */
.L_x_2776:
[----:B------:R-:W-:Y:S05]  /*31e0*/  BSYNC B0 ;  /* 0x0000000000007941 */ /* 0x000fea0003800000 */
.L_x_2775:
        /* <DEDUP_REMOVED lines=21> */
.L_x_2777:
        /* <DEDUP_REMOVED lines=15> */
.L_x_2779:
[----:B------:R-:W-:Y:S05]  /*3430*/  BSYNC B0 ;  /* 0x0000000000007941 */ /* 0x000fea0003800000 */
.L_x_2778:
        /* <DEDUP_REMOVED lines=15> */
.L_x_2780:
        /* <DEDUP_REMOVED lines=14> */
.L_x_2782:
[----:B------:R-:W-:Y:S05]  /*3610*/  BSYNC B0 ;  /* 0x0000000000007941 */ /* 0x000fea0003800000 */
.L_x_2781:
        /* <DEDUP_REMOVED lines=23> */
.L_x_2783:
        /* <DEDUP_REMOVED lines=14> */
.L_x_2785:
[----:B------:R-:W-:Y:S05]  /*3870*/  BSYNC B0 ;  /* 0x0000000000007941 */ /* 0x000fea0003800000 */
.L_x_2784:
        /* <DEDUP_REMOVED lines=17> */
.L_x_2786:
        /* <DEDUP_REMOVED lines=14> */
.L_x_2788:
[----:B------:R-:W-:Y:S05]  /*3a70*/  BSYNC B0 ;  /* 0x0000000000007941 */ /* 0x000fea0003800000 */
.L_x_2787:
        /* <DEDUP_REMOVED lines=19> */
.L_x_2789:
        /* <DEDUP_REMOVED lines=14> */
.L_x_2791:
[----:B------:R-:W-:Y:S05]  /*3c90*/  BSYNC B0 ;  /* 0x0000000000007941 */ /* 0x000fea0003800000 */
.L_x_2790:
        /* <DEDUP_REMOVED lines=21> */
.L_x_2792:
        /* <DEDUP_REMOVED lines=16> */
.L_x_2794:
[----:B------:R-:W-:Y:S05]  /*3ef0*/  BSYNC B0 ;  /* 0x0000000000007941 */ /* 0x000fea0003800000 */
.L_x_2793:
        /* <DEDUP_REMOVED lines=15> */
.L_x_2795:
        /* <DEDUP_REMOVED lines=24> */
.L_x_2797:
[----:B------:R-:W-:Y:S05]  /*4170*/  BSYNC B0 ;  /* 0x0000000000007941 */ /* 0x000fea0003800000 */
.L_x_2796:
        /* <DEDUP_REMOVED lines=14> */
.L_x_2798:
        /* <DEDUP_REMOVED lines=24> */
.L_x_2800:
[----:B------:R-:W-:Y:S05]  /*43e0*/  BSYNC B0 ;  /* 0x0000000000007941 */ /* 0x000fea0003800000 */
.L_x_2799:
        /* <DEDUP_REMOVED lines=14> */
.L_x_2801:
        /* <DEDUP_REMOVED lines=24> */
.L_x_2803:
[----:B------:R-:W-:Y:S05]  /*4650*/  BSYNC B0 ;  /* 0x0000000000007941 */ /* 0x000fea0003800000 */
.L_x_2802:
        /* <DEDUP_REMOVED lines=14> */
.L_x_2804:
        /* <DEDUP_REMOVED lines=21> */
.L_x_2806:
[----:B------:R-:W-:Y:S05]  /*4890*/  BSYNC B0 ;  /* 0x0000000000007941 */ /* 0x000fea0003800000 */
.L_x_2805:
        /* <DEDUP_REMOVED lines=19> */
.L_x_2807:
        /* <DEDUP_REMOVED lines=23> */
.L_x_2809:
[----:B------:R-:W-:Y:S05]  /*4b40*/  BSYNC B0 ;  /* 0x0000000000007941 */ /* 0x000fea0003800000 */
.L_x_2808:
        /* <DEDUP_REMOVED lines=11> */
.L_x_2810:
        /* <DEDUP_REMOVED lines=21> */
.L_x_2812:
[----:B------:R-:W-:Y:S05]  /*4d50*/  BSYNC B0 ;  /* 0x0000000000007941 */ /* 0x000fea0003800000 */
.L_x_2811:
        /* <DEDUP_REMOVED lines=18> */
.L_x_2813:
        /* <DEDUP_REMOVED lines=23> */
.L_x_2815:
[----:B------:R-:W-:Y:S05]  /*4ff0*/  BSYNC B0 ;  /* 0x0000000000007941 */ /* 0x000fea0003800000 */
.L_x_2814:
        /* <DEDUP_REMOVED lines=11> */
.L_x_2816:
        /* <DEDUP_REMOVED lines=16> */
.L_x_2818:
[----:B------:R-:W-:Y:S05]  /*51b0*/  BSYNC B0 ;  /* 0x0000000000007941 */ /* 0x000fea0003800000 */
.L_x_2817:
[----:B-1----:R-:W1:Y:S01]  /*51c0*/  LDC R21, c[0x0][0x10] ;  /* 0x00000400ff157b82 */ /* 0x002e620000000800 */
[----:B------:R-:W-:Y:S02]  /*51d0*/  IADD3 R12, R12, 0x1, RZ ;  /* 0x000000010c0c7810 */ /* 0x000fe40007ffe0ff */
[----:B-1----:R-:W-:-:S04]  /*51e0*/  IADD3 R44, R21, R44, RZ ;  /* 0x0000002c152c7210 */ /* 0x002fc80007ffe0ff */
[----:B------:R-:W-:-:S13]  /*51f0*/  ISETP.GE.AND P5, PT, R44, UR4, PT ;  /* 0x000000042c007c0c */ /* 0x000fda000bfa6270 */
[----:B------:R-:W-:Y:S05]  /*5200*/  @!P5 BRA `(.L_x_2819) ;  /* 0xffffffb0008cd947 */ /* 0x000fea000383ffff */
[----:B------:R-:W-:Y:S05]  /*5210*/  EXIT ;  /* 0x000000000000794d */ /* 0x000fea0003800000 */
.L_x_2820:
        /* <DEDUP_REMOVED lines=14> */
.L_x_3283:


//--------------------- .text._Z35group_norm_nhwc_fwd_one_pass_kernelI11Fp32IOFp32WLi64ELi26ELi416EEv26Group_norm_nhwc_fwd_params --------------------------
	.section	.text._Z35group_norm_nhwc_fwd_one_pass_kernelI11Fp32IOFp32WLi64ELi26ELi416EEv26Group_norm_nhwc_fwd_params,"ax",@progbits
	.align	128
        .global         _Z35group_norm_nhwc_fwd_one_pass_kernelI11Fp32IOFp32WLi64ELi26ELi416EEv26Group_norm_nhwc_fwd_params
        .type           _Z35group_norm_nhwc_fwd_one_pass_kernelI11Fp32IOFp32WLi64ELi26ELi416EEv26Group_norm_nhwc_fwd_params,@function
        .size           _Z35group_norm_nhwc_fwd_one_pass_kernelI11Fp32IOFp32WLi64ELi26ELi416EEv26Group_norm_nhwc_fwd_params,(.L_x_3284 - _Z35group_norm_nhwc_fwd_one_pass_kernelI11Fp32IOFp32WLi64ELi26ELi416EEv26Group_norm_nhwc_fwd_params)
        .other          _Z35group_norm_nhwc_fwd_one_pass_kernelI11Fp32IOFp32WLi64ELi26ELi416EEv26Group_norm_nhwc_fwd_params,@"STO_CUDA_ENTRY STV_DEFAULT"
_Z35group_norm_nhwc_fwd_one_pass_kernelI11Fp32IOFp32WLi64ELi26ELi416EEv26Group_norm_nhwc_fwd_params:
.text._Z35group_norm_nhwc_fwd_one_pass_kernelI11Fp32IOFp32WLi64ELi26ELi416EEv26Group_norm_nhwc_fwd_params:
        /* <DEDUP_REMOVED lines=14> */
[----:B0-----:R-:W-:-:S05]  /*00e0*/  IMAD.WIDE.U32 R4, R2, 0x4ec4ec4f, RZ ;  /* 0x4ec4ec4f02047825 */ /* 0x001fca00078e00ff */
[----:B------:R-:W-:Y:S01]  /*00f0*/  SHF.R.U32.HI R0, RZ, 0x2, R5 ;  /* 0x00000002ff007819 */ /* 0x000fe20000011605 */
[----:B--2---:R-:W-:-:S04]  /*0100*/  ULEA UR5, UR6, UR5, 0x18 ;  /* 0x0000000506057291 */ /* 0x004fc8000f8ec03f */
[----:B-1----:R-:W-:Y:S01]  /*0110*/  IMAD R0, R3, UR7, R0 ;  /* 0x0000000703007c24 */ /* 0x002fe2000f8e0200 */
[----:B------:R-:W-:-:S04]  /*0120*/  SHF.R.S32.HI R3, RZ, 0x1f, R2 ;  /* 0x0000001fff037819 */ /* 0x000fc80000011402 */
[----:B------:R-:W-:Y:S02]  /*0130*/  ISETP.GE.U32.AND P0, PT, R0, UR8, PT ;  /* 0x0000000800007c0c */ /* 0x000fe4000bf06070 */
[----:B------:R-:W-:Y:S02]  /*0140*/  SHF.R.S32.HI R4, RZ, 0x1f, R0 ;  /* 0x0000001fff047819 */ /* 0x000fe40000011400 */
[----:B------:R-:W-:Y:S02]  /*0150*/  LEA.HI R3, R3, R2, RZ, 0x5 ;  /* 0x0000000203037211 */ /* 0x000fe400078f28ff */
[----:B------:R-:W-:Y:S01]  /*0160*/  ISETP.GE.AND.EX P0, PT, R4, UR9, PT, P0 ;  /* 0x0000000904007c0c */ /* 0x000fe2000bf06300 */
[----:B------:R-:W-:Y:S01]  /*0170*/  ULDC.64 UR8, c[0x0][0x208] ;  /* 0x0000820000087ab9 */ /* 0x000fe20000000a00 */
[----:B------:R-:W-:Y:S01]  /*0180*/  SHF.R.S32.HI R20, RZ, 0x5, R3 ;  /* 0x00000005ff147819 */ /* 0x000fe20000011403 */
[----:B------:R-:W-:Y:S01]  /*0190*/  HFMA2.MMA R3, -RZ, RZ, 0, 0 ;  /* 0x00000000ff037435 */ /* 0x000fe200000001ff */
[----:B------:R-:W-:-:S02]  /*01a0*/  ISETP.LT.U32.AND P0, PT, R2, 0x1a0, !P0 ;  /* 0x000001a00200780c */ /* 0x000fc40004701070 */
[----:B------:R-:W-:-:S11]  /*01b0*/  LEA R20, R20, UR5, 0x3 ;  /* 0x0000000514147c11 */ /* 0x000fd6000f8e18ff */
.L_x_2836:
[----:B------:R-:W0:Y:S01]  /*01c0*/  LDC R7, c[0x0][0x288] ;  /* 0x0000a200ff077b82 */ /* 0x000e220000000800 */
[----:B------:R-:W-:Y:S01]  /*01d0*/  IABS R10, R22 ;  /* 0x00000016000a7213 */ /* 0x000fe20000000000 */
[----:B------:R-:W-:Y:S01]  /*01e0*/  ULDC.64 UR12, c[0x0][0x278] ;  /* 0x00009e00000c7ab9 */ /* 0x000fe20000000a00 */
[----:B------:R-:W-:Y:S02]  /*01f0*/  IADD3 R12, R0, 0x20, RZ ;  /* 0x00000020000c7810 */ /* 0x000fe40007ffe0ff */
[----:B------:R-:W-:Y:S02]  /*0200*/  SHF.R.S32.HI R17, RZ, 0x1f, R0 ;  /* 0x0000001fff117819 */ /* 0x000fe40000011400 */
[----:B------:R-:W-:Y:S02]  /*0210*/  SHF.R.S32.HI R13, RZ, 0x1f, R12 ;  /* 0x0000001fff0d7819 */ /* 0x000fe4000001140c */
[----:B0-----:R-:W-:-:S04]  /*0220*/  IABS R8, R7 ;  /* 0x0000000700087213 */ /* 0x001fc80000000000 */
[----:B------:R-:W0:Y:S08]  /*0230*/  I2F.RP R6, R8 ;  /* 0x0000000800067306 */ /* 0x000e300000209400 */
[----:B0-----:R-:W0:Y:S02]  /*0240*/  MUFU.RCP R6, R6 ;  /* 0x0000000600067308 */ /* 0x001e240000001000 */
[----:B0-----:R-:W-:-:S06]  /*0250*/  IADD3 R4, R6, 0xffffffe, RZ ;  /* 0x0ffffffe06047810 */ /* 0x001fcc0007ffe0ff */
[----:B------:R0:W1:Y:S02]  /*0260*/  F2I.FTZ.U32.TRUNC.NTZ R5, R4 ;  /* 0x0000000400057305 */ /* 0x000064000021f000 */
[----:B0-----:R-:W-:Y:S02]  /*0270*/  MOV R4, RZ ;  /* 0x000000ff00047202 */ /* 0x001fe40000000f00 */
[----:B-1----:R-:W-:-:S05]  /*0280*/  IADD3 R9, RZ, -R5, RZ ;  /* 0x80000005ff097210 */ /* 0x002fca0007ffe0ff */
[----:B------:R-:W-:-:S04]  /*0290*/  IMAD R9, R9, R8, RZ ;  /* 0x0000000809097224 */ /* 0x000fc800078e02ff */
[----:B------:R-:W-:Y:S01]  /*02a0*/  IMAD.HI.U32 R5, R5, R9, R4 ;  /* 0x0000000905057227 */ /* 0x000fe200078e0004 */
[----:B------:R-:W-:Y:S02]  /*02b0*/  MOV R9, R10 ;  /* 0x0000000a00097202 */ /* 0x000fe40000000f00 */
[----:B------:R-:W-:-:S03]  /*02c0*/  LOP3.LUT R4, R22, R7, RZ, 0x3c, !PT ;  /* 0x0000000716047212 */ /* 0x000fc600078e3cff */
[----:B------:R-:W-:Y:S01]  /*02d0*/  IMAD.HI.U32 R15, R5, R9, RZ ;  /* 0x00000009050f7227 */ /* 0x000fe200078e00ff */
[----:B------:R-:W-:-:S04]  /*02e0*/  ISETP.GE.AND P3, PT, R4, RZ, PT ;  /* 0x000000ff0400720c */ /* 0x000fc80003f66270 */
[----:B------:R-:W-:-:S05]  /*02f0*/  IADD3 R5, -R15, RZ, RZ ;  /* 0x000000ff0f057210 */ /* 0x000fca0007ffe1ff */
[----:B------:R-:W-:-:S05]  /*0300*/  IMAD R5, R8, R5, R9 ;  /* 0x0000000508057224 */ /* 0x000fca00078e0209 */
[----:B------:R-:W-:-:S13]  /*0310*/  ISETP.GT.U32.AND P2, PT, R8, R5, PT ;  /* 0x000000050800720c */ /* 0x000fda0003f44070 */
[-C--:B------:R-:W-:Y:S02]  /*0320*/  @!P2 IADD3 R5, R5, -R8.reuse, RZ ;  /* 0x800000080505a210 */ /* 0x080fe40007ffe0ff */
[----:B------:R-:W-:Y:S02]  /*0330*/  @!P2 IADD3 R15, R15, 0x1, RZ ;  /* 0x000000010f0fa810 */ /* 0x000fe40007ffe0ff */
[----:B------:R-:W-:Y:S01]  /*0340*/  ISETP.GE.U32.AND P1, PT, R5, R8, PT ;  /* 0x000000080500720c */ /* 0x000fe20003f26070 */
[----:B------:R-:W-:Y:S01]  /*0350*/  IMAD.WIDE.U32 R4, R2, 0x4ec4ec4f, RZ ;  /* 0x4ec4ec4f02047825 */ /* 0x000fe200078e00ff */
[----:B------:R-:W-:Y:S01]  /*0360*/  ISETP.NE.AND P2, PT, R7, RZ, PT ;  /* 0x000000ff0700720c */ /* 0x000fe20003f45270 */
[----:B------:R-:W0:Y:S03]  /*0370*/  @P0 LDC.64 R8, c[0x0][0x220] ;  /* 0x00008800ff080b82 */ /* 0x000e260000000a00 */
[----:B------:R-:W-:-:S05]  /*0380*/  SHF.R.U32.HI R5, RZ, 0x2, R5 ;  /* 0x00000002ff057819 */ /* 0x000fca0000011605 */
[----:B------:R-:W-:Y:S02]  /*0390*/  IMAD R6, R5, -0xd, R2 ;  /* 0xfffffff305067824 */ /* 0x000fe400078e0202 */
[----:B------:R-:W-:Y:S01]  /*03a0*/  @P1 IADD3 R15, R15, 0x1, RZ ;  /* 0x000000010f0f1810 */ /* 0x000fe20007ffe0ff */
[----:B------:R-:W1:Y:S01]  /*03b0*/  @P0 LDC.64 R4, c[0x0][0x270] ;  /* 0x00009c00ff040b82 */ /* 0x000e620000000a00 */
[----:B------:R-:W-:Y:S02]  /*03c0*/  ISETP.GE.U32.AND P1, PT, R12, UR12, PT ;  /* 0x0000000c0c007c0c */ /* 0x000fe4000bf26070 */
[----:B------:R-:W-:Y:S02]  /*03d0*/  @!P3 IADD3 R15, -R15, RZ, RZ ;  /* 0x000000ff0f0fb210 */ /* 0x000fe40007ffe1ff */
[----:B------:R-:W-:Y:S01]  /*03e0*/  ISETP.GE.AND.EX P1, PT, R13, UR13, PT, P1 ;  /* 0x0000000d0d007c0c */ /* 0x000fe2000bf26310 */
[----:B------:R-:W-:Y:S01]  /*03f0*/  ULDC.64 UR12, c[0x0][0x280] ;  /* 0x0000a000000c7ab9 */ /* 0x000fe20000000a00 */
[----:B------:R-:W-:-:S02]  /*0400*/  @!P2 LOP3.LUT R15, RZ, R7, RZ, 0x33, !PT ;  /* 0x00000007ff0fa212 */ /* 0x000fc400078e33ff */
[----:B------:R-:W-:Y:S02]  /*0410*/  ISETP.GT.U32.OR P1, PT, R2, 0x19f, P1 ;  /* 0x0000019f0200780c */ /* 0x000fe40000f24470 */
[----:B------:R-:W-:Y:S02]  /*0420*/  IADD3 R21, -R15, RZ, RZ ;  /* 0x000000ff0f157210 */ /* 0x000fe40007ffe1ff */
[----:B------:R-:W-:Y:S02]  /*0430*/  SHF.L.U32 R24, R6, 0x1, RZ ;  /* 0x0000000106187819 */ /* 0x000fe400000006ff */
[----:B------:R-:W-:Y:S01]  /*0440*/  SHF.R.S32.HI R10, RZ, 0x1f, R15 ;  /* 0x0000001fff0a7819 */ /* 0x000fe2000001140f */
[----:B------:R-:W-:Y:S01]  /*0450*/  IMAD R21, R7, R21, R22 ;  /* 0x0000001507157224 */ /* 0x000fe200078e0216 */
[----:B------:R-:W-:-:S03]  /*0460*/  SHF.R.S32.HI R14, RZ, 0x1f, R24 ;  /* 0x0000001fff0e7819 */ /* 0x000fc60000011418 */
[----:B------:R-:W-:Y:S02]  /*0470*/  IMAD R21, R21, 0x1a, RZ ;  /* 0x0000001a15157824 */ /* 0x000fe400078e02ff */
[----:B------:R-:W2:Y:S01]  /*0480*/  @!P1 LDC.64 R6, c[0x0][0x270] ;  /* 0x00009c00ff069b82 */ /* 0x000ea20000000a00 */
[----:B------:R-:W-:Y:S02]  /*0490*/  IMAD R16, R10, UR12, RZ ;  /* 0x0000000c0a107c24 */ /* 0x000fe4000f8e02ff */
[----:B------:R-:W-:Y:S02]  /*04a0*/  IADD3 R24, P2, R24, R21, RZ ;  /* 0x0000001518187210 */ /* 0x000fe40007f5e0ff */
[----:B------:R-:W-:Y:S02]  /*04b0*/  IMAD R27, R15, UR13, R16 ;  /* 0x0000000d0f1b7c24 */ /* 0x000fe4000f8e0210 */
[----:B------:R-:W-:Y:S01]  /*04c0*/  LEA.HI.X.SX32 R25, R21, R14, 0x1, P2 ;  /* 0x0000000e15197211 */ /* 0x000fe200010f0eff */
[----:B------:R-:W3:Y:S01]  /*04d0*/  @!P1 LDC.64 R10, c[0x0][0x220] ;  /* 0x00008800ff0a9b82 */ /* 0x000ee20000000a00 */
[----:B-1----:R-:W-:-:S02]  /*04e0*/  @P0 IMAD R14, R17, R4, RZ ;  /* 0x00000004110e0224 */ /* 0x002fc400078e02ff */
[----:B------:R-:W-:-:S05]  /*04f0*/  IMAD.WIDE.U32 R24, R15, UR12, R24 ;  /* 0x0000000c0f187c25 */ /* 0x000fca000f8e0018 */
[----:B------:R-:W-:Y:S02]  /*0500*/  IADD3 R27, R25, R27, RZ ;  /* 0x0000001b191b7210 */ /* 0x000fe40007ffe0ff */
[----:B------:R-:W-:Y:S01]  /*0510*/  @P0 MOV R26, R24 ;  /* 0x00000018001a0202 */ /* 0x000fe20000000f00 */
[----:B--2---:R-:W-:Y:S02]  /*0520*/  @!P1 IMAD R15, R13, R6, RZ ;  /* 0x000000060d0f9224 */ /* 0x004fe400078e02ff */
[----:B------:R-:W-:Y:S01]  /*0530*/  @P0 IMAD R13, R0, R5, R14 ;  /* 0x00000005000d0224 */ /* 0x000fe200078e020e */
[----:B------:R-:W-:Y:S01]  /*0540*/  @!P1 MOV R14, R24 ;  /* 0x00000018000e9202 */ /* 0x000fe20000000f00 */
[----:B------:R-:W-:Y:S01]  /*0550*/  @!P1 IMAD R17, R12, R7, R15 ;  /* 0x000000070c119224 */ /* 0x000fe200078e020f */
[----:B------:R-:W-:Y:S01]  /*0560*/  @!P1 MOV R15, R27 ;  /* 0x0000001b000f9202 */ /* 0x000fe20000000f00 */
[----:B------:R-:W-:-:S04]  /*0570*/  @P0 IMAD.WIDE.U32 R4, R0, R4, R26 ;  /* 0x0000000400040225 */ /* 0x000fc800078e001a */
[----:B------:R-:W-:Y:S01]  /*0580*/  @!P1 IMAD.WIDE.U32 R6, R12, R6, R14 ;  /* 0x000000060c069225 */ /* 0x000fe200078e000e */
[----:B------:R-:W-:Y:S02]  /*0590*/  @P0 IADD3 R5, R5, R13, RZ ;  /* 0x0000000d05050210 */ /* 0x000fe40007ffe0ff */
[----:B0-----:R-:W-:Y:S02]  /*05a0*/  @P0 LEA R8, P2, R4, R8, 0x2 ;  /* 0x0000000804080211 */ /* 0x001fe400078410ff */
[----:B------:R-:W-:Y:S02]  /*05b0*/  @!P1 IADD3 R7, R7, R17, RZ ;  /* 0x0000001107079210 */ /* 0x000fe40007ffe0ff */
[----:B---3--:R-:W-:Y:S02]  /*05c0*/  @!P1 LEA R10, P3, R6, R10, 0x2 ;  /* 0x0000000a060a9211 */ /* 0x008fe400078610ff */
[----:B------:R-:W-:Y:S02]  /*05d0*/  @P0 LEA.HI.X R9, R4, R9, R5, 0x2, P2 ;  /* 0x0000000904090211 */ /* 0x000fe400010f1405 */
[----:B------:R-:W-:-:S02]  /*05e0*/  MOV R5, RZ ;  /* 0x000000ff00057202 */ /* 0x000fc40000000f00 */
[----:B------:R-:W-:Y:S02]  /*05f0*/  MOV R4, RZ ;  /* 0x000000ff00047202 */ /* 0x000fe40000000f00 */
[----:B------:R-:W-:Y:S02]  /*0600*/  @!P1 LEA.HI.X R11, R6, R11, R7, 0x2, P3 ;  /* 0x0000000b060b9211 */ /* 0x000fe400018f1407 */
[----:B------:R-:W-:Y:S02]  /*0610*/  CS2R R6, SRZ ;  /* 0x0000000000067805 */ /* 0x000fe4000001ff00 */
[----:B------:R-:W2:Y:S04]  /*0620*/  @P0 LDG.E.64 R4, desc[UR8][R8.64] ;  /* 0x0000000808040981 */ /* 0x000ea8000c1e1b00 */
[----:B------:R-:W3:Y:S01]  /*0630*/  @!P1 LDG.E.64 R6, desc[UR8][R10.64] ;  /* 0x000000080a069981 */ /* 0x000ee2000c1e1b00 */
[----:B------:R-:W-:Y:S01]  /*0640*/  ISETP.NE.AND P2, PT, R2, RZ, PT ;  /* 0x000000ff0200720c */ /* 0x000fe20003f45270 */
[----:B------:R-:W-:Y:S01]  /*0650*/  BSSY B0, `(.L_x_2821) ;  /* 0x000004b000007945 */ /* 0x000fe20003800000 */
[----:B------:R-:W0:Y:S02]  /*0660*/  S2R R12, SR_LANEID ;  /* 0x00000000000c7919 */ /* 0x000e240000000000 */
[----:B0-----:R-:W-:-:S02]  /*0670*/  ISETP.GT.AND P1, PT, R12, 0x1e, PT ;  /* 0x0000001e0c00780c */ /* 0x001fc40003f24270 */
[----:B------:R-:W-:Y:S01]  /*0680*/  ISETP.NE.AND P3, PT, R12, RZ, PT ;  /* 0x000000ff0c00720c */ /* 0x000fe20003f65270 */
[----:B--2---:R-:W-:Y:S01]  /*0690*/  FMUL.FTZ R15, R5, R5 ;  /* 0x00000005050f7220 */ /* 0x004fe20000410000 */
[C---:B------:R-:W-:Y:S01]  /*06a0*/  FADD.FTZ R13, R4.reuse, R5 ;  /* 0x00000005040d7221 */ /* 0x040fe20000010000 */
[----:B---3--:R-:W-:Y:S02]  /*06b0*/  FMUL.FTZ R17, R7, R7 ;  /* 0x0000000707117220 */ /* 0x008fe40000410000 */
[----:B------:R-:W-:Y:S01]  /*06c0*/  FFMA.FTZ R15, R4, R4, R15 ;  /* 0x00000004040f7223 */ /* 0x000fe2000001000f */
[C---:B------:R-:W-:Y:S01]  /*06d0*/  FADD.FTZ R14, R6.reuse, R7 ;  /* 0x00000007060e7221 */ /* 0x040fe20000010000 */
[----:B------:R-:W-:Y:S01]  /*06e0*/  FADD.FTZ R13, RZ, R13 ;  /* 0x0000000dff0d7221 */ /* 0x000fe20000010000 */
[----:B------:R-:W-:Y:S01]  /*06f0*/  FFMA.FTZ R16, R6, R6, R17 ;  /* 0x0000000606107223 */ /* 0x000fe20000010011 */
[----:B------:R-:W-:Y:S02]  /*0700*/  FADD.FTZ R15, RZ, R15 ;  /* 0x0000000fff0f7221 */ /* 0x000fe40000010000 */
[----:B------:R-:W-:-:S02]  /*0710*/  FADD.FTZ R8, R13, R14 ;  /* 0x0000000e0d087221 */ /* 0x000fc40000010000 */
        /* <DEDUP_REMOVED lines=62> */
.L_x_2822:
[----:B------:R-:W-:Y:S05]  /*0b00*/  BSYNC B0 ;  /* 0x0000000000007941 */ /* 0x000fea0003800000 */
.L_x_2821:
        /* <DEDUP_REMOVED lines=30> */
.L_x_2825:
[----:B-1----:R-:W2:Y:S04]  /*0cf0*/  LDG.E.STRONG.GPU R12, desc[UR8][R10.64] ;  /* 0x000000080a0c7981 */ /* 0x002ea8000c1ef900 */
[----:B--2---:R-:W-:Y:S01]  /*0d00*/  CCTL.IVALL ;  /* 0x00000000ff00798f */ /* 0x004fe20002000000 */
[----:B------:R-:W-:Y:S05]  /*0d10*/  YIELD ;  /* 0x0000000000007946 */ /* 0x000fea0003800000 */
[----:B------:R-:W-:-:S13]  /*0d20*/  ISETP.NE.AND P1, PT, R12, R19, PT ;  /* 0x000000130c00720c */ /* 0x000fda0003f25270 */
[----:B------:R-:W-:Y:S05]  /*0d30*/  @P1 BRA `(.L_x_2825) ;  /* 0xfffffffc00ec1947 */ /* 0x000fea000383ffff */
.L_x_2824:
        /* <DEDUP_REMOVED lines=11> */
.L_x_2827:
        /* <DEDUP_REMOVED lines=63> */
.L_x_2826:
        /* <DEDUP_REMOVED lines=19> */
.L_x_2829:
[----:B------:R-:W-:Y:S05]  /*1310*/  BSYNC B0 ;  /* 0x0000000000007941 */ /* 0x000fea0003800000 */
.L_x_2828:
        /* <DEDUP_REMOVED lines=11> */
[----:B------:R-:W3:Y:S01]  /*13d0*/  @!P1 LDC R18, c[0x0][0x10] ;  /* 0x00000400ff129b82 */ /* 0x000ee20000000800 */
[----:B------:R-:W-:-:S07]  /*13e0*/  @!P1 LOP3.LUT R23, R3, 0x1, RZ, 0xc0, !PT ;  /* 0x0000000103179812 */ /* 0x000fce00078ec0ff */
[----:B------:R-:W4:Y:S01]  /*13f0*/  @!P3 LDC.64 R12, c[0x0][0x248] ;  /* 0x00009200ff0cbb82 */ /* 0x000f220000000a00 */
[----:B-1----:R-:W-:-:S07]  /*1400*/  @!P3 IMAD R15, R10, R19, R15 ;  /* 0x000000130a0fb224 */ /* 0x002fce00078e020f */
[----:B------:R-:W1:Y:S01]  /*1410*/  @!P1 LDC.64 R10, c[0x0][0x248] ;  /* 0x00009200ff0a9b82 */ /* 0x000e620000000a00 */
[----:B------:R-:W-:Y:S02]  /*1420*/  @!P3 IMAD R19, R19, R28, RZ ;  /* 0x0000001c1313b224 */ /* 0x000fe400078e02ff */
[----:B---3--:R-:W-:Y:S02]  /*1430*/  @!P1 IMAD R23, R18, R23, RZ ;  /* 0x0000001712179224 */ /* 0x008fe400078e02ff */
[-C--:B------:R-:W-:Y:S02]  /*1440*/  @!P3 IMAD R19, R19, R16.reuse, RZ ;  /* 0x000000101313b224 */ /* 0x080fe400078e02ff */
[----:B------:R-:W-:Y:S02]  /*1450*/  @!P1 IMAD R23, R23, R16, RZ ;  /* 0x0000001017179224 */ /* 0x000fe400078e02ff */
[----:B--2---:R-:W-:Y:S01]  /*1460*/  @!P1 IMAD R17, R17, R18, R14 ;  /* 0x0000001211119224 */ /* 0x004fe200078e020e */
[----:B------:R-:W-:-:S02]  /*1470*/  @!P3 SHF.L.U32 R19, R19, 0x1, RZ ;  /* 0x000000011313b819 */ /* 0x000fc400000006ff */
[----:B------:R-:W-:-:S03]  /*1480*/  @!P1 SHF.L.U32 R23, R23, 0x1, RZ ;  /* 0x0000000117179819 */ /* 0x000fc600000006ff */
[----:B----4-:R-:W-:-:S04]  /*1490*/  @!P3 IMAD.WIDE R12, R19, 0x4, R12 ;  /* 0x00000004130cb825 */ /* 0x010fc800078e020c */
[----:B------:R-:W-:-:S04]  /*14a0*/  @!P3 IMAD.WIDE.U32 R12, R15, 0x8, R12 ;  /* 0x000000080f0cb825 */ /* 0x000fc800078e000c */
[----:B-1----:R-:W-:Y:S02]  /*14b0*/  @!P1 IMAD.WIDE R10, R23, 0x4, R10 ;  /* 0x00000004170a9825 */ /* 0x002fe400078e020a */
[----:B------:R-:W0:Y:S02]  /*14c0*/  @!P3 LDG.E.64 R12, desc[UR8][R12.64] ;  /* 0x000000080c0cb981 */ /* 0x000e24000c1e1b00 */
[----:B------:R-:W-:-:S06]  /*14d0*/  @!P1 IMAD.WIDE.U32 R10, R17, 0x8, R10 ;  /* 0x00000008110a9825 */ /* 0x000fcc00078e000a */
[----:B------:R-:W2:Y:S01]  /*14e0*/  @!P1 LDG.E.64 R10, desc[UR8][R10.64] ;  /* 0x000000080a0a9981 */ /* 0x000ea2000c1e1b00 */
[----:B0-----:R-:W-:Y:S01]  /*14f0*/  @!P3 FADD.FTZ R8, R8, R12 ;  /* 0x0000000c0808b221 */ /* 0x001fe20000010000 */
[----:B------:R-:W-:-:S03]  /*1500*/  @!P3 FADD.FTZ R9, R9, R13 ;  /* 0x0000000d0909b221 */ /* 0x000fc60000010000 */
[----:B--2---:R-:W-:Y:S01]  /*1510*/  @!P1 FADD.FTZ R8, R8, R10 ;  /* 0x0000000a08089221 */ /* 0x004fe20000010000 */
[----:B------:R-:W-:-:S07]  /*1520*/  @!P1 FADD.FTZ R9, R9, R11 ;  /* 0x0000000b09099221 */ /* 0x000fce0000010000 */
.L_x_2823:
[----:B------:R-:W-:Y:S01]  /*1530*/  ULDC.64 UR12, c[0x0][0x218] ;  /* 0x00008600000c7ab9 */ /* 0x000fe20000000a00 */
[C---:B------:R-:W-:Y:S01]  /*1540*/  LOP3.LUT P1, RZ, R2.reuse, UR7, RZ, 0xfc, !PT ;  /* 0x0000000702ff7c12 */ /* 0x040fe2000f82fcff */
[----:B------:R-:W2:Y:S01]  /*1550*/  S2UR UR6, SR_CgaCtaId ;  /* 0x00000000000679c3 */ /* 0x000ea20000008800 */
[----:B------:R-:W-:Y:S01]  /*1560*/  ISETP.EQ.U32.AND P3, PT, RZ, UR12, PT ;  /* 0x0000000cff007c0c */ /* 0x000fe2000bf62070 */
[----:B------:R-:W-:Y:S01]  /*1570*/  IMAD.WIDE.U32 R10, R2, 0x4ec4ec4f, RZ ;  /* 0x4ec4ec4f020a7825 */ /* 0x000fe200078e00ff */
[----:B------:R-:W-:Y:S02]  /*1580*/  UMOV UR5, 0x400 ;  /* 0x0000040000057882 */ /* 0x000fe40000000000 */
[----:B------:R-:W-:Y:S02]  /*1590*/  ISETP.EQ.OR.EX P1, PT, RZ, UR13, P1, P3 ;  /* 0x0000000dff007c0c */ /* 0x000fe40008f22730 */
[----:B------:R-:W-:Y:S01]  /*15a0*/  SHF.R.U32.HI R11, RZ, 0x2, R11 ;  /* 0x00000002ff0b7819 */ /* 0x000fe2000001160b */
[----:B-1----:R-:W1:Y:S04]  /*15b0*/  LDC.64 R12, c[0x0][0x228] ;  /* 0x00008a00ff0c7b82 */ /* 0x002e680000000a00 */
[----:B------:R-:W-:-:S04]  /*15c0*/  IMAD R11, R11, -0xd, R2 ;  /* 0xfffffff30b0b7824 */ /* 0x000fc800078e0202 */
[----:B------:R-:W3:Y:S01]  /*15d0*/  LDC.64 R14, c[0x0][0x230] ;  /* 0x00008c00ff0e7b82 */ /* 0x000ee20000000a00 */
[----:B------:R-:W-:-:S04]  /*15e0*/  SHF.L.U32 R10, R11, 0x1, RZ ;  /* 0x000000010b0a7819 */ /* 0x000fc800000006ff */
[----:B------:R-:W-:-:S03]  /*15f0*/  IADD3 R21, R10, R21, RZ ;  /* 0x000000150a157210 */ /* 0x000fc60007ffe0ff */
        /* <DEDUP_REMOVED lines=11> */
[----:B------:R-:W2:Y:S04]  /*16b0*/  LDG.E.64 R12, desc[UR8][R12.64] ;  /* 0x000000080c0c7981 */ /* 0x000ea8000c1e1b00 */
[----:B------:R-:W2:Y:S01]  /*16c0*/  LDG.E.64 R14, desc[UR8][R14.64] ;  /* 0x000000080e0e7981 */ /* 0x000ea2000c1e1b00 */
[----:B0-----:R-:W-:-:S03]  /*16d0*/  MOV R8, 0x3f800000 ;  /* 0x3f80000000087802 */ /* 0x001fc60000000f00 */
[----:B------:R-:W0:Y:S02]  /*16e0*/  LDS.64 R18, [UR5+0x80] ;  /* 0x00008005ff127984 */ /* 0x000e240008000a00 */
[----:B0-----:R-:W-:-:S04]  /*16f0*/  FMUL.FTZ R18, R18, UR6 ;  /* 0x0000000612127c20 */ /* 0x001fc80008410000 */
[C---:B------:R-:W-:Y:S01]  /*1700*/  FMUL.FTZ R28, R18.reuse, R18 ;  /* 0x00000012121c7220 */ /* 0x040fe20000410000 */
[C---:B------:R-:W-:Y:S01]  /*1710*/  FADD.FTZ R9, -R18.reuse, R4 ;  /* 0x0000000412097221 */ /* 0x040fe20000010100 */
[C---:B------:R-:W-:Y:S01]  /*1720*/  FADD.FTZ R5, -R18.reuse, R5 ;  /* 0x0000000512057221 */ /* 0x040fe20000010100 */
[C---:B------:R-:W-:Y:S01]  /*1730*/  FADD.FTZ R11, -R18.reuse, R6 ;  /* 0x00000006120b7221 */ /* 0x040fe20000010100 */
        /* <DEDUP_REMOVED lines=27> */
.L_x_2830:
        /* <DEDUP_REMOVED lines=11> */
[----:B------:R-:W-:-:S04]  /*19a0*/  IADD3 R9, R11, R9, RZ ;  /* 0x000000090b097210 */ /* 0x000fc80007ffe0ff */
[----:B------:R-:W-:-:S05]  /*19b0*/  LEA.HI.X R13, R10, UR13, R9, 0x2, P2 ;  /* 0x0000000d0a0d7c11 */ /* 0x000fca00090f1409 */
[----:B------:R0:W-:Y:S02]  /*19c0*/  STG.E.64 desc[UR8][R12.64], R6 ;  /* 0x000000060c007986 */ /* 0x0001e4000c101b08 */
.L_x_2832:
[----:B------:R-:W-:Y:S05]  /*19d0*/  BSYNC B0 ;  /* 0x0000000000007941 */ /* 0x000fea0003800000 */
.L_x_2831:
        /* <DEDUP_REMOVED lines=11> */
.L_x_2833:
        /* <DEDUP_REMOVED lines=17> */
.L_x_2835:
[----:B------:R-:W-:Y:S05]  /*1ba0*/  BSYNC B0 ;  /* 0x0000000000007941 */ /* 0x000fea0003800000 */
.L_x_2834:
[----:B0-----:R-:W0:Y:S01]  /*1bb0*/  LDC R5, c[0x0][0x10] ;  /* 0x00000400ff057b82 */ /* 0x001e220000000800 */
[----:B------:R-:W-:Y:S02]  /*1bc0*/  IADD3 R3, R3, 0x1, RZ ;  /* 0x0000000103037810 */ /* 0x000fe40007ffe0ff */
[----:B0-----:R-:W-:-:S04]  /*1bd0*/  IADD3 R22, R5, R22, RZ ;  /* 0x0000001605167210 */ /* 0x001fc80007ffe0ff */
[----:B------:R-:W-:-:S13]  /*1be0*/  ISETP.GE.AND P1, PT, R22, UR4, PT ;  /* 0x0000000416007c0c */ /* 0x000fda000bf26270 */
[----:B------:R-:W-:Y:S05]  /*1bf0*/  @!P1 BRA `(.L_x_2836) ;  /* 0xffffffe400709947 */ /* 0x000fea000383ffff */
[----:B------:R-:W-:Y:S05]  /*1c00*/  EXIT ;  /* 0x000000000000794d */ /* 0x000fea0003800000 */
.L_x_2837:
        /* <DEDUP_REMOVED lines=15> */
.L_x_3284:


//--------------------- .text._Z35group_norm_nhwc_fwd_one_pass_kernelI11Fp32IOFp32WLi128ELi26ELi416EEv26Group_norm_nhwc_fwd_params --------------------------
	.section	.text._Z35group_norm_nhwc_fwd_one_pass_kernelI11Fp32IOFp32WLi128ELi26ELi416EEv26Group_norm_nhwc_fwd_params,"ax",@progbits
	.align	128
        .global         _Z35group_norm_nhwc_fwd_one_pass_kernelI11Fp32IOFp32WLi128ELi26ELi416EEv26Group_norm_nhwc_fwd_params
        .type           _Z35group_norm_nhwc_fwd_one_pass_kernelI11Fp32IOFp32WLi128ELi26ELi416EEv26Group_norm_nhwc_fwd_params,@function
        .size           _Z35group_norm_nhwc_fwd_one_pass_kernelI11Fp32IOFp32WLi128ELi26ELi416EEv26Group_norm_nhwc_fwd_params,(.L_x_3285 - _Z35group_norm_nhwc_fwd_one_pass_kernelI11Fp32IOFp32WLi128ELi26ELi416EEv26Group_norm_nhwc_fwd_params)
        .other          _Z35group_norm_nhwc_fwd_one_pass_kernelI11Fp32IOFp32WLi128ELi26ELi416EEv26Group_norm_nhwc_fwd_params,@"STO_CUDA_ENTRY STV_DEFAULT"
_Z35group_norm_nhwc_fwd_one_pass_kernelI11Fp32IOFp32WLi128ELi26ELi416EEv26Group_norm_nhwc_fwd_params:
.text._Z35group_norm_nhwc_fwd_one_pass_kernelI11Fp32IOFp32WLi128ELi26ELi416EEv26Group_norm_nhwc_fwd_params:
        /* <DEDUP_REMOVED lines=34> */
.L_x_2859:
[----:B0-----:R-:W0:Y:S01]  /*0220*/  LDC R15, c[0x0][0x288] ;  /* 0x0000a200ff0f7b82 */ /* 0x001e220000000800 */
[----:B------:R-:W-:Y:S01]  /*0230*/  ULDC.64 UR12, c[0x0][0x278] ;  /* 0x00009e00000c7ab9 */ /* 0x000fe20000000a00 */
[----:B------:R-:W-:Y:S02]  /*0240*/  SHF.R.S32.HI R25, RZ, 0x1f, R6 ;  /* 0x0000001fff197819 */ /* 0x000fe40000011406 */
[----:B------:R-:W-:Y:S02]  /*0250*/  SHF.R.S32.HI R35, RZ, 0x1f, R7 ;  /* 0x0000001fff237819 */ /* 0x000fe40000011407 */
[----:B------:R-:W-:Y:S02]  /*0260*/  SHF.R.S32.HI R37, RZ, 0x1f, R24 ;  /* 0x0000001fff257819 */ /* 0x000fe40000011418 */
[----:B01----:R-:W-:Y:S02]  /*0270*/  IABS R11, R15 ;  /* 0x0000000f000b7213 */ /* 0x003fe40000000000 */
[----:B------:R-:W-:-:S02]  /*0280*/  ISETP.NE.AND P3, PT, R15, RZ, PT ;  /* 0x000000ff0f00720c */ /* 0x000fc40003f65270 */
        /* <DEDUP_REMOVED lines=18> */
[----:B------:R-:W-:-:S04]  /*03b0*/  ISETP.GE.U32.AND P2, PT, R7, UR12, PT ;  /* 0x0000000c07007c0c */ /* 0x000fc8000bf46070 */
[----:B------:R-:W-:-:S04]  /*03c0*/  ISETP.GE.AND.EX P2, PT, R35, UR13, PT, P2 ;  /* 0x0000000d23007c0c */ /* 0x000fc8000bf46320 */
[----:B------:R-:W-:-:S03]  /*03d0*/  ISETP.GT.U32.OR P2, PT, R0, 0x19f, P2 ;  /* 0x0000019f0000780c */ /* 0x000fc60001744470 */
[----:B------:R-:W-:Y:S02]  /*03e0*/  @P1 IADD3 R9, R9, 0x1, RZ ;  /* 0x0000000109091810 */ /* 0x000fe40007ffe0ff */
[----:B------:R-:W-:Y:S02]  /*03f0*/  ISETP.GE.U32.AND P1, PT, R6, UR12, PT ;  /* 0x0000000c06007c0c */ /* 0x000fe4000bf26070 */
[----:B------:R-:W-:Y:S02]  /*0400*/  MOV R11, R9 ;  /* 0x00000009000b7202 */ /* 0x000fe40000000f00 */
[----:B------:R-:W-:Y:S01]  /*0410*/  ISETP.GE.AND.EX P1, PT, R25, UR13, PT, P1 ;  /* 0x0000000d19007c0c */ /* 0x000fe2000bf26310 */
[----:B------:R-:W0:Y:S01]  /*0420*/  @P0 LDC.64 R8, c[0x0][0x270] ;  /* 0x00009c00ff080b82 */ /* 0x000e220000000a00 */
[----:B------:R-:W-:Y:S02]  /*0430*/  @!P4 IADD3 R11, -R11, RZ, RZ ;  /* 0x000000ff0b0bc210 */ /* 0x000fe40007ffe1ff */
[----:B------:R-:W-:-:S02]  /*0440*/  @!P3 LOP3.LUT R11, RZ, R15, RZ, 0x33, !PT ;  /* 0x0000000fff0bb212 */ /* 0x000fc400078e33ff */
[----:B------:R-:W-:Y:S02]  /*0450*/  ISETP.GT.U32.OR P1, PT, R0, 0x19f, P1 ;  /* 0x0000019f0000780c */ /* 0x000fe40000f24470 */
[----:B------:R-:W-:Y:S01]  /*0460*/  IADD3 R13, -R11, RZ, RZ ;  /* 0x000000ff0b0d7210 */ /* 0x000fe20007ffe1ff */
[----:B------:R-:W1:Y:S01]  /*0470*/  @!P2 LDC.64 R20, c[0x0][0x270] ;  /* 0x00009c00ff14ab82 */ /* 0x000e620000000a00 */
[----:B------:R-:W-:Y:S02]  /*0480*/  ISETP.GE.U32.AND P3, PT, R24, UR12, PT ;  /* 0x0000000c18007c0c */ /* 0x000fe4000bf66070 */
[----:B------:R-:W-:Y:S01]  /*0490*/  SHF.R.S32.HI R10, RZ, 0x1f, R11 ;  /* 0x0000001fff0a7819 */ /* 0x000fe2000001140b */
[----:B------:R-:W-:Y:S01]  /*04a0*/  IMAD R34, R15, R13, R38 ;  /* 0x0000000d0f227224 */ /* 0x000fe200078e0226 */
[----:B------:R-:W-:Y:S01]  /*04b0*/  ISETP.GE.AND.EX P3, PT, R37, UR13, PT, P3 ;  /* 0x0000000d25007c0c */ /* 0x000fe2000bf66330 */
[----:B------:R-:W-:Y:S01]  /*04c0*/  ULDC.64 UR12, c[0x0][0x280] ;  /* 0x0000a000000c7ab9 */ /* 0x000fe20000000a00 */
[----:B------:R-:W-:Y:S01]  /*04d0*/  SHF.R.S32.HI R13, RZ, 0x1f, R39 ;  /* 0x0000001fff0d7819 */ /* 0x000fe20000011427 */
[----:B------:R-:W-:Y:S01]  /*04e0*/  IMAD R34, R34, 0x1a, RZ ;  /* 0x0000001a22227824 */ /* 0x000fe200078e02ff */
[----:B------:R-:W-:Y:S01]  /*04f0*/  ISETP.GT.U32.OR P3, PT, R0, 0x19f, P3 ;  /* 0x0000019f0000780c */ /* 0x000fe20001f64470 */
[----:B------:R-:W2:Y:S01]  /*0500*/  @!P1 LDC.64 R18, c[0x0][0x270] ;  /* 0x00009c00ff129b82 */ /* 0x000ea20000000a00 */
[----:B------:R-:W-:-:S02]  /*0510*/  IMAD R10, R10, UR12, RZ ;  /* 0x0000000c0a0a7c24 */ /* 0x000fc4000f8e02ff */
[----:B------:R-:W-:Y:S02]  /*0520*/  IADD3 R40, P4, R39, R34, RZ ;  /* 0x0000002227287210 */ /* 0x000fe40007f9e0ff */
[----:B------:R-:W-:Y:S02]  /*0530*/  IMAD R43, R11, UR13, R10 ;  /* 0x0000000d0b2b7c24 */ /* 0x000fe4000f8e020a */
[----:B------:R-:W-:Y:S01]  /*0540*/  LEA.HI.X.SX32 R41, R34, R13, 0x1, P4 ;  /* 0x0000000d22297211 */ /* 0x000fe200020f0eff */
[----:B0-----:R-:W-:Y:S01]  /*0550*/  @P0 IMAD R29, R3, R8, RZ ;  /* 0x00000008031d0224 */ /* 0x001fe200078e02ff */
[----:B------:R-:W0:Y:S01]  /*0560*/  @!P1 LDC.64 R14, c[0x0][0x220] ;  /* 0x00008800ff0e9b82 */ /* 0x000e220000000a00 */
[----:B------:R-:W-:-:S04]  /*0570*/  IMAD.WIDE.U32 R40, R11, UR12, R40 ;  /* 0x0000000c0b287c25 */ /* 0x000fc8000f8e0028 */
[----:B------:R-:W-:Y:S01]  /*0580*/  @P0 IMAD R29, R36, R9, R29 ;  /* 0x00000009241d0224 */ /* 0x000fe200078e021d */
[----:B------:R-:W-:Y:S02]  /*0590*/  IADD3 R43, R41, R43, RZ ;  /* 0x0000002b292b7210 */ /* 0x000fe40007ffe0ff */
[----:B------:R-:W3:Y:S01]  /*05a0*/  @!P3 LDC.64 R10, c[0x0][0x270] ;  /* 0x00009c00ff0abb82 */ /* 0x000ee20000000a00 */
[----:B------:R-:W-:Y:S01]  /*05b0*/  @P0 MOV R42, R40 ;  /* 0x00000028002a0202 */ /* 0x000fe20000000f00 */
[----:B-1----:R-:W-:Y:S01]  /*05c0*/  @!P2 IMAD R26, R35, R20, RZ ;  /* 0x00000014231aa224 */ /* 0x002fe200078e02ff */
[----:B------:R-:W-:-:S03]  /*05d0*/  @!P1 MOV R9, R43 ;  /* 0x0000002b00099202 */ /* 0x000fc60000000f00 */
[----:B------:R-:W-:Y:S01]  /*05e0*/  @P0 IMAD.WIDE.U32 R22, R36, R8, R42 ;  /* 0x0000000824160225 */ /* 0x000fe200078e002a */
[----:B------:R-:W-:Y:S01]  /*05f0*/  @!P1 MOV R8, R40 ;  /* 0x0000002800089202 */ /* 0x000fe20000000f00 */
[----:B------:R-:W1:Y:S02]  /*0600*/  @P0 LDC.64 R12, c[0x0][0x220] ;  /* 0x00008800ff0c0b82 */ /* 0x000e640000000a00 */
[-C--:B--2---:R-:W-:Y:S01]  /*0610*/  @!P1 IMAD R27, R25, R18.reuse, RZ ;  /* 0x00000012191b9224 */ /* 0x084fe200078e02ff */
[----:B------:R-:W-:Y:S01]  /*0620*/  @P0 IADD3 R29, R23, R29, RZ ;  /* 0x0000001d171d0210 */ /* 0x000fe20007ffe0ff */
[----:B------:R-:W-:Y:S02]  /*0630*/  @!P2 IMAD R31, R7, R21, R26 ;  /* 0x00000015071fa224 */ /* 0x000fe400078e021a */
[C---:B------:R-:W-:Y:S02]  /*0640*/  @!P1 IMAD R27, R6.reuse, R19, R27 ;  /* 0x00000013061b9224 */ /* 0x040fe400078e021b */
[----:B------:R-:W2:Y:S01]  /*0650*/  @!P2 LDC.64 R16, c[0x0][0x220] ;  /* 0x00008800ff10ab82 */ /* 0x000ea20000000a00 */
[----:B------:R-:W-:Y:S01]  /*0660*/  @!P1 IMAD.WIDE.U32 R18, R6, R18, R8 ;  /* 0x0000001206129225 */ /* 0x000fe200078e0008 */
[----:B------:R-:W-:-:S02]  /*0670*/  @!P2 MOV R8, R40 ;  /* 0x000000280008a202 */ /* 0x000fc40000000f00 */
[----:B------:R-:W-:Y:S02]  /*0680*/  @!P2 MOV R9, R43 ;  /* 0x0000002b0009a202 */ /* 0x000fe40000000f00 */
[----:B------:R-:W-:Y:S02]  /*0690*/  @!P1 IADD3 R27, R19, R27, RZ ;  /* 0x0000001b131b9210 */ /* 0x000fe40007ffe0ff */
[C---:B0-----:R-:W-:Y:S01]  /*06a0*/  @!P1 LEA R14, P5, R18.reuse, R14, 0x2 ;  /* 0x0000000e120e9211 */ /* 0x041fe200078a10ff */
[----:B------:R-:W-:Y:S02]  /*06b0*/  @!P2 IMAD.WIDE.U32 R20, R7, R20, R8 ;  /* 0x000000140714a225 */ /* 0x000fe400078e0008 */
[----:B------:R-:W0:Y:S01]  /*06c0*/  @!P3 LDC.64 R8, c[0x0][0x220] ;  /* 0x00008800ff08bb82 */ /* 0x000e220000000a00 */
[----:B------:R-:W-:Y:S01]  /*06d0*/  @!P1 LEA.HI.X R15, R18, R15, R27, 0x2, P5 ;  /* 0x0000000f120f9211 */ /* 0x000fe200028f141b */
[----:B---3--:R-:W-:Y:S01]  /*06e0*/  @!P3 IMAD R19, R37, R10, RZ ;  /* 0x0000000a2513b224 */ /* 0x008fe200078e02ff */
[----:B------:R-:W-:-:S02]  /*06f0*/  CS2R R26, SRZ ;  /* 0x00000000001a7805 */ /* 0x000fc4000001ff00 */
[----:B------:R-:W-:Y:S02]  /*0700*/  @!P3 MOV R18, R40 ;  /* 0x000000280012b202 */ /* 0x000fe40000000f00 */
[----:B-1----:R-:W-:Y:S01]  /*0710*/  @P0 LEA R12, P4, R22, R12, 0x2 ;  /* 0x0000000c160c0211 */ /* 0x002fe200078810ff */
[----:B------:R-:W-:Y:S01]  /*0720*/  @!P3 IMAD R11, R24, R11, R19 ;  /* 0x0000000b180bb224 */ /* 0x000fe200078e0213 */
[----:B------:R-:W-:Y:S02]  /*0730*/  @!P3 MOV R19, R43 ;  /* 0x0000002b0013b202 */ /* 0x000fe40000000f00 */
[----:B------:R-:W-:Y:S02]  /*0740*/  @P0 LEA.HI.X R13, R22, R13, R29, 0x2, P4 ;  /* 0x0000000d160d0211 */ /* 0x000fe400020f141d */
[----:B------:R-:W-:Y:S02]  /*0750*/  CS2R R28, SRZ ;  /* 0x00000000001c7805 */ /* 0x000fe4000001ff00 */
[----:B------:R-:W-:Y:S01]  /*0760*/  @!P2 IADD3 R31, R21, R31, RZ ;  /* 0x0000001f151fa210 */ /* 0x000fe20007ffe0ff */
[----:B------:R-:W-:Y:S01]  /*0770*/  @!P3 IMAD.WIDE.U32 R18, R24, R10, R18 ;  /* 0x0000000a1812b225 */ /* 0x000fe200078e0012 */
[C---:B--2---:R-:W-:Y:S01]  /*0780*/  @!P2 LEA R16, P6, R20.reuse, R16, 0x2 ;  /* 0x000000101410a211 */ /* 0x044fe200078c10ff */
[----:B------:R-:W2:Y:S03]  /*0790*/  @P0 LDG.E.64 R26, desc[UR8][R12.64] ;  /* 0x000000080c1a0981 */ /* 0x000ea6000c1e1b00 */
[----:B------:R-:W-:-:S02]  /*07a0*/  @!P2 LEA.HI.X R17, R20, R17, R31, 0x2, P6 ;  /* 0x000000111411a211 */ /* 0x000fc400030f141f */
[----:B------:R-:W-:Y:S01]  /*07b0*/  CS2R R30, SRZ ;  /* 0x00000000001e7805 */ /* 0x000fe2000001ff00 */
[----:B------:R-:W3:Y:S01]  /*07c0*/  @!P1 LDG.E.64 R28, desc[UR8][R14.64] ;  /* 0x000000080e1c9981 */ /* 0x000ee2000c1e1b00 */
[----:B------:R-:W-:Y:S02]  /*07d0*/  @!P3 IADD3 R10, R19, R11, RZ ;  /* 0x0000000b130ab210 */ /* 0x000fe40007ffe0ff */
[C---:B0-----:R-:W-:Y:S02]  /*07e0*/  @!P3 LEA R8, P1, R18.reuse, R8, 0x2 ;  /* 0x000000081208b211 */ /* 0x041fe400078210ff */
[----:B------:R-:W-:Y:S01]  /*07f0*/  CS2R R32, SRZ ;  /* 0x0000000000207805 */ /* 0x000fe2000001ff00 */
[----:B------:R-:W4:Y:S01]  /*0800*/  @!P2 LDG.E.64 R30, desc[UR8][R16.64] ;  /* 0x00000008101ea981 */ /* 0x000f22000c1e1b00 */
[----:B------:R-:W-:-:S05]  /*0810*/  @!P3 LEA.HI.X R9, R18, R9, R10, 0x2, P1 ;  /* 0x000000091209b211 */ /* 0x000fca00008f140a */
[----:B------:R0:W5:Y:S01]  /*0820*/  @!P3 LDG.E.64 R32, desc[UR8][R8.64] ;  /* 0x000000080820b981 */ /* 0x000162000c1e1b00 */
[C---:B------:R-:W-:Y:S02]  /*0830*/  ISETP.GT.AND P1, PT, R2.reuse, 0x1e, PT ;  /* 0x0000001e0200780c */ /* 0x040fe40003f24270 */
[----:B------:R-:W-:Y:S02]  /*0840*/  ISETP.NE.AND P2, PT, R2, RZ, PT ;  /* 0x000000ff0200720c */ /* 0x000fe40003f45270 */
[----:B------:R-:W-:Y:S01]  /*0850*/  ISETP.NE.AND P3, PT, R0, RZ, PT ;  /* 0x000000ff0000720c */ /* 0x000fe20003f65270 */
[----:B------:R-:W-:Y:S01]  /*0860*/  BSSY B0, `(.L_x_2838) ;  /* 0x0000053000007945 */ /* 0x000fe20003800000 */
[----:B--2---:R-:W-:Y:S01]  /*0870*/  FMUL.FTZ R11, R27, R27 ;  /* 0x0000001b1b0b7220 */ /* 0x004fe20000410000 */
[----:B------:R-:W-:-:S03]  /*0880*/  FADD.FTZ R10, R26, R27 ;  /* 0x0000001b1a0a7221 */ /* 0x000fc60000010000 */
[----:B------:R-:W-:Y:S01]  /*0890*/  FFMA.FTZ R11, R26, R26, R11 ;  /* 0x0000001a1a0b7223 */ /* 0x000fe2000001000b */
[----:B---3--:R-:W-:Y:S01]  /*08a0*/  FMUL.FTZ R15, R29, R29 ;  /* 0x0000001d1d0f7220 */ /* 0x008fe20000410000 */
[C---:B------:R-:W-:Y:S01]  /*08b0*/  FADD.FTZ R13, R28.reuse, R29 ;  /* 0x0000001d1c0d7221 */ /* 0x040fe20000010000 */
[----:B------:R-:W-:Y:S01]  /*08c0*/  FADD.FTZ R10, RZ, R10 ;  /* 0x0000000aff0a7221 */ /* 0x000fe20000010000 */
[----:B------:R-:W-:Y:S01]  /*08d0*/  FADD.FTZ R11, RZ, R11 ;  /* 0x0000000bff0b7221 */ /* 0x000fe20000010000 */
[----:B------:R-:W-:Y:S01]  /*08e0*/  FFMA.FTZ R12, R28, R28, R15 ;  /* 0x0000001c1c0c7223 */ /* 0x000fe2000001000f */
[----:B----4-:R-:W-:Y:S01]  /*08f0*/  FMUL.FTZ R15, R31, R31 ;  /* 0x0000001f1f0f7220 */ /* 0x010fe20000410000 */
[----:B------:R-:W-:Y:S01]  /*0900*/  FADD.FTZ R10, R10, R13 ;  /* 0x0000000d0a0a7221 */ /* 0x000fe20000010000 */
[C---:B0-----:R-:W-:Y:S01]  /*0910*/  FADD.FTZ R9, R30.reuse, R31 ;  /* 0x0000001f1e097221 */ /* 0x041fe20000010000 */
[----:B------:R-:W-:Y:S01]  /*0920*/  FADD.FTZ R11, R11, R12 ;  /* 0x0000000c0b0b7221 */ /* 0x000fe20000010000 */
[----:B------:R-:W-:-:S02]  /*0930*/  FFMA.FTZ R8, R30, R30, R15 ;  /* 0x0000001e1e087223 */ /* 0x000fc4000001000f */
[----:B------:R-:W-:Y:S01]  /*0940*/  FADD.FTZ R9, R10, R9 ;  /* 0x000000090a097221 */ /* 0x000fe20000010000 */
[----:B-----5:R-:W-:Y:S01]  /*0950*/  FMUL.FTZ R13, R33, R33 ;  /* 0x00000021210d7220 */ /* 0x020fe20000410000 */
[C---:B------:R-:W-:Y:S01]  /*0960*/  FADD.FTZ R10, R32.reuse, R33 ;  /* 0x00000021200a7221 */ /* 0x040fe20000010000 */
[----:B------:R-:W-:Y:S02]  /*0970*/  FADD.FTZ R8, R11, R8 ;  /* 0x000000080b087221 */ /* 0x000fe40000010000 */
        /* <DEDUP_REMOVED lines=65> */
.L_x_2839:
[----:B------:R-:W-:Y:S05]  /*0d90*/  BSYNC B0 ;  /* 0x0000000000007941 */ /* 0x000fea0003800000 */
.L_x_2838:
        /* <DEDUP_REMOVED lines=30> */
.L_x_2842:
[----:B-1----:R-:W2:Y:S04]  /*0f80*/  LDG.E.STRONG.GPU R10, desc[UR8][R8.64] ;  /* 0x00000008080a7981 */ /* 0x002ea8000c1ef900 */
[----:B--2---:R-:W-:Y:S01]  /*0f90*/  CCTL.IVALL ;  /* 0x00000000ff00798f */ /* 0x004fe20002000000 */
[----:B------:R-:W-:Y:S05]  /*0fa0*/  YIELD ;  /* 0x0000000000007946 */ /* 0x000fea0003800000 */
[----:B------:R-:W-:-:S13]  /*0fb0*/  ISETP.NE.AND P1, PT, R10, R45, PT ;  /* 0x0000002d0a00720c */ /* 0x000fda0003f25270 */
[----:B------:R-:W-:Y:S05]  /*0fc0*/  @P1 BRA `(.L_x_2842) ;  /* 0xfffffffc00ec1947 */ /* 0x000fea000383ffff */
.L_x_2841:
        /* <DEDUP_REMOVED lines=11> */
.L_x_2844:
[C---:B-1----:R-:W-:Y:S02]  /*1080*/  IADD3 R15, R18.reuse, 0x1, RZ ;  /* 0x00000001120f7810 */ /* 0x042fe40007ffe0ff */
[C---:B------:R-:W-:Y:S02]  /*1090*/  ISETP.EQ.OR P1, PT, R18.reuse, UR7, P3 ;  /* 0x0000000712007c0c */ /* 0x040fe40009f22670 */
[----:B------:R-:W-:Y:S02]  /*10a0*/  ISETP.EQ.OR P2, PT, R15, UR7, P3 ;  /* 0x000000070f007c0c */ /* 0x000fe40009f42670 */
[----:B------:R-:W-:-:S04]  /*10b0*/  IADD3 R21, R18, 0x2, RZ ;  /* 0x0000000212157810 */ /* 0x000fc80007ffe0ff */
[----:B------:R-:W-:-:S05]  /*10c0*/  ISETP.EQ.OR P4, PT, R21, UR7, P3 ;  /* 0x0000000715007c0c */ /* 0x000fca0009f82670 */
[----:B------:R-:W1:Y:S01]  /*10d0*/  @!P1 LDC R45, c[0x0][0x10] ;  /* 0x00000400ff2d9b82 */ /* 0x000e620000000800 */
[----:B------:R-:W-:Y:S01]  /*10e0*/  @!P1 LOP3.LUT R16, R4, 0x1, RZ, 0xc0, !PT ;  /* 0x0000000104109812 */ /* 0x000fe200078ec0ff */
[----:B------:R-:W2:Y:S01]  /*10f0*/  @!P2 S2R R11, SR_CTAID.Y ;  /* 0x00000000000ba919 */ /* 0x000ea20000002600 */
[----:B------:R-:W3:Y:S05]  /*1100*/  @!P1 S2R R14, SR_CTAID.Y ;  /* 0x00000000000e9919 */ /* 0x000eea0000002600 */
[----:B------:R-:W2:Y:S08]  /*1110*/  @!P2 LDC R10, c[0x0][0x10] ;  /* 0x00000400ff0aab82 */ /* 0x000eb00000000800 */
[----:B------:R-:W4:Y:S08]  /*1120*/  @!P1 LDC.64 R8, c[0x0][0x248] ;  /* 0x00009200ff089b82 */ /* 0x000f300000000a00 */
[----:B------:R-:W5:Y:S01]  /*1130*/  @!P2 LDC.64 R22, c[0x0][0x248] ;  /* 0x00009200ff16ab82 */ /* 0x000f620000000a00 */
[----:B-1----:R-:W-:-:S04]  /*1140*/  @!P1 IMAD R16, R45, R16, RZ ;  /* 0x000000102d109224 */ /* 0x002fc800078e02ff */
[----:B------:R-:W-:Y:S02]  /*1150*/  @!P1 IMAD R16, R16, R19, RZ ;  /* 0x0000001310109224 */ /* 0x000fe400078e02ff */
[----:B--2---:R-:W-:Y:S01]  /*1160*/  @!P2 IMAD R15, R15, R10, R11 ;  /* 0x0000000a0f0fa224 */ /* 0x004fe200078e020b */
[----:B------:R-:W-:Y:S02]  /*1170*/  @!P2 LOP3.LUT R11, R4, 0x1, RZ, 0xc0, !PT ;  /* 0x00000001040ba812 */ /* 0x000fe400078ec0ff */
[----:B------:R-:W-:Y:S01]  /*1180*/  @!P1 SHF.L.U32 R17, R16, 0x1, RZ ;  /* 0x0000000110119819 */ /* 0x000fe200000006ff */
[----:B---3--:R-:W-:Y:S02]  /*1190*/  @!P1 IMAD R45, R45, R18, R14 ;  /* 0x000000122d2d9224 */ /* 0x008fe400078e020e */
[----:B------:R-:W-:Y:S02]  /*11a0*/  @!P2 IMAD R10, R10, R11, RZ ;  /* 0x0000000b0a0aa224 */ /* 0x000fe400078e02ff */
[----:B----4-:R-:W-:Y:S01]  /*11b0*/  @!P1 IMAD.WIDE R8, R17, 0x4, R8 ;  /* 0x0000000411089825 */ /* 0x010fe200078e0208 */
[----:B------:R-:W1:Y:S03]  /*11c0*/  @!P4 S2R R11, SR_CTAID.Y ;  /* 0x00000000000bc919 */ /* 0x000e660000002600 */
[----:B------:R-:W-:-:S02]  /*11d0*/  @!P2 IMAD R16, R10, R19, RZ ;  /* 0x000000130a10a224 */ /* 0x000fc400078e02ff */
[----:B------:R-:W2:Y:S01]  /*11e0*/  @!P4 LDC R10, c[0x0][0x10] ;  /* 0x00000400ff0acb82 */ /* 0x000ea20000000800 */
[----:B------:R-:W-:Y:S02]  /*11f0*/  @!P1 IMAD.WIDE.U32 R8, R45, 0x8, R8 ;  /* 0x000000082d089825 */ /* 0x000fe400078e0008 */
[----:B------:R-:W-:-:S04]  /*1200*/  @!P2 SHF.L.U32 R17, R16, 0x1, RZ ;  /* 0x000000011011a819 */ /* 0x000fc800000006ff */
[----:B------:R-:W0:Y:S01]  /*1210*/  @!P1 LDG.E.64 R8, desc[UR8][R8.64] ;  /* 0x0000000808089981 */ /* 0x000e22000c1e1b00 */
[----:B-----5:R-:W-:Y:S01]  /*1220*/  @!P2 IMAD.WIDE R22, R17, 0x4, R22 ;  /* 0x000000041116a825 */ /* 0x020fe200078e0216 */
[----:B------:R-:W-:-:S04]  /*1230*/  IADD3 R17, R18, 0x3, RZ ;  /* 0x0000000312117810 */ /* 0x000fc80007ffe0ff */
[----:B------:R-:W-:Y:S01]  /*1240*/  ISETP.EQ.OR P5, PT, R17, UR7, P3 ;  /* 0x0000000711007c0c */ /* 0x000fe20009fa2670 */
[----:B------:R-:W-:Y:S01]  /*1250*/  @!P2 IMAD.WIDE.U32 R22, R15, 0x8, R22 ;  /* 0x000000080f16a825 */ /* 0x000fe200078e0016 */
[----:B------:R-:W-:-:S05]  /*1260*/  @!P4 LOP3.LUT R15, R4, 0x1, RZ, 0xc0, !PT ;  /* 0x00000001040fc812 */ /* 0x000fca00078ec0ff */
[----:B--2---:R-:W-:-:S06]  /*1270*/  @!P4 IMAD R16, R10, R15, RZ ;  /* 0x0000000f0a10c224 */ /* 0x004fcc00078e02ff */
[----:B------:R-:W2:Y:S01]  /*1280*/  @!P5 S2R R14, SR_CTAID.Y ;  /* 0x00000000000ed919 */ /* 0x000ea20000002600 */
[----:B------:R-:W3:Y:S01]  /*1290*/  @!P5 LDC R15, c[0x0][0x10] ;  /* 0x00000400ff0fdb82 */ /* 0x000ee20000000800 */
[----:B------:R-:W-:Y:S02]  /*12a0*/  @!P4 IMAD R16, R16, R19, RZ ;  /* 0x000000131010c224 */ /* 0x000fe400078e02ff */
[----:B-1----:R-:W-:-:S03]  /*12b0*/  @!P4 IMAD R21, R21, R10, R11 ;  /* 0x0000000a1515c224 */ /* 0x002fc600078e020b */
[----:B------:R-:W-:Y:S02]  /*12c0*/  @!P4 SHF.L.U32 R45, R16, 0x1, RZ ;  /* 0x00000001102dc819 */ /* 0x000fe400000006ff */
[----:B------:R-:W1:Y:S01]  /*12d0*/  @!P4 LDC.64 R10, c[0x0][0x248] ;  /* 0x00009200ff0acb82 */ /* 0x000e620000000a00 */
[----:B------:R-:W-:-:S05]  /*12e0*/  @!P5 LOP3.LUT R16, R4, 0x1, RZ, 0xc0, !PT ;  /* 0x000000010410d812 */ /* 0x000fca00078ec0ff */
[----:B---3--:R-:W-:-:S04]  /*12f0*/  @!P5 IMAD R16, R15, R16, RZ ;  /* 0x000000100f10d224 */ /* 0x008fc800078e02ff */
[----:B------:R-:W-:Y:S02]  /*1300*/  @!P5 IMAD R16, R16, R19, RZ ;  /* 0x000000131010d224 */ /* 0x000fe400078e02ff */
[----:B--2---:R-:W-:Y:S02]  /*1310*/  @!P5 IMAD R17, R17, R15, R14 ;  /* 0x0000000f1111d224 */ /* 0x004fe400078e020e */
[----:B------:R-:W2:Y:S01]  /*1320*/  @!P5 LDC.64 R14, c[0x0][0x248] ;  /* 0x00009200ff0edb82 */ /* 0x000ea20000000a00 */
[----:B-1----:R-:W-:Y:S01]  /*1330*/  @!P4 IMAD.WIDE R10, R45, 0x4, R10 ;  /* 0x000000042d0ac825 */ /* 0x002fe200078e020a */
[----:B------:R-:W-:-:S05]  /*1340*/  @!P5 SHF.L.U32 R45, R16, 0x1, RZ ;  /* 0x00000001102dd819 */ /* 0x000fca00000006ff */
[----:B--2---:R-:W-:-:S04]  /*1350*/  @!P5 IMAD.WIDE R14, R45, 0x4, R14 ;  /* 0x000000042d0ed825 */ /* 0x004fc800078e020e */
        /* <DEDUP_REMOVED lines=17> */
.L_x_2843:
        /* <DEDUP_REMOVED lines=19> */
.L_x_2846:
[----:B------:R-:W-:Y:S05]  /*15a0*/  BSYNC B0 ;  /* 0x0000000000007941 */ /* 0x000fea0003800000 */
.L_x_2845:
        /* <DEDUP_REMOVED lines=9> */
[----:B------:R-:W3:Y:S02]  /*1640*/  @!P1 S2R R17, SR_CTAID.Y ;  /* 0x0000000000119919 */ /* 0x000ee40000002600 */
[----:B------:R-:W4:Y:S08]  /*1650*/  @!P1 LDC R16, c[0x0][0x10] ;  /* 0x00000400ff109b82 */ /* 0x000f300000000800 */
[----:B------:R-:W5:Y:S08]  /*1660*/  @!P2 LDC.64 R10, c[0x0][0x248] ;  /* 0x00009200ff0aab82 */ /* 0x000f700000000a00 */
[----:B------:R-:W0:Y:S01]  /*1670*/  @!P1 LDC.64 R8, c[0x0][0x248] ;  /* 0x00009200ff089b82 */ /* 0x000e220000000a00 */
[----:B-1----:R-:W-:Y:S01]  /*1680*/  @!P2 IMAD R14, R22, R15, RZ ;  /* 0x0000000f160ea224 */ /* 0x002fe200078e02ff */
[----:B------:R-:W-:-:S03]  /*1690*/  @!P1 LOP3.LUT R15, R4, 0x1, RZ, 0xc0, !PT ;  /* 0x00000001040f9812 */ /* 0x000fc600078ec0ff */
        /* <DEDUP_REMOVED lines=17> */
.L_x_2840:
[----:B------:R-:W-:Y:S01]  /*17b0*/  ULDC.64 UR12, c[0x0][0x218] ;  /* 0x00008600000c7ab9 */ /* 0x000fe20000000a00 */
[----:B------:R-:W-:Y:S01]  /*17c0*/  LOP3.LUT P1, RZ, R0, UR7, RZ, 0xfc, !PT ;  /* 0x0000000700ff7c12 */ /* 0x000fe2000f82fcff */
[----:B------:R-:W2:Y:S01]  /*17d0*/  S2UR UR6, SR_CgaCtaId ;  /* 0x00000000000679c3 */ /* 0x000ea20000008800 */
[----:B------:R-:W-:Y:S01]  /*17e0*/  ISETP.EQ.U32.AND P2, PT, RZ, UR12, PT ;  /* 0x0000000cff007c0c */ /* 0x000fe2000bf42070 */
[----:B------:R-:W-:Y:S01]  /*17f0*/  UMOV UR5, 0x400 ;  /* 0x0000040000057882 */ /* 0x000fe20000000000 */
[----:B-1----:R-:W-:Y:S02]  /*1800*/  IADD3 R23, R39, R34, RZ ;  /* 0x0000002227177210 */ /* 0x002fe40007ffe0ff */
[----:B------:R-:W-:Y:S01]  /*1810*/  ISETP.EQ.OR.EX P1, PT, RZ, UR13, P1, P2 ;  /* 0x0000000dff007c0c */ /* 0x000fe20008f22720 */
[----:B------:R-:W-:Y:S02]  /*1820*/  ULDC.64 UR12, c[0x0][0x278] ;  /* 0x00009e00000c7ab9 */ /* 0x000fe40000000a00 */
[----:B------:R-:W1:Y:S08]  /*1830*/  LDC.64 R10, c[0x0][0x228] ;  /* 0x00008a00ff0a7b82 */ /* 0x000e700000000a00 */
        /* <DEDUP_REMOVED lines=12> */
[----:B------:R1:W2:Y:S04]  /*1900*/  LDG.E.64 R8, desc[UR8][R20.64] ;  /* 0x0000000814087981 */ /* 0x0002a8000c1e1b00 */
[----:B------:R-:W2:Y:S01]  /*1910*/  LDG.E.64 R10, desc[UR8][R10.64] ;  /* 0x000000080a0a7981 */ /* 0x000ea2000c1e1b00 */
[----:B0-----:R-:W-:-:S02]  /*1920*/  MOV R12, 0x3f800000 ;  /* 0x3f800000000c7802 */ /* 0x001fc40000000f00 */
[----:B------:R-:W-:Y:S01]  /*1930*/  ISETP.NE.AND P4, PT, RZ, UR10, PT ;  /* 0x0000000aff007c0c */ /* 0x000fe2000bf85270 */
[----:B------:R-:W0:Y:S01]  /*1940*/  LDS.64 R14, [UR5+0x80] ;  /* 0x00008005ff0e7984 */ /* 0x000e220008000a00 */
[----:B------:R-:W-:Y:S02]  /*1950*/  ISETP.GE.U32.AND P2, PT, R7, UR12, PT ;  /* 0x0000000c07007c0c */ /* 0x000fe4000bf46070 */
[----:B------:R-:W-:Y:S02]  /*1960*/  ISETP.GE.U32.AND P3, PT, R24, UR12, PT ;  /* 0x0000000c18007c0c */ /* 0x000fe4000bf66070 */
[----:B------:R-:W-:Y:S02]  /*1970*/  ISETP.GE.AND.EX P2, PT, R35, UR13, PT, P2 ;  /* 0x0000000d23007c0c */ /* 0x000fe4000bf46320 */
[----:B------:R-:W-:Y:S02]  /*1980*/  ISETP.GE.AND.EX P3, PT, R37, UR13, PT, P3 ;  /* 0x0000000d25007c0c */ /* 0x000fe4000bf66330 */
[----:B------:R-:W-:-:S02]  /*1990*/  ISETP.GT.U32.OR P2, PT, R0, 0x19f, P2 ;  /* 0x0000019f0000780c */ /* 0x000fc40001744470 */
[----:B------:R-:W-:Y:S01]  /*19a0*/  ISETP.GT.U32.OR P3, PT, R0, 0x19f, P3 ;  /* 0x0000019f0000780c */ /* 0x000fe20001f64470 */
[----:B0-----:R-:W-:-:S04]  /*19b0*/  FMUL.FTZ R14, R14, UR6 ;  /* 0x000000060e0e7c20 */ /* 0x001fc80008410000 */
[C---:B------:R-:W-:Y:S01]  /*19c0*/  FMUL.FTZ R22, R14.reuse, R14 ;  /* 0x0000000e0e167220 */ /* 0x040fe20000410000 */
[C---:B------:R-:W-:Y:S01]  /*19d0*/  FADD.FTZ R13, -R14.reuse, R26 ;  /* 0x0000001a0e0d7221 */ /* 0x040fe20000010100 */
[C---:B------:R-:W-:Y:S01]  /*19e0*/  FADD.FTZ R17, -R14.reuse, R28 ;  /* 0x0000001c0e117221 */ /* 0x040fe20000010100 */
[C---:B------:R-:W-:Y:S01]  /*19f0*/  FADD.FTZ R19, -R14.reuse, R30 ;  /* 0x0000001e0e137221 */ /* 0x040fe20000010100 */
[----:B------:R-:W-:Y:S01]  /*1a00*/  FFMA.FTZ R15, R15, UR6, -R22 ;  /* 0x000000060f0f7c23 */ /* 0x000fe20008010816 */
[C---:B------:R-:W-:Y:S01]  /*1a10*/  FADD.FTZ R27, -R14.reuse, R27 ;  /* 0x0000001b0e1b7221 */ /* 0x040fe20000010100 */
[C---:B------:R-:W-:Y:S01]  /*1a20*/  FADD.FTZ R29, -R14.reuse, R29 ;  /* 0x0000001d0e1d7221 */ /* 0x040fe20000010100 */
[C---:B------:R-:W-:Y:S01]  /*1a30*/  FADD.FTZ R31, -R14.reuse, R31 ;  /* 0x0000001f0e1f7221 */ /* 0x040fe20000010100 */
[C---:B-1----:R-:W-:Y:S01]  /*1a40*/  FADD.FTZ R21, -R14.reuse, R32 ;  /* 0x000000200e157221 */ /* 0x042fe20000010100 */
[----:B------:R-:W-:Y:S01]  /*1a50*/  FSETP.GTU.FTZ.AND P1, PT, R15, RZ, PT ;  /* 0x000000ff0f00720b */ /* 0x000fe20003f3c000 */
[----:B------:R-:W-:-:S12]  /*1a60*/  FADD.FTZ R33, -R14, R33 ;  /* 0x000000210e217221 */ /* 0x000fd80000010100 */
        /* <DEDUP_REMOVED lines=14> */
[C-C-:B--2---:R-:W-:Y:S01]  /*1b50*/  FFMA.FTZ R18, R8.reuse, R13, R10.reuse ;  /* 0x0000000d08127223 */ /* 0x144fe2000001000a */
[C-C-:B------:R-:W-:Y:S01]  /*1b60*/  FFMA.FTZ R12, R8.reuse, R17, R10.reuse ;  /* 0x00000011080c7223 */ /* 0x140fe2000001000a */
[C-C-:B------:R-:W-:Y:S01]  /*1b70*/  FFMA.FTZ R14, R8.reuse, R19, R10.reuse ;  /* 0x00000013080e7223 */ /* 0x140fe2000001000a */
[----:B------:R-:W-:Y:S01]  /*1b80*/  FFMA.FTZ R16, R8, R21, R10 ;  /* 0x0000001508107223 */ /* 0x000fe2000001000a */
        /* <DEDUP_REMOVED lines=15> */
.L_x_2847:
        /* <DEDUP_REMOVED lines=8> */
[----:B------:R-:W-:Y:S02]  /*1d00*/  ULDC.64 UR12, c[0x0][0x210] ;  /* 0x00008400000c7ab9 */ /* 0x000fe40000000a00 */
[----:B------:R-:W-:Y:S02]  /*1d10*/  LEA R10, P5, R8, UR12, 0x2 ;  /* 0x0000000c080a7c11 */ /* 0x000fe4000f8a10ff */
[----:B------:R-:W-:-:S04]  /*1d20*/  IADD3 R11, R9, R11, RZ ;  /* 0x0000000b090b7210 */ /* 0x000fc80007ffe0ff */
[----:B------:R-:W-:-:S05]  /*1d30*/  LEA.HI.X R11, R8, UR13, R11, 0x2, P5 ;  /* 0x0000000d080b7c11 */ /* 0x000fca000a8f140b */
[----:B------:R0:W-:Y:S02]  /*1d40*/  STG.E.64 desc[UR8][R10.64], R18 ;  /* 0x000000120a007986 */ /* 0x0001e4000c101b08 */
.L_x_2849:
[----:B------:R-:W-:Y:S05]  /*1d50*/  BSYNC B0 ;  /* 0x0000000000007941 */ /* 0x000fea0003800000 */
.L_x_2848:
        /* <DEDUP_REMOVED lines=11> */
.L_x_2850:
[----:B------:R-:W-:Y:S04]  /*1e10*/  BSSY B0, `(.L_x_2851) ;  /* 0x000000d000007945 */ /* 0x000fe80003800000 */
[----:B------:R-:W-:Y:S05]  /*1e20*/  @P1 BRA `(.L_x_2852) ;  /* 0x00000000002c1947 */ /* 0x000fea0003800000 */
[----:B------:R-:W-:Y:S01]  /*1e30*/  ULDC.64 UR12, c[0x0][0x270] ;  /* 0x00009c00000c7ab9 */ /* 0x000fe20000000a00 */
[----:B------:R-:W-:Y:S01]  /*1e40*/  MOV R8, R40 ;  /* 0x0000002800087202 */ /* 0x000fe20000000f00 */
[----:B------:R-:W-:Y:S01]  /*1e50*/  IMAD R25, R25, UR12, RZ ;  /* 0x0000000c19197c24 */ /* 0x000fe2000f8e02ff */
[----:B------:R-:W-:-:S03]  /*1e60*/  MOV R9, R43 ;  /* 0x0000002b00097202 */ /* 0x000fc60000000f00 */
[C---:B------:R-:W-:Y:S02]  /*1e70*/  IMAD R25, R6.reuse, UR13, R25 ;  /* 0x0000000d06197c24 */ /* 0x040fe4000f8e0219 */
[----:B------:R-:W-:Y:S01]  /*1e80*/  IMAD.WIDE.U32 R8, R6, UR12, R8 ;  /* 0x0000000c06087c25 */ /* 0x000fe2000f8e0008 */
[----:B------:R-:W-:Y:S02]  /*1e90*/  ULDC.64 UR12, c[0x0][0x210] ;  /* 0x00008400000c7ab9 */ /* 0x000fe40000000a00 */
[----:B0-----:R-:W-:Y:S02]  /*1ea0*/  LEA R10, P1, R8, UR12, 0x2 ;  /* 0x0000000c080a7c11 */ /* 0x001fe4000f8210ff */
[----:B------:R-:W-:-:S04]  /*1eb0*/  IADD3 R25, R9, R25, RZ ;  /* 0x0000001909197210 */ /* 0x000fc80007ffe0ff */
[----:B------:R-:W-:-:S05]  /*1ec0*/  LEA.HI.X R11, R8, UR13, R25, 0x2, P1 ;  /* 0x0000000d080b7c11 */ /* 0x000fca00088f1419 */
[----:B------:R1:W-:Y:S02]  /*1ed0*/  STG.E.64 desc[UR8][R10.64], R12 ;  /* 0x0000000c0a007986 */ /* 0x0003e4000c101b08 */
.L_x_2852:
[----:B------:R-:W-:Y:S05]  /*1ee0*/  BSYNC B0 ;  /* 0x0000000000007941 */ /* 0x000fea0003800000 */
.L_x_2851:
        /* <DEDUP_REMOVED lines=11> */
.L_x_2853:
[----:B------:R-:W-:Y:S04]  /*1fa0*/  BSSY B0, `(.L_x_2854) ;  /* 0x000000d000007945 */ /* 0x000fe80003800000 */
[----:B------:R-:W-:Y:S05]  /*1fb0*/  @P2 BRA `(.L_x_2855) ;  /* 0x00000000002c2947 */ /* 0x000fea0003800000 */
[----:B------:R-:W-:Y:S01]  /*1fc0*/  ULDC.64 UR12, c[0x0][0x270] ;  /* 0x00009c00000c7ab9 */ /* 0x000fe20000000a00 */
[----:B------:R-:W-:Y:S01]  /*1fd0*/  MOV R8, R40 ;  /* 0x0000002800087202 */ /* 0x000fe20000000f00 */
[----:B-1----:R-:W-:Y:S01]  /*1fe0*/  IMAD R12, R35, UR12, RZ ;  /* 0x0000000c230c7c24 */ /* 0x002fe2000f8e02ff */
[----:B------:R-:W-:-:S03]  /*1ff0*/  MOV R9, R43 ;  /* 0x0000002b00097202 */ /* 0x000fc60000000f00 */
[----:B0-----:R-:W-:-:S04]  /*2000*/  IMAD.WIDE.U32 R10, R7, UR12, R8 ;  /* 0x0000000c070a7c25 */ /* 0x001fc8000f8e0008 */
[----:B------:R-:W-:Y:S01]  /*2010*/  IMAD R9, R7, UR13, R12 ;  /* 0x0000000d07097c24 */ /* 0x000fe2000f8e020c */
[----:B------:R-:W-:Y:S02]  /*2020*/  ULDC.64 UR12, c[0x0][0x210] ;  /* 0x00008400000c7ab9 */ /* 0x000fe40000000a00 */
[----:B------:R-:W-:Y:S02]  /*2030*/  LEA R8, P1, R10, UR12, 0x2 ;  /* 0x0000000c0a087c11 */ /* 0x000fe4000f8210ff */
[----:B------:R-:W-:-:S04]  /*2040*/  IADD3 R9, R11, R9, RZ ;  /* 0x000000090b097210 */ /* 0x000fc80007ffe0ff */
[----:B------:R-:W-:-:S05]  /*2050*/  LEA.HI.X R9, R10, UR13, R9, 0x2, P1 ;  /* 0x0000000d0a097c11 */ /* 0x000fca00088f1409 */
[----:B------:R2:W-:Y:S02]  /*2060*/  STG.E.64 desc[UR8][R8.64], R14 ;  /* 0x0000000e08007986 */ /* 0x0005e4000c101b08 */
.L_x_2855:
[----:B------:R-:W-:Y:S05]  /*2070*/  BSYNC B0 ;  /* 0x0000000000007941 */ /* 0x000fea0003800000 */
.L_x_2854:
        /* <DEDUP_REMOVED lines=11> */
.L_x_2856:
[----:B------:R-:W-:Y:S04]  /*2130*/  BSSY B0, `(.L_x_2857) ;  /* 0x000000c000007945 */ /* 0x000fe80003800000 */
[----:B------:R-:W-:Y:S05]  /*2140*/  @P3 BRA `(.L_x_2858) ;  /* 0x0000000000283947 */ /* 0x000fea0003800000 */
[----:B------:R-:W-:Y:S01]  /*2150*/  ULDC.64 UR12, c[0x0][0x270] ;  /* 0x00009c00000c7ab9 */ /* 0x000fe20000000a00 */
[----:B------:R-:W-:Y:S01]  /*2160*/  MOV R41, R43 ;  /* 0x0000002b00297202 */ /* 0x000fe20000000f00 */
[----:B------:R-:W-:Y:S02]  /*2170*/  IMAD R37, R37, UR12, RZ ;  /* 0x0000000c25257c24 */ /* 0x000fe4000f8e02ff */
[----:B------:R-:W-:-:S04]  /*2180*/  IMAD.WIDE.U32 R40, R24, UR12, R40 ;  /* 0x0000000c18287c25 */ /* 0x000fc8000f8e0028 */
[----:B------:R-:W-:Y:S01]  /*2190*/  IMAD R37, R24, UR13, R37 ;  /* 0x0000000d18257c24 */ /* 0x000fe2000f8e0225 */
[----:B------:R-:W-:Y:S02]  /*21a0*/  ULDC.64 UR12, c[0x0][0x210] ;  /* 0x00008400000c7ab9 */ /* 0x000fe40000000a00 */
[----:B--2---:R-:W-:Y:S02]  /*21b0*/  LEA R8, P1, R40, UR12, 0x2 ;  /* 0x0000000c28087c11 */ /* 0x004fe4000f8210ff */
[----:B------:R-:W-:-:S04]  /*21c0*/  IADD3 R37, R41, R37, RZ ;  /* 0x0000002529257210 */ /* 0x000fc80007ffe0ff */
[----:B------:R-:W-:-:S05]  /*21d0*/  LEA.HI.X R9, R40, UR13, R37, 0x2, P1 ;  /* 0x0000000d28097c11 */ /* 0x000fca00088f1425 */
[----:B------:R3:W-:Y:S02]  /*21e0*/  STG.E.64 desc[UR8][R8.64], R16 ;  /* 0x0000001008007986 */ /* 0x0007e4000c101b08 */
.L_x_2858:
[----:B------:R-:W-:Y:S05]  /*21f0*/  BSYNC B0 ;  /* 0x0000000000007941 */ /* 0x000fea0003800000 */
.L_x_2857:
[----:B--23--:R-:W2:Y:S01]  /*2200*/  LDC R9, c[0x0][0x10] ;  /* 0x00000400ff097b82 */ /* 0x00cea20000000800 */
[----:B------:R-:W-:Y:S02]  /*2210*/  IADD3 R4, R4, 0x1, RZ ;  /* 0x0000000104047810 */ /* 0x000fe40007ffe0ff */
[----:B--2---:R-:W-:-:S04]  /*2220*/  IADD3 R38, R9, R38, RZ ;  /* 0x0000002609267210 */ /* 0x004fc80007ffe0ff */
[----:B------:R-:W-:-:S13]  /*2230*/  ISETP.GE.AND P1, PT, R38, UR4, PT ;  /* 0x0000000426007c0c */ /* 0x000fda000bf26270 */
[----:B------:R-:W-:Y:S05]  /*2240*/  @!P1 BRA `(.L_x_2859) ;  /* 0xffffffdc00f49947 */ /* 0x000fea000383ffff */
[----:B------:R-:W-:Y:S05]  /*2250*/  EXIT ;  /* 0x000000000000794d */ /* 0x000fea0003800000 */
.L_x_2860:
        /* <DEDUP_REMOVED lines=10> */
.L_x_3285:


//--------------------- .text._Z35group_norm_nhwc_fwd_one_pass_kernelI11Fp32IOFp32WLi256ELi26ELi416EEv26Group_norm_nhwc_fwd_params --------------------------
	.section	.text._Z35group_norm_nhwc_fwd_one_pass_kernelI11Fp32IOFp32WLi256ELi26ELi416EEv26Group_norm_nhwc_fwd_params,"ax",@progbits
	.align	128
        .global         _Z35group_norm_nhwc_fwd_one_pass_kernelI11Fp32IOFp32WLi256ELi26ELi416EEv26Group_norm_nhwc_fwd_params
        .type           _Z35group_norm_nhwc_fwd_one_pass_kernelI11Fp32IOFp32WLi256ELi26ELi416EEv26Group_norm_nhwc_fwd_params,@function
        .size           _Z35group_norm_nhwc_fwd_one_pass_kernelI11Fp32IOFp32WLi256ELi26ELi416EEv26Group_norm_nhwc_fwd_params,(.L_x_3286 - _Z35group_norm_nhwc_fwd_one_pass_kernelI11Fp32IOFp32WLi256ELi26ELi416EEv26Group_norm_nhwc_fwd_params)
        .other          _Z35group_norm_nhwc_fwd_one_pass_kernelI11Fp32IOFp32WLi256ELi26ELi416EEv26Group_norm_nhwc_fwd_params,@"STO_CUDA_ENTRY STV_DEFAULT"
_Z35group_norm_nhwc_fwd_one_pass_kernelI11Fp32IOFp32WLi256ELi26ELi416EEv26Group_norm_nhwc_fwd_params:
.text._Z35group_norm_nhwc_fwd_one_pass_kernelI11Fp32IOFp32WLi256ELi26ELi416EEv26Group_norm_nhwc_fwd_params:
        /* <DEDUP_REMOVED lines=8> */
[----:B------:R-:W1:Y:S01]  /*0080*/  S2UR UR7, SR_CTAID.X ;  /* 0x00000000000779c3 */ /* 0x000e620000002500 */
[----:B------:R-:W-:Y:S01]  /*0090*/  ULDC.64 UR8, c[0x0][0x278] ;  /* 0x00009e0000087ab9 */ /* 0x000fe20000000a00 */
[----:B------:R-:W-:Y:S01]  /*00a0*/  HFMA2.MMA R34, -RZ, RZ, 0, 0 ;  /* 0x00000000ff227435 */ /* 0x000fe200000001ff */
[----:B------:R-:W-:-:S05]  /*00b0*/  ULDC.U8 UR10, c[0x0][0x28c] ;  /* 0x0000a300000a7ab9 */ /* 0x000fca0000000000 */
[----:B------:R-:W1:Y:S01]  /*00c0*/  LDC R0, c[0x0][0x294] ;  /* 0x0000a500ff007b82 */ /* 0x000e620000000800 */
[----:B0-----:R-:W-:-:S05]  /*00d0*/  IMAD.WIDE.U32 R2, R36, 0x4ec4ec4f, RZ ;  /* 0x4ec4ec4f24027825 */ /* 0x001fca00078e00ff */
[----:B------:R-:W-:-:S05]  /*00e0*/  SHF.R.U32.HI R3, RZ, 0x2, R3 ;  /* 0x00000002ff037819 */ /* 0x000fca0000011603 */
[----:B-1----:R-:W-:Y:S02]  /*00f0*/  IMAD R37, R0, UR7, R3 ;  /* 0x0000000700257c24 */ /* 0x002fe4000f8e0203 */
[----:B------:R-:W-:-:S03]  /*0100*/  IMAD R39, R3, -0xd, R36 ;  /* 0xfffffff303277824 */ /* 0x000fc600078e0224 */
[----:B------:R-:W-:Y:S02]  /*0110*/  ISETP.GE.U32.AND P0, PT, R37, UR8, PT ;  /* 0x0000000825007c0c */ /* 0x000fe4000bf06070 */
[----:B------:R-:W-:Y:S02]  /*0120*/  SHF.R.S32.HI R35, RZ, 0x1f, R37 ;  /* 0x0000001fff237819 */ /* 0x000fe40000011425 */
[----:B------:R-:W-:Y:S02]  /*0130*/  SHF.L.U32 R39, R39, 0x1, RZ ;  /* 0x0000000127277819 */ /* 0x000fe400000006ff */
[----:B------:R-:W-:Y:S01]  /*0140*/  ISETP.GE.AND.EX P0, PT, R35, UR9, PT, P0 ;  /* 0x0000000923007c0c */ /* 0x000fe2000bf06300 */
[----:B------:R-:W-:Y:S01]  /*0150*/  ULDC.64 UR8, c[0x0][0x208] ;  /* 0x0000820000087ab9 */ /* 0x000fe20000000a00 */
[----:B------:R-:W-:Y:S02]  /*0160*/  IADD3 R4, R37, 0x20, RZ ;  /* 0x0000002025047810 */ /* 0x000fe40007ffe0ff */
[----:B------:R-:W-:-:S02]  /*0170*/  ISETP.LT.U32.AND P0, PT, R36, 0x1a0, !P0 ;  /* 0x000001a02400780c */ /* 0x000fc40004701070 */
[----:B------:R-:W-:-:S11]  /*0180*/  IADD3 R2, R37, 0x40, RZ ;  /* 0x0000004025027810 */ /* 0x000fd60007ffe0ff */
.L_x_2894:
[----:B012---:R-:W0:Y:S01]  /*0190*/  LDC R9, c[0x0][0x288] ;  /* 0x0000a200ff097b82 */ /* 0x007e220000000800 */
[C---:B------:R-:W-:Y:S01]  /*01a0*/  IADD3 R33, R37.reuse, 0xc0, RZ ;  /* 0x000000c025217810 */ /* 0x040fe20007ffe0ff */
[----:B------:R-:W-:Y:S01]  /*01b0*/  ULDC.64 UR14, c[0x0][0x278] ;  /* 0x00009e00000e7ab9 */ /* 0x000fe20000000a00 */
[C---:B---3--:R-:W-:Y:S01]  /*01c0*/  IADD3 R24, R37.reuse, 0x60, RZ ;  /* 0x0000006025187810 */ /* 0x048fe20007ffe0ff */
[----:B------:R-:W-:Y:S01]  /*01d0*/  ULDC.64 UR12, c[0x0][0x280] ;  /* 0x0000a000000c7ab9 */ /* 0x000fe20000000a00 */
[----:B----4-:R-:W-:Y:S02]  /*01e0*/  IADD3 R26, R37, 0x80, RZ ;  /* 0x00000080251a7810 */ /* 0x010fe40007ffe0ff */
[----:B------:R-:W-:Y:S01]  /*01f0*/  ISETP.GE.U32.AND P4, PT, R24, UR14, PT ;  /* 0x0000000e18007c0c */ /* 0x000fe2000bf86070 */
[----:B------:R-:W1:Y:S01]  /*0200*/  @P0 LDC.64 R22, c[0x0][0x220] ;  /* 0x00008800ff160b82 */ /* 0x000e620000000a00 */
[----:B------:R-:W-:Y:S02]  /*0210*/  SHF.R.S32.HI R27, RZ, 0x1f, R24 ;  /* 0x0000001fff1b7819 */ /* 0x000fe40000011418 */
[----:B------:R-:W-:-:S02]  /*0220*/  SHF.R.S32.HI R13, RZ, 0x1f, R39 ;  /* 0x0000001fff0d7819 */ /* 0x000fc40000011427 */
[----:B------:R-:W-:Y:S02]  /*0230*/  ISETP.GE.AND.EX P4, PT, R27, UR15, PT, P4 ;  /* 0x0000000f1b007c0c */ /* 0x000fe4000bf86340 */
[----:B------:R-:W-:Y:S02]  /*0240*/  SHF.R.S32.HI R11, RZ, 0x1f, R26 ;  /* 0x0000001fff0b7819 */ /* 0x000fe4000001141a */
[----:B------:R-:W-:Y:S02]  /*0250*/  ISETP.GT.U32.OR P4, PT, R36, 0x19f, P4 ;  /* 0x0000019f2400780c */ /* 0x000fe40002784470 */
[----:B------:R-:W-:Y:S02]  /*0260*/  SHF.R.S32.HI R17, RZ, 0x1f, R33 ;  /* 0x0000001fff117819 */ /* 0x000fe40000011421 */
[----:B------:R-:W-:Y:S02]  /*0270*/  ISETP.GE.U32.AND P6, PT, R4, UR14, PT ;  /* 0x0000000e04007c0c */ /* 0x000fe4000bfc6070 */
[----:B0-----:R-:W-:-:S04]  /*0280*/  IABS R3, R9 ;  /* 0x0000000900037213 */ /* 0x001fc80000000000 */
[----:B------:R-:W0:Y:S03]  /*0290*/  I2F.RP R0, R3 ;  /* 0x0000000300007306 */ /* 0x000e260000209400 */
[----:B------:R-:W2:Y:S08]  /*02a0*/  @!P4 LDC.64 R14, c[0x0][0x270] ;  /* 0x00009c00ff0ecb82 */ /* 0x000eb00000000a00 */
[----:B------:R-:W3:Y:S01]  /*02b0*/  @!P4 LDC.64 R20, c[0x0][0x220] ;  /* 0x00008800ff14cb82 */ /* 0x000ee20000000a00 */
[----:B0-----:R-:W0:Y:S01]  /*02c0*/  MUFU.RCP R0, R0 ;  /* 0x0000000000007308 */ /* 0x001e220000001000 */
[----:B--2---:R-:W-:-:S04]  /*02d0*/  @!P4 IMAD R27, R27, R14, RZ ;  /* 0x0000000e1b1bc224 */ /* 0x004fc800078e02ff */
[----:B------:R-:W-:Y:S01]  /*02e0*/  @!P4 IMAD R27, R24, R15, R27 ;  /* 0x0000000f181bc224 */ /* 0x000fe200078e021b */
[----:B0-----:R-:W-:-:S04]  /*02f0*/  IADD3 R6, R0, 0xffffffe, RZ ;  /* 0x0ffffffe00067810 */ /* 0x001fc80007ffe0ff */
[----:B------:R0:W2:Y:S02]  /*0300*/  F2I.FTZ.U32.TRUNC.NTZ R7, R6 ;  /* 0x0000000600077305 */ /* 0x0000a4000021f000 */
[----:B0-----:R-:W-:Y:S02]  /*0310*/  MOV R6, RZ ;  /* 0x000000ff00067202 */ /* 0x001fe40000000f00 */
[----:B--2---:R-:W-:-:S05]  /*0320*/  IADD3 R8, RZ, -R7, RZ ;  /* 0x80000007ff087210 */ /* 0x004fca0007ffe0ff */
        /* <DEDUP_REMOVED lines=9> */
[----:B------:R-:W-:Y:S02]  /*03c0*/  ISETP.GE.U32.AND P1, PT, R0, R3, PT ;  /* 0x000000030000720c */ /* 0x000fe40003f26070 */
[----:B------:R-:W-:Y:S02]  /*03d0*/  LOP3.LUT R0, R38, R9, RZ, 0x3c, !PT ;  /* 0x0000000926007212 */ /* 0x000fe400078e3cff */
[----:B------:R-:W-:Y:S02]  /*03e0*/  ISETP.NE.AND P2, PT, R9, RZ, PT ;  /* 0x000000ff0900720c */ /* 0x000fe40003f45270 */
[----:B------:R-:W-:-:S02]  /*03f0*/  ISETP.GE.AND P3, PT, R0, RZ, PT ;  /* 0x000000ff0000720c */ /* 0x000fc40003f66270 */
[----:B------:R-:W-:-:S05]  /*0400*/  SHF.R.S32.HI R0, RZ, 0x1f, R33 ;  /* 0x0000001fff007819 */ /* 0x000fca0000011421 */
[----:B------:R-:W-:Y:S02]  /*0410*/  @P1 IADD3 R7, R7, 0x1, RZ ;  /* 0x0000000107071810 */ /* 0x000fe40007ffe0ff */
[----:B------:R-:W-:Y:S02]  /*0420*/  ISETP.GE.U32.AND P1, PT, R33, UR14, PT ;  /* 0x0000000e21007c0c */ /* 0x000fe4000bf26070 */
[----:B------:R-:W-:Y:S02]  /*0430*/  MOV R5, R7 ;  /* 0x0000000700057202 */ /* 0x000fe40000000f00 */
[----:B------:R-:W-:Y:S01]  /*0440*/  ISETP.GE.AND.EX P1, PT, R0, UR15, PT, P1 ;  /* 0x0000000f00007c0c */ /* 0x000fe2000bf26310 */
[----:B------:R-:W0:Y:S01]  /*0450*/  @P0 LDC.64 R6, c[0x0][0x270] ;  /* 0x00009c00ff060b82 */ /* 0x000e220000000a00 */
[----:B------:R-:W-:Y:S02]  /*0460*/  @!P3 IADD3 R5, -R5, RZ, RZ ;  /* 0x000000ff0505b210 */ /* 0x000fe40007ffe1ff */
[----:B------:R-:W-:-:S02]  /*0470*/  ISETP.GT.U32.OR P1, PT, R36, 0x19f, P1 ;  /* 0x0000019f2400780c */ /* 0x000fc40000f24470 */
[----:B------:R-:W-:Y:S02]  /*0480*/  @!P2 LOP3.LUT R5, RZ, R9, RZ, 0x33, !PT ;  /* 0x00000009ff05a212 */ /* 0x000fe400078e33ff */
[----:B------:R-:W-:Y:S02]  /*0490*/  ISETP.GE.U32.AND P3, PT, R26, UR14, PT ;  /* 0x0000000e1a007c0c */ /* 0x000fe4000bf66070 */
[----:B------:R-:W-:Y:S02]  /*04a0*/  IADD3 R3, -R5, RZ, RZ ;  /* 0x000000ff05037210 */ /* 0x000fe40007ffe1ff */
[----:B------:R-:W-:Y:S02]  /*04b0*/  SHF.R.S32.HI R10, RZ, 0x1f, R5 ;  /* 0x0000001fff0a7819 */ /* 0x000fe40000011405 */
[----:B------:R-:W-:Y:S01]  /*04c0*/  ISETP.GE.AND.EX P3, PT, R11, UR15, PT, P3 ;  /* 0x0000000f0b007c0c */ /* 0x000fe2000bf66330 */
[----:B------:R-:W-:Y:S01]  /*04d0*/  IMAD R0, R9, R3, R38 ;  /* 0x0000000309007224 */ /* 0x000fe200078e0226 */
[----:B------:R-:W-:Y:S01]  /*04e0*/  IADD3 R3, R37, 0xa0, RZ ;  /* 0x000000a025037810 */ /* 0x000fe20007ffe0ff */
[----:B------:R-:W2:Y:S01]  /*04f0*/  @!P1 LDC.64 R8, c[0x0][0x270] ;  /* 0x00009c00ff089b82 */ /* 0x000ea20000000a00 */
[----:B------:R-:W-:Y:S01]  /*0500*/  IMAD R10, R10, UR12, RZ ;  /* 0x0000000c0a0a7c24 */ /* 0x000fe2000f8e02ff */
[----:B------:R-:W-:Y:S01]  /*0510*/  ISETP.GT.U32.OR P3, PT, R36, 0x19f, P3 ;  /* 0x0000019f2400780c */ /* 0x000fe20001f64470 */
[----:B------:R-:W-:Y:S01]  /*0520*/  IMAD R0, R0, 0x1a, RZ ;  /* 0x0000001a00007824 */ /* 0x000fe200078e02ff */
[----:B------:R-:W-:Y:S01]  /*0530*/  SHF.R.S32.HI R25, RZ, 0x1f, R3 ;  /* 0x0000001fff197819 */ /* 0x000fe20000011403 */
[----:B------:R-:W-:-:S03]  /*0540*/  IMAD R43, R5, UR13, R10 ;  /* 0x0000000d052b7c24 */ /* 0x000fc6000f8e020a */
[----:B------:R-:W-:Y:S01]  /*0550*/  IADD3 R40, P2, R39, R0, RZ ;  /* 0x0000000027287210 */ /* 0x000fe20007f5e0ff */
[----:B0-----:R-:W-:-:S03]  /*0560*/  @P0 IMAD R10, R35, R6, RZ ;  /* 0x00000006230a0224 */ /* 0x001fc600078e02ff */
[----:B------:R-:W-:Y:S01]  /*0570*/  LEA.HI.X.SX32 R41, R0, R13, 0x1, P2 ;  /* 0x0000000d00297211 */ /* 0x000fe200010f0eff */
[----:B------:R-:W-:Y:S01]  /*0580*/  @P0 IMAD R29, R37, R7, R10 ;  /* 0x00000007251d0224 */ /* 0x000fe200078e020a */
[----:B------:R-:W-:Y:S01]  /*0590*/  ISETP.GE.U32.AND P2, PT, R3, UR14, PT ;  /* 0x0000000e03007c0c */ /* 0x000fe2000bf46070 */
[----:B------:R-:W0:Y:S01]  /*05a0*/  @!P1 LDC.64 R12, c[0x0][0x220] ;  /* 0x00008800ff0c9b82 */ /* 0x000e220000000a00 */
[----:B------:R-:W-:Y:S02]  /*05b0*/  IMAD.WIDE.U32 R40, R5, UR12, R40 ;  /* 0x0000000c05287c25 */ /* 0x000fe4000f8e0028 */
[----:B------:R-:W-:Y:S02]  /*05c0*/  ISETP.GE.AND.EX P2, PT, R25, UR15, PT, P2 ;  /* 0x0000000f19007c0c */ /* 0x000fe4000bf46320 */
[----:B------:R-:W-:Y:S02]  /*05d0*/  SHF.R.S32.HI R5, RZ, 0x1f, R4 ;  /* 0x0000001fff057819 */ /* 0x000fe40000011404 */
[----:B------:R-:W-:Y:S01]  /*05e0*/  IADD3 R43, R41, R43, RZ ;  /* 0x0000002b292b7210 */ /* 0x000fe20007ffe0ff */
[----:B------:R-:W4:Y:S01]  /*05f0*/  @!P3 LDC.64 R18, c[0x0][0x270] ;  /* 0x00009c00ff12bb82 */ /* 0x000f220000000a00 */
[----:B------:R-:W-:Y:S01]  /*0600*/  @P0 MOV R42, R40 ;  /* 0x00000028002a0202 */ /* 0x000fe20000000f00 */
[----:B--2---:R-:W-:Y:S01]  /*0610*/  @!P1 IMAD R10, R17, R8, RZ ;  /* 0x00000008110a9224 */ /* 0x004fe200078e02ff */
[----:B------:R-:W-:-:S02]  /*0620*/  ISETP.GT.U32.OR P2, PT, R36, 0x19f, P2 ;  /* 0x0000019f2400780c */ /* 0x000fc40001744470 */
[----:B------:R-:W-:Y:S01]  /*0630*/  ISETP.GE.AND.EX P6, PT, R5, UR15, PT, P6 ;  /* 0x0000000f05007c0c */ /* 0x000fe2000bfc6360 */
[----:B------:R-:W-:Y:S01]  /*0640*/  @P0 IMAD.WIDE.U32 R16, R37, R6, R42 ;  /* 0x0000000625100225 */ /* 0x000fe200078e002a */
[----:B------:R-:W-:Y:S02]  /*0650*/  @!P1 MOV R28, R40 ;  /* 0x00000028001c9202 */ /* 0x000fe40000000f00 */
[----:B------:R-:W-:Y:S01]  /*0660*/  ISETP.GT.U32.OR P6, PT, R36, 0x19f, P6 ;  /* 0x0000019f2400780c */ /* 0x000fe200037c4470 */
[----:B------:R-:W-:Y:S01]  /*0670*/  @!P1 IMAD R31, R33, R9, R10 ;  /* 0x00000009211f9224 */ /* 0x000fe200078e020a */
[----:B------:R-:W-:Y:S02]  /*0680*/  @P0 IADD3 R9, R17, R29, RZ ;  /* 0x0000001d11090210 */ /* 0x000fe40007ffe0ff */
[-C--:B------:R-:W-:Y:S02]  /*0690*/  @!P1 MOV R29, R43.reuse ;  /* 0x0000002b001d9202 */ /* 0x080fe40000000f00 */
[C---:B-1----:R-:W-:Y:S01]  /*06a0*/  @P0 LEA R22, P5, R16.reuse, R22, 0x2 ;  /* 0x0000001610160211 */ /* 0x042fe200078a10ff */
[----:B------:R-:W1:Y:S01]  /*06b0*/  @!P2 LDC.64 R6, c[0x0][0x270] ;  /* 0x00009c00ff06ab82 */ /* 0x000e620000000a00 */
[----:B------:R-:W-:Y:S01]  /*06c0*/  @!P3 MOV R15, R43 ;  /* 0x0000002b000fb202 */ /* 0x000fe20000000f00 */
[----:B------:R-:W-:Y:S01]  /*06d0*/  @!P1 IMAD.WIDE.U32 R28, R33, R8, R28 ;  /* 0x00000008211c9225 */ /* 0x000fe200078e001c */
[----:B------:R-:W-:-:S04]  /*06e0*/  @P0 LEA.HI.X R23, R16, R23, R9, 0x2, P5 ;  /* 0x0000001710170211 */ /* 0x000fc800028f1409 */
[----:B------:R-:W-:Y:S01]  /*06f0*/  @!P1 IADD3 R31, R29, R31, RZ ;  /* 0x0000001f1d1f9210 */ /* 0x000fe20007ffe0ff */
[----:B------:R-:W2:Y:S01]  /*0700*/  @!P3 LDC.64 R16, c[0x0][0x220] ;  /* 0x00008800ff10bb82 */ /* 0x000ea20000000a00 */
[C---:B0-----:R-:W-:Y:S02]  /*0710*/  @!P1 LEA R12, P5, R28.reuse, R12, 0x2 ;  /* 0x0000000c1c0c9211 */ /* 0x041fe400078a10ff */
[----:B------:R-:W-:Y:S02]  /*0720*/  @!P4 MOV R29, R43 ;  /* 0x0000002b001dc202 */ /* 0x000fe40000000f00 */
[----:B------:R-:W-:Y:S01]  /*0730*/  @!P1 LEA.HI.X R13, R28, R13, R31, 0x2, P5 ;  /* 0x0000000d1c0d9211 */ /* 0x000fe200028f141f */
[----:B----4-:R-:W-:Y:S01]  /*0740*/  @!P3 IMAD R31, R11, R18, RZ ;  /* 0x000000120b1fb224 */ /* 0x010fe200078e02ff */
[----:B------:R-:W-:Y:S01]  /*0750*/  @!P4 MOV R28, R40 ;  /* 0x00000028001cc202 */ /* 0x000fe20000000f00 */
[----:B------:R-:W0:Y:S02]  /*0760*/  @!P6 LDC.64 R8, c[0x0][0x270] ;  /* 0x00009c00ff08eb82 */ /* 0x000e240000000a00 */
[----:B------:R-:W-:-:S02]  /*0770*/  @!P3 IMAD R31, R26, R19, R31 ;  /* 0x000000131a1fb224 */ /* 0x000fc400078e021f */
[----:B------:R-:W-:Y:S01]  /*0780*/  @!P4 IMAD.WIDE.U32 R28, R24, R14, R28 ;  /* 0x0000000e181cc225 */ /* 0x000fe200078e001c */
[----:B------:R-:W-:-:S03]  /*0790*/  @!P3 MOV R14, R40 ;  /* 0x00000028000eb202 */ /* 0x000fc60000000f00 */
[----:B------:R-:W4:Y:S01]  /*07a0*/  @!P2 LDC.64 R10, c[0x0][0x220] ;  /* 0x00008800ff0aab82 */ /* 0x000f220000000a00 */
[----:B-1----:R-:W-:Y:S01]  /*07b0*/  @!P2 IMAD R24, R25, R6, RZ ;  /* 0x000000061918a224 */ /* 0x002fe200078e02ff */
[----:B------:R-:W-:Y:S01]  /*07c0*/  @!P4 IADD3 R27, R29, R27, RZ ;  /* 0x0000001b1d1bc210 */ /* 0x000fe20007ffe0ff */
[----:B------:R-:W-:Y:S01]  /*07d0*/  @!P3 IMAD.WIDE.U32 R18, R26, R18, R14 ;  /* 0x000000121a12b225 */ /* 0x000fe200078e000e */
[C---:B---3--:R-:W-:Y:S02]  /*07e0*/  @!P4 LEA R20, P5, R28.reuse, R20, 0x2 ;  /* 0x000000141c14c211 */ /* 0x048fe400078a10ff */
[----:B------:R-:W-:Y:S01]  /*07f0*/  @!P2 MOV R25, R43 ;  /* 0x0000002b0019a202 */ /* 0x000fe20000000f00 */
[----:B------:R-:W-:Y:S01]  /*0800*/  @!P2 IMAD R7, R3, R7, R24 ;  /* 0x000000070307a224 */ /* 0x000fe200078e0218 */
[----:B------:R-:W1:Y:S01]  /*0810*/  @!P6 LDC.64 R14, c[0x0][0x220] ;  /* 0x00008800ff0eeb82 */ /* 0x000e620000000a00 */
[----:B------:R-:W-:Y:S02]  /*0820*/  @!P2 MOV R24, R40 ;  /* 0x000000280018a202 */ /* 0x000fe40000000f00 */
[----:B------:R-:W-:-:S02]  /*0830*/  @!P4 LEA.HI.X R21, R28, R21, R27, 0x2, P5 ;  /* 0x000000151c15c211 */ /* 0x000fc400028f141b */
[----:B------:R-:W-:Y:S01]  /*0840*/  @!P3 IADD3 R31, R19, R31, RZ ;  /* 0x0000001f131fb210 */ /* 0x000fe20007ffe0ff */
[----:B------:R-:W-:Y:S01]  /*0850*/  @!P2 IMAD.WIDE.U32 R24, R3, R6, R24 ;  /* 0x000000060318a225 */ /* 0x000fe200078e0018 */
[----:B--2---:R-:W-:-:S03]  /*0860*/  @!P3 LEA R16, P5, R18, R16, 0x2 ;  /* 0x000000101210b211 */ /* 0x004fc600078a10ff */
[----:B0-----:R-:W-:Y:S01]  /*0870*/  @!P6 IMAD R19, R5, R8, RZ ;  /* 0x000000080513e224 */ /* 0x001fe200078e02ff */
[----:B------:R-:W-:Y:S02]  /*0880*/  @!P3 LEA.HI.X R17, R18, R17, R31, 0x2, P5 ;  /* 0x000000111211b211 */ /* 0x000fe400028f141f */
[----:B------:R-:W-:Y:S01]  /*0890*/  @!P6 MOV R18, R40 ;  /* 0x000000280012e202 */ /* 0x000fe20000000f00 */
[----:B------:R-:W-:Y:S01]  /*08a0*/  @!P6 IMAD R3, R4, R9, R19 ;  /* 0x000000090403e224 */ /* 0x000fe200078e0213 */
[----:B------:R-:W-:Y:S02]  /*08b0*/  @!P6 MOV R19, R43 ;  /* 0x0000002b0013e202 */ /* 0x000fe40000000f00 */
[----:B------:R-:W-:Y:S02]  /*08c0*/  @!P2 IADD3 R7, R25, R7, RZ ;  /* 0x000000071907a210 */ /* 0x000fe40007ffe0ff */
[----:B----4-:R-:W-:Y:S01]  /*08d0*/  @!P2 LEA R44, P5, R24, R10, 0x2 ;  /* 0x0000000a182ca211 */ /* 0x010fe200078a10ff */
[----:B------:R-:W-:-:S03]  /*08e0*/  @!P6 IMAD.WIDE.U32 R8, R4, R8, R18 ;  /* 0x000000080408e225 */ /* 0x000fc600078e0012 */
[----:B------:R-:W-:Y:S02]  /*08f0*/  @!P2 LEA.HI.X R45, R24, R11, R7, 0x2, P5 ;  /* 0x0000000b182da211 */ /* 0x000fe400028f1407 */
[----:B------:R-:W-:Y:S02]  /*0900*/  @!P6 IADD3 R3, R9, R3, RZ ;  /* 0x000000030903e210 */ /* 0x000fe40007ffe0ff */
[C---:B-1----:R-:W-:Y:S02]  /*0910*/  @!P6 LEA R14, P5, R8.reuse, R14, 0x2 ;  /* 0x0000000e080ee211 */ /* 0x042fe400078a10ff */
[----:B------:R-:W-:Y:S02]  /*0920*/  MOV R7, RZ ;  /* 0x000000ff00077202 */ /* 0x000fe40000000f00 */
[----:B------:R-:W-:Y:S02]  /*0930*/  @!P6 LEA.HI.X R15, R8, R15, R3, 0x2, P5 ;  /* 0x0000000f080fe211 */ /* 0x000fe400028f1403 */
[----:B------:R-:W-:-:S02]  /*0940*/  SHF.R.S32.HI R3, RZ, 0x1f, R2 ;  /* 0x0000001fff037819 */ /* 0x000fc40000011402 */
[----:B------:R-:W-:-:S04]  /*0950*/  ISETP.GE.U32.AND P5, PT, R2, UR14, PT ;  /* 0x0000000e02007c0c */ /* 0x000fc8000bfa6070 */
[----:B------:R-:W-:-:S04]  /*0960*/  ISETP.GE.AND.EX P5, PT, R3, UR15, PT, P5 ;  /* 0x0000000f03007c0c */ /* 0x000fc8000bfa6350 */
[----:B------:R-:W-:-:S13]  /*0970*/  ISETP.GT.U32.OR P5, PT, R36, 0x19f, P5 ;  /* 0x0000019f2400780c */ /* 0x000fda0002fa4470 */
[----:B------:R-:W0:Y:S01]  /*0980*/  @!P5 LDC.64 R8, c[0x0][0x270] ;  /* 0x00009c00ff08db82 */ /* 0x000e220000000a00 */
[----:B------:R-:W-:Y:S02]  /*0990*/  @!P5 MOV R10, R40 ;  /* 0x00000028000ad202 */ /* 0x000fe40000000f00 */
[----:B------:R-:W-:-:S05]  /*09a0*/  @!P5 MOV R11, R43 ;  /* 0x0000002b000bd202 */ /* 0x000fca0000000f00 */
[----:B------:R-:W1:Y:S01]  /*09b0*/  @!P5 LDC.64 R28, c[0x0][0x220] ;  /* 0x00008800ff1cdb82 */ /* 0x000e620000000a00 */
[----:B------:R-:W-:Y:S01]  /*09c0*/  IADD3 R31, R37, 0xe0, RZ ;  /* 0x000000e0251f7810 */ /* 0x000fe20007ffe0ff */
[----:B0-----:R-:W-:-:S04]  /*09d0*/  @!P5 IMAD R6, R3, R8, RZ ;  /* 0x000000080306d224 */ /* 0x001fc800078e02ff */
[C---:B------:R-:W-:Y:S01]  /*09e0*/  @!P5 IMAD R19, R2.reuse, R9, R6 ;  /* 0x000000090213d224 */ /* 0x040fe200078e0206 */
[----:B------:R-:W-:Y:S01]  /*09f0*/  MOV R6, RZ ;  /* 0x000000ff00067202 */ /* 0x000fe20000000f00 */
[----:B------:R-:W-:-:S05]  /*0a00*/  @!P5 IMAD.WIDE.U32 R8, R2, R8, R10 ;  /* 0x000000080208d225 */ /* 0x000fca00078e000a */
[----:B------:R0:W2:Y:S01]  /*0a10*/  @!P6 LDG.E.64 R6, desc[UR8][R14.64] ;  /* 0x000000080e06e981 */ /* 0x0000a2000c1e1b00 */
[----:B------:R-:W-:Y:S02]  /*0a20*/  @!P5 IADD3 R9, R9, R19, RZ ;  /* 0x000000130909d210 */ /* 0x000fe40007ffe0ff */
[C---:B-1----:R-:W-:Y:S02]  /*0a30*/  @!P5 LEA R28, P6, R8.reuse, R28, 0x2 ;  /* 0x0000001c081cd211 */ /* 0x042fe400078c10ff */
[----:B------:R-:W-:Y:S02]  /*0a40*/  SHF.R.S32.HI R25, RZ, 0x1f, R31 ;  /* 0x0000001fff197819 */ /* 0x000fe4000001141f */
[----:B------:R-:W-:Y:S02]  /*0a50*/  @!P5 LEA.HI.X R29, R8, R29, R9, 0x2, P6 ;  /* 0x0000001d081dd211 */ /* 0x000fe400030f1409 */
[----:B------:R-:W-:Y:S02]  /*0a60*/  CS2R R8, SRZ ;  /* 0x0000000000087805 */ /* 0x000fe4000001ff00 */
[----:B------:R-:W-:-:S04]  /*0a70*/  ISETP.GE.U32.AND P6, PT, R31, UR14, PT ;  /* 0x0000000e1f007c0c */ /* 0x000fc8000bfc6070 */
[----:B------:R-:W-:Y:S01]  /*0a80*/  ISETP.GE.AND.EX P6, PT, R25, UR15, PT, P6 ;  /* 0x0000000f19007c0c */ /* 0x000fe2000bfc6360 */
[----:B------:R-:W3:Y:S03]  /*0a90*/  @P0 LDG.E.64 R8, desc[UR8][R22.64] ;  /* 0x0000000816080981 */ /* 0x000ee6000c1e1b00 */
[----:B------:R-:W-:-:S13]  /*0aa0*/  ISETP.GT.U32.OR P6, PT, R36, 0x19f, P6 ;  /* 0x0000019f2400780c */ /* 0x000fda00037c4470 */
[----:B------:R-:W1:Y:S01]  /*0ab0*/  @!P6 LDC.64 R18, c[0x0][0x270] ;  /* 0x00009c00ff12eb82 */ /* 0x000e620000000a00 */
[----:B------:R-:W-:-:S06]  /*0ac0*/  CS2R R10, SRZ ;  /* 0x00000000000a7805 */ /* 0x000fcc000001ff00 */
[----:B------:R4:W5:Y:S01]  /*0ad0*/  @!P5 LDG.E.64 R10, desc[UR8][R28.64] ;  /* 0x000000081c0ad981 */ /* 0x000962000c1e1b00 */
[----:B0-----:R-:W0:Y:S01]  /*0ae0*/  @!P6 LDC.64 R14, c[0x0][0x220] ;  /* 0x00008800ff0eeb82 */ /* 0x001e220000000a00 */
[----:B-1----:R-:W-:Y:S01]  /*0af0*/  @!P6 IMAD R26, R25, R18, RZ ;  /* 0x00000012191ae224 */ /* 0x002fe200078e02ff */
[----:B------:R-:W-:-:S03]  /*0b00*/  CS2R R24, SRZ ;  /* 0x0000000000187805 */ /* 0x000fc6000001ff00 */
[----:B------:R-:W-:Y:S01]  /*0b10*/  @!P6 IMAD R33, R31, R19, R26 ;  /* 0x000000131f21e224 */ /* 0x000fe200078e021a */
[----:B------:R-:W-:Y:S02]  /*0b20*/  CS2R R26, SRZ ;  /* 0x00000000001a7805 */ /* 0x000fe4000001ff00 */
[----:B------:R1:W5:Y:S01]  /*0b30*/  @!P4 LDG.E.64 R24, desc[UR8][R20.64] ;  /* 0x000000081418c981 */ /* 0x000362000c1e1b00 */
[----:B----4-:R-:W-:-:S03]  /*0b40*/  CS2R R28, SRZ ;  /* 0x00000000001c7805 */ /* 0x010fc6000001ff00 */
[----:B------:R3:W4:Y:S04]  /*0b50*/  @!P3 LDG.E.64 R26, desc[UR8][R16.64] ;  /* 0x00000008101ab981 */ /* 0x000728000c1e1b00 */
[----:B------:R-:W4:Y:S01]  /*0b60*/  @!P2 LDG.E.64 R28, desc[UR8][R44.64] ;  /* 0x000000082c1ca981 */ /* 0x000f22000c1e1b00 */
[----:B-1----:R-:W-:Y:S02]  /*0b70*/  @!P6 MOV R20, R40 ;  /* 0x000000280014e202 */ /* 0x002fe40000000f00 */
[----:B------:R-:W-:-:S03]  /*0b80*/  @!P6 MOV R21, R43 ;  /* 0x0000002b0015e202 */ /* 0x000fc60000000f00 */
[----:B------:R-:W-:Y:S01]  /*0b90*/  @!P6 IMAD.WIDE.U32 R18, R31, R18, R20 ;  /* 0x000000121f12e225 */ /* 0x000fe200078e0014 */
[----:B------:R-:W-:-:S04]  /*0ba0*/  CS2R R30, SRZ ;  /* 0x00000000001e7805 */ /* 0x000fc8000001ff00 */
[----:B------:R-:W-:Y:S02]  /*0bb0*/  @!P6 IADD3 R19, R19, R33, RZ ;  /* 0x000000211313e210 */ /* 0x000fe40007ffe0ff */
[C---:B0-----:R-:W-:Y:S02]  /*0bc0*/  @!P6 LEA R14, P3, R18.reuse, R14, 0x2 ;  /* 0x0000000e120ee211 */ /* 0x041fe400078610ff */
[----:B------:R-:W-:Y:S01]  /*0bd0*/  CS2R R32, SRZ ;  /* 0x0000000000207805 */ /* 0x000fe2000001ff00 */
[----:B------:R0:W4:Y:S01]  /*0be0*/  @!P1 LDG.E.64 R30, desc[UR8][R12.64] ;  /* 0x000000080c1e9981 */ /* 0x000122000c1e1b00 */
[----:B------:R-:W-:-:S05]  /*0bf0*/  @!P6 LEA.HI.X R15, R18, R15, R19, 0x2, P3 ;  /* 0x0000000f120fe211 */ /* 0x000fca00018f1413 */
[----:B------:R1:W4:Y:S01]  /*0c00*/  @!P6 LDG.E.64 R32, desc[UR8][R14.64] ;  /* 0x000000080e20e981 */ /* 0x000322000c1e1b00 */
[----:B------:R-:W0:Y:S01]  /*0c10*/  S2UR UR6, SR_CgaCtaId ;  /* 0x00000000000679c3 */ /* 0x000e220000008800 */
[----:B------:R-:W-:Y:S01]  /*0c20*/  UMOV UR5, 0x400 ;  /* 0x0000040000057882 */ /* 0x000fe20000000000 */
[----:B------:R-:W-:Y:S01]  /*0c30*/  ISETP.NE.AND P3, PT, R36, RZ, PT ;  /* 0x000000ff2400720c */ /* 0x000fe20003f65270 */
[----:B------:R-:W-:Y:S01]  /*0c40*/  BSSY B0, `(.L_x_2861) ;  /* 0x000006e000007945 */ /* 0x000fe20003800000 */
[----:B0-----:R-:W-:Y:S01]  /*0c50*/  ULEA UR5, UR6, UR5, 0x18 ;  /* 0x0000000506057291 */ /* 0x001fe2000f8ec03f */
[----:B--2---:R-:W-:Y:S01]  /*0c60*/  FMUL.FTZ R21, R7, R7 ;  /* 0x0000000707157220 */ /* 0x004fe20000410000 */
[----:B------:R-:W-:-:S03]  /*0c70*/  FADD.FTZ R19, R6, R7 ;  /* 0x0000000706137221 */ /* 0x000fc60000010000 */
[----:B------:R-:W-:Y:S01]  /*0c80*/  FFMA.FTZ R18, R6, R6, R21 ;  /* 0x0000000606127223 */ /* 0x000fe20000010015 */
[----:B---3--:R-:W-:Y:S01]  /*0c90*/  FMUL.FTZ R17, R9, R9 ;  /* 0x0000000909117220 */ /* 0x008fe20000410000 */
[----:B------:R-:W-:-:S03]  /*0ca0*/  FADD.FTZ R16, R8, R9 ;  /* 0x0000000908107221 */ /* 0x000fc60000010000 */
[----:B------:R-:W-:Y:S01]  /*0cb0*/  FFMA.FTZ R17, R8, R8, R17 ;  /* 0x0000000808117223 */ /* 0x000fe20000010011 */
[----:B------:R-:W-:-:S03]  /*0cc0*/  FADD.FTZ R16, RZ, R16 ;  /* 0x00000010ff107221 */ /* 0x000fc60000010000 */
[----:B------:R-:W-:Y:S01]  /*0cd0*/  FADD.FTZ R17, RZ, R17 ;  /* 0x00000011ff117221 */ /* 0x000fe20000010000 */
[----:B------:R-:W-:-:S03]  /*0ce0*/  FADD.FTZ R16, R16, R19 ;  /* 0x0000001310107221 */ /* 0x000fc60000010000 */
[----:B------:R-:W-:Y:S01]  /*0cf0*/  FADD.FTZ R17, R17, R18 ;  /* 0x0000001211117221 */ /* 0x000fe20000010000 */
[----:B-----5:R-:W-:Y:S01]  /*0d00*/  FMUL.FTZ R21, R11, R11 ;  /* 0x0000000b0b157220 */ /* 0x020fe20000410000 */
[----:B------:R-:W-:-:S03]  /*0d10*/  FADD.FTZ R13, R10, R11 ;  /* 0x0000000b0a0d7221 */ /* 0x000fc60000010000 */
[----:B------:R-:W-:Y:S01]  /*0d20*/  FFMA.FTZ R12, R10, R10, R21 ;  /* 0x0000000a0a0c7223 */ /* 0x000fe20000010015 */
[----:B------:R-:W-:-:S03]  /*0d30*/  FADD.FTZ R13, R16, R13 ;  /* 0x0000000d100d7221 */ /* 0x000fc60000010000 */
[----:B------:R-:W-:Y:S01]  /*0d40*/  FADD.FTZ R12, R17, R12 ;  /* 0x0000000c110c7221 */ /* 0x000fe20000010000 */
[----:B------:R-:W0:Y:S01]  /*0d50*/  S2R R16, SR_LANEID ;  /* 0x0000000000107919 */ /* 0x000e220000000000 */
[----:B-1----:R-:W-:Y:S01]  /*0d60*/  FMUL.FTZ R15, R25, R25 ;  /* 0x00000019190f7220 */ /* 0x002fe20000410000 */
[----:B------:R-:W-:-:S03]  /*0d70*/  FADD.FTZ R14, R24, R25 ;  /* 0x00000019180e7221 */ /* 0x000fc60000010000 */
[----:B------:R-:W-:Y:S01]  /*0d80*/  FFMA.FTZ R15, R24, R24, R15 ;  /* 0x00000018180f7223 */ /* 0x000fe2000001000f */
[----:B------:R-:W-:Y:S01]  /*0d90*/  FADD.FTZ R13, R13, R14 ;  /* 0x0000000e0d0d7221 */ /* 0x000fe20000010000 */
[----:B----4-:R-:W-:Y:S01]  /*0da0*/  FMUL.FTZ R17, R27, R27 ;  /* 0x0000001b1b117220 */ /* 0x010fe20000410000 */
[----:B------:R-:W-:Y:S01]  /*0db0*/  FADD.FTZ R14, R26, R27 ;  /* 0x0000001b1a0e7221 */ /* 0x000fe20000010000 */
[----:B------:R-:W-:Y:S01]  /*0dc0*/  FADD.FTZ R12, R12, R15 ;  /* 0x0000000f0c0c7221 */ /* 0x000fe20000010000 */
[----:B------:R-:W-:Y:S01]  /*0dd0*/  FMUL.FTZ R15, R29, R29 ;  /* 0x0000001d1d0f7220 */ /* 0x000fe20000410000 */
[----:B------:R-:W-:Y:S01]  /*0de0*/  FFMA.FTZ R17, R26, R26, R17 ;  /* 0x0000001a1a117223 */ /* 0x000fe20000010011 */
[----:B------:R-:W-:Y:S01]  /*0df0*/  FADD.FTZ R13, R13, R14 ;  /* 0x0000000e0d0d7221 */ /* 0x000fe20000010000 */
[C---:B------:R-:W-:Y:S01]  /*0e00*/  FADD.FTZ R14, R28.reuse, R29 ;  /* 0x0000001d1c0e7221 */ /* 0x040fe20000010000 */
[----:B------:R-:W-:Y:S01]  /*0e10*/  FFMA.FTZ R15, R28, R28, R15 ;  /* 0x0000001c1c0f7223 */ /* 0x000fe2000001000f */
[----:B------:R-:W-:-:S02]  /*0e20*/  FADD.FTZ R12, R12, R17 ;  /* 0x000000110c0c7221 */ /* 0x000fc40000010000 */
[----:B------:R-:W-:Y:S02]  /*0e30*/  FADD.FTZ R13, R13, R14 ;  /* 0x0000000e0d0d7221 */ /* 0x000fe40000010000 */
[----:B------:R-:W-:Y:S01]  /*0e40*/  FADD.FTZ R12, R12, R15 ;  /* 0x0000000f0c0c7221 */ /* 0x000fe20000010000 */
[----:B------:R-:W-:Y:S01]  /*0e50*/  FMUL.FTZ R17, R31, R31 ;  /* 0x0000001f1f117220 */ /* 0x000fe20000410000 */
[----:B------:R-:W-:-:S03]  /*0e60*/  FADD.FTZ R14, R30, R31 ;  /* 0x0000001f1e0e7221 */ /* 0x000fc60000010000 */
[----:B------:R-:W-:Y:S01]  /*0e70*/  FFMA.FTZ R17, R30, R30, R17 ;  /* 0x0000001e1e117223 */ /* 0x000fe20000010011 */
[----:B------:R-:W-:Y:S01]  /*0e80*/  FADD.FTZ R13, R13, R14 ;  /* 0x0000000e0d0d7221 */ /* 0x000fe20000010000 */
[----:B------:R-:W-:Y:S01]  /*0e90*/  FMUL.FTZ R15, R33, R33 ;  /* 0x00000021210f7220 */ /* 0x000fe20000410000 */
[----:B------:R-:W-:Y:S01]  /*0ea0*/  FADD.FTZ R14, R32, R33 ;  /* 0x00000021200e7221 */ /* 0x000fe20000010000 */
[----:B------:R-:W-:Y:S02]  /*0eb0*/  FADD.FTZ R17, R12, R17 ;  /* 0x000000110c117221 */ /* 0x000fe40000010000 */
[----:B------:R-:W-:Y:S01]  /*0ec0*/  FFMA.FTZ R18, R32, R32, R15 ;  /* 0x0000002020127223 */ /* 0x000fe2000001000f */
[----:B------:R-:W-:-:S03]  /*0ed0*/  FADD.FTZ R12, R13, R14 ;  /* 0x0000000e0d0c7221 */ /* 0x000fc60000010000 */
[----:B------:R-:W-:Y:S02]  /*0ee0*/  FADD.FTZ R13, R17, R18 ;  /* 0x00000012110d7221 */ /* 0x000fe40000010000 */
[----:B------:R-:W1:Y:S04]  /*0ef0*/  SHFL.DOWN PT, R15, R12, 0x1, 0x1f ;  /* 0x08201f000c0f7f89 */ /* 0x000e6800000e0000 */
[----:B------:R-:W2:Y:S01]  /*0f00*/  SHFL.DOWN PT, R14, R13, 0x1, 0x1f ;  /* 0x08201f000d0e7f89 */ /* 0x000ea200000e0000 */
[----:B0-----:R-:W-:-:S13]  /*0f10*/  ISETP.GT.AND P1, PT, R16, 0x1e, PT ;  /* 0x0000001e1000780c */ /* 0x001fda0003f24270 */
[----:B-1----:R-:W-:Y:S01]  /*0f20*/  @!P1 FADD.FTZ R12, R12, R15 ;  /* 0x0000000f0c0c9221 */ /* 0x002fe20000010000 */
[----:B--2---:R-:W-:-:S04]  /*0f30*/  @!P1 FADD.FTZ R13, R13, R14 ;  /* 0x0000000e0d0d9221 */ /* 0x004fc80000010000 */
        /* <DEDUP_REMOVED lines=13> */
[----:B------:R-:W-:-:S11]  /*1010*/  SHF.R.S32.HI R17, RZ, 0x1f, R36 ;  /* 0x0000001fff117819 */ /* 0x000fd60000011424 */
[----:B0-----:R-:W-:Y:S01]  /*1020*/  @!P1 FADD.FTZ R12, R12, R15 ;  /* 0x0000000f0c0c9221 */ /* 0x001fe20000010000 */
[----:B-1----:R-:W-:-:S04]  /*1030*/  @!P1 FADD.FTZ R13, R13, R14 ;  /* 0x0000000e0d0d9221 */ /* 0x002fc80000010000 */
[----:B------:R-:W0:Y:S04]  /*1040*/  SHFL.DOWN PT, R15, R12, 0x10, 0x1f ;  /* 0x0a001f000c0f7f89 */ /* 0x000e2800000e0000 */
[----:B------:R-:W1:Y:S01]  /*1050*/  SHFL.DOWN PT, R14, R13, 0x10, 0x1f ;  /* 0x0a001f000d0e7f89 */ /* 0x000e6200000e0000 */
[C---:B------:R-:W-:Y:S02]  /*1060*/  ISETP.GT.AND P1, PT, R16.reuse, 0xf, PT ;  /* 0x0000000f1000780c */ /* 0x040fe40003f24270 */
[----:B------:R-:W-:Y:S02]  /*1070*/  LEA.HI R17, R17, R36, RZ, 0x5 ;  /* 0x0000002411117211 */ /* 0x000fe400078f28ff */
[----:B------:R-:W-:Y:S02]  /*1080*/  ISETP.NE.AND P2, PT, R16, RZ, PT ;  /* 0x000000ff1000720c */ /* 0x000fe40003f45270 */
[----:B------:R-:W-:-:S04]  /*1090*/  SHF.R.S32.HI R17, RZ, 0x5, R17 ;  /* 0x00000005ff117819 */ /* 0x000fc80000011411 */
[----:B------:R-:W-:-:S03]  /*10a0*/  LEA R17, R17, UR5, 0x3 ;  /* 0x0000000511117c11 */ /* 0x000fc6000f8e18ff */
        /* <DEDUP_REMOVED lines=9> */
[----:B0-----:R-:W0:Y:S04]  /*1140*/  LDS.128 R16, [UR5+0x20] ;  /* 0x00002005ff107984 */ /* 0x001e280008000c00 */
[----:B------:R-:W2:Y:S01]  /*1150*/  LDS.128 R20, [UR5+0x30] ;  /* 0x00003005ff147984 */ /* 0x000ea20008000c00 */
[----:B-1----:R-:W-:Y:S01]  /*1160*/  FADD.FTZ R45, R12, R14 ;  /* 0x0000000e0c2d7221 */ /* 0x002fe20000010000 */
[----:B------:R-:W-:-:S03]  /*1170*/  FADD.FTZ R12, R13, R15 ;  /* 0x0000000f0d0c7221 */ /* 0x000fc60000010000 */
[----:B0-----:R-:W-:Y:S01]  /*1180*/  FADD.FTZ R45, R45, R16 ;  /* 0x000000102d2d7221 */ /* 0x001fe20000010000 */
        /* <DEDUP_REMOVED lines=25> */
.L_x_2862:
[----:B------:R-:W-:Y:S05]  /*1320*/  BSYNC B0 ;  /* 0x0000000000007941 */ /* 0x000fea0003800000 */
.L_x_2861:
        /* <DEDUP_REMOVED lines=9> */
[----:B0-----:R-:W0:Y:S01]  /*13c0*/  LDC.64 R16, c[0x0][0x248] ;  /* 0x00009200ff107b82 */ /* 0x001e220000000a00 */
[----:B-1----:R-:W-:Y:S01]  /*13d0*/  IMAD R22, R21, R18, RZ ;  /* 0x0000001215167224 */ /* 0x002fe200078e02ff */
[----:B------:R-:W-:-:S02]  /*13e0*/  SEL R44, R20, RZ, !P1 ;  /* 0x000000ff142c7207 */ /* 0x000fc40004800000 */
[----:B------:R-:W-:Y:S01]  /*13f0*/  SEL R45, R45, 0xffffffff, !P1 ;  /* 0xffffffff2d2d7807 */ /* 0x000fe20004800000 */
[----:B------:R-:W-:-:S05]  /*1400*/  IMAD R14, R22, R20, RZ ;  /* 0x00000014160e7224 */ /* 0x000fca00078e02ff */
[----:B------:R-:W-:Y:S02]  /*1410*/  SHF.L.U32 R23, R14, 0x1, RZ ;  /* 0x000000010e177819 */ /* 0x000fe400000006ff */
[----:B------:R-:W1:Y:S03]  /*1420*/  LDC.64 R14, c[0x0][0x240] ;  /* 0x00009000ff0e7b82 */ /* 0x000e660000000a00 */
[----:B0-----:R-:W-:Y:S01]  /*1430*/  IMAD.WIDE R16, R23, 0x4, R16 ;  /* 0x0000000417107825 */ /* 0x001fe200078e0210 */
[----:B------:R-:W-:-:S03]  /*1440*/  ISETP.NE.AND P1, PT, R44, -0x1, PT ;  /* 0xffffffff2c00780c */ /* 0x000fc60003f25270 */
[----:B--2---:R-:W-:-:S04]  /*1450*/  IMAD R23, R18, UR7, R19 ;  /* 0x0000000712177c24 */ /* 0x004fc8000f8e0213 */
[----:B------:R-:W-:Y:S01]  /*1460*/  IMAD.WIDE.U32 R16, R23, 0x8, R16 ;  /* 0x0000000817107825 */ /* 0x000fe200078e0010 */
[----:B------:R-:W-:-:S04]  /*1470*/  IADD3 R23, R22, R19, RZ ;  /* 0x0000001316177210 */ /* 0x000fc80007ffe0ff */
[----:B------:R2:W-:Y:S01]  /*1480*/  STG.E.64 desc[UR8][R16.64], R12 ;  /* 0x0000000c10007986 */ /* 0x0005e2000c101b08 */
        /* <DEDUP_REMOVED lines=8> */
.L_x_2865:
[----:B--2---:R-:W2:Y:S04]  /*1510*/  LDG.E.STRONG.GPU R16, desc[UR8][R14.64] ;  /* 0x000000080e107981 */ /* 0x004ea8000c1ef900 */
[----:B--2---:R-:W-:Y:S01]  /*1520*/  CCTL.IVALL ;  /* 0x00000000ff00798f */ /* 0x004fe20002000000 */
[----:B------:R-:W-:Y:S05]  /*1530*/  YIELD ;  /* 0x0000000000007946 */ /* 0x000fea0003800000 */
[----:B------:R-:W-:-:S13]  /*1540*/  ISETP.NE.AND P1, PT, R16, R44, PT ;  /* 0x0000002c1000720c */ /* 0x000fda0003f25270 */
[----:B------:R-:W-:Y:S05]  /*1550*/  @P1 BRA `(.L_x_2865) ;  /* 0xfffffffc00ec1947 */ /* 0x000fea000383ffff */
.L_x_2864:
        /* <DEDUP_REMOVED lines=10> */
[----:B--2---:R-:W-:-:S07]  /*1600*/  IADD3 R22, -R15, R20, RZ ;  /* 0x000000140f167210 */ /* 0x004fce0007ffe1ff */
.L_x_2867:
[C---:B------:R-:W-:Y:S02]  /*1610*/  ISETP.EQ.OR P1, PT, R21.reuse, UR7, P3 ;  /* 0x0000000715007c0c */ /* 0x040fe40009f22670 */
[----:B------:R-:W-:-:S04]  /*1620*/  IADD3 R18, R21, 0x1, RZ ;  /* 0x0000000115127810 */ /* 0x000fc80007ffe0ff */
[----:B------:R-:W-:-:S07]  /*1630*/  ISETP.EQ.OR P2, PT, R18, UR7, P3 ;  /* 0x0000000712007c0c */ /* 0x000fce0009f42670 */
[----:B0-----:R-:W0:Y:S01]  /*1640*/  @!P1 LDC R17, c[0x0][0x10] ;  /* 0x00000400ff119b82 */ /* 0x001e220000000800 */
[----:B------:R-:W1:Y:S01]  /*1650*/  @!P1 S2R R16, SR_CTAID.Y ;  /* 0x0000000000109919 */ /* 0x000e620000002600 */
[----:B------:R-:W-:-:S06]  /*1660*/  @!P1 LOP3.LUT R44, R34, 0x1, RZ, 0xc0, !PT ;  /* 0x00000001222c9812 */ /* 0x000fcc00078ec0ff */
[----:B------:R-:W2:Y:S08]  /*1670*/  @!P1 LDC.64 R14, c[0x0][0x248] ;  /* 0x00009200ff0e9b82 */ /* 0x000eb00000000a00 */
[----:B------:R-:W3:Y:S01]  /*1680*/  @!P2 LDC R23, c[0x0][0x10] ;  /* 0x00000400ff17ab82 */ /* 0x000ee20000000800 */
[----:B0-----:R-:W-:-:S04]  /*1690*/  @!P1 IMAD R19, R17, R44, RZ ;  /* 0x0000002c11139224 */ /* 0x001fc800078e02ff */
[----:B------:R-:W-:-:S05]  /*16a0*/  @!P1 IMAD R19, R19, R20, RZ ;  /* 0x0000001413139224 */ /* 0x000fca00078e02ff */
[----:B------:R-:W-:Y:S01]  /*16b0*/  @!P1 SHF.L.U32 R19, R19, 0x1, RZ ;  /* 0x0000000113139819 */ /* 0x000fe200000006ff */
[----:B-1----:R-:W-:-:S04]  /*16c0*/  @!P1 IMAD R17, R17, R21, R16 ;  /* 0x0000001511119224 */ /* 0x002fc800078e0210 */
[----:B--2---:R-:W-:Y:S02]  /*16d0*/  @!P1 IMAD.WIDE R14, R19, 0x4, R14 ;  /* 0x00000004130e9825 */ /* 0x004fe400078e020e */
[----:B------:R-:W3:Y:S02]  /*16e0*/  @!P2 S2R R19, SR_CTAID.Y ;  /* 0x000000000013a919 */ /* 0x000ee40000002600 */
[----:B------:R-:W-:Y:S02]  /*16f0*/  @!P1 IMAD.WIDE.U32 R16, R17, 0x8, R14 ;  /* 0x0000000811109825 */ /* 0x000fe400078e000e */
[----:B------:R-:W0:Y:S04]  /*1700*/  @!P2 LDC.64 R14, c[0x0][0x248] ;  /* 0x00009200ff0eab82 */ /* 0x000e280000000a00 */
[----:B------:R-:W2:Y:S01]  /*1710*/  @!P1 LDG.E.64 R16, desc[UR8][R16.64] ;  /* 0x0000000810109981 */ /* 0x000ea2000c1e1b00 */
[----:B---3--:R-:W-:Y:S01]  /*1720*/  @!P2 IMAD R19, R18, R23, R19 ;  /* 0x000000171213a224 */ /* 0x008fe200078e0213 */
[----:B------:R-:W-:-:S05]  /*1730*/  @!P2 LOP3.LUT R18, R34, 0x1, RZ, 0xc0, !PT ;  /* 0x000000012212a812 */ /* 0x000fca00078ec0ff */
[----:B------:R-:W-:-:S04]  /*1740*/  @!P2 IMAD R23, R23, R18, RZ ;  /* 0x000000121717a224 */ /* 0x000fc800078e02ff */
[----:B------:R-:W-:-:S05]  /*1750*/  @!P2 IMAD R23, R23, R20, RZ ;  /* 0x000000141717a224 */ /* 0x000fca00078e02ff */
[----:B------:R-:W-:-:S05]  /*1760*/  @!P2 SHF.L.U32 R23, R23, 0x1, RZ ;  /* 0x000000011717a819 */ /* 0x000fca00000006ff */
[----:B0-----:R-:W-:-:S04]  /*1770*/  @!P2 IMAD.WIDE R14, R23, 0x4, R14 ;  /* 0x00000004170ea825 */ /* 0x001fc800078e020e */
[----:B------:R-:W-:-:S06]  /*1780*/  @!P2 IMAD.WIDE.U32 R14, R19, 0x8, R14 ;  /* 0x00000008130ea825 */ /* 0x000fcc00078e000e */
[----:B------:R-:W3:Y:S01]  /*1790*/  @!P2 LDG.E.64 R14, desc[UR8][R14.64] ;  /* 0x000000080e0ea981 */ /* 0x000ee2000c1e1b00 */
[----:B------:R-:W-:-:S04]  /*17a0*/  IADD3 R19, R21, 0x2, RZ ;  /* 0x0000000215137810 */ /* 0x000fc80007ffe0ff */
[----:B------:R-:W-:-:S13]  /*17b0*/  ISETP.EQ.OR P4, PT, R19, UR7, P3 ;  /* 0x0000000713007c0c */ /* 0x000fda0009f82670 */
[----:B------:R-:W0:Y:S01]  /*17c0*/  @!P4 S2R R23, SR_CTAID.Y ;  /* 0x000000000017c919 */ /* 0x000e220000002600 */
[----:B------:R-:W0:Y:S02]  /*17d0*/  @!P4 LDC R18, c[0x0][0x10] ;  /* 0x00000400ff12cb82 */ /* 0x000e240000000800 */
[----:B0-----:R-:W-:Y:S01]  /*17e0*/  @!P4 IMAD R19, R19, R18, R23 ;  /* 0x000000121313c224 */ /* 0x001fe200078e0217 */
[----:B------:R-:W-:-:S05]  /*17f0*/  @!P4 LOP3.LUT R23, R34, 0x1, RZ, 0xc0, !PT ;  /* 0x000000012217c812 */ /* 0x000fca00078ec0ff */
[----:B------:R-:W-:Y:S01]  /*1800*/  @!P4 IMAD R23, R18, R23, RZ ;  /* 0x000000171217c224 */ /* 0x000fe200078e02ff */
[----:B------:R-:W-:-:S03]  /*1810*/  IADD3 R18, R21, 0x3, RZ ;  /* 0x0000000315127810 */ /* 0x000fc60007ffe0ff */
[----:B------:R-:W-:-:S05]  /*1820*/  @!P4 IMAD R23, R23, R20, RZ ;  /* 0x000000141717c224 */ /* 0x000fca00078e02ff */
[----:B------:R-:W-:Y:S01]  /*1830*/  @!P4 SHF.L.U32 R23, R23, 0x1, RZ ;  /* 0x000000011717c819 */ /* 0x000fe200000006ff */
[----:B--2---:R-:W-:Y:S01]  /*1840*/  @!P1 FADD.FTZ R12, R12, R16 ;  /* 0x000000100c0c9221 */ /* 0x004fe20000010000 */
[----:B------:R-:W-:Y:S01]  /*1850*/  @!P1 FADD.FTZ R13, R13, R17 ;  /* 0x000000110d0d9221 */ /* 0x000fe20000010000 */
[----:B------:R-:W-:Y:S01]  /*1860*/  ISETP.EQ.OR P1, PT, R18, UR7, P3 ;  /* 0x0000000712007c0c */ /* 0x000fe20009f22670 */
[----:B------:R-:W0:-:S12]  /*1870*/  @!P4 LDC.64 R16, c[0x0][0x248] ;  /* 0x00009200ff10cb82 */ /* 0x000e180000000a00 */
[----:B------:R-:W1:Y:S01]  /*1880*/  @!P1 LDC R45, c[0x0][0x10] ;  /* 0x00000400ff2d9b82 */ /* 0x000e620000000800 */
[----:B0-----:R-:W-:Y:S02]  /*1890*/  @!P4 IMAD.WIDE R16, R23, 0x4, R16 ;  /* 0x000000041710c825 */ /* 0x001fe400078e0210 */
[----:B------:R-:W1:Y:S02]  /*18a0*/  @!P1 S2R R23, SR_CTAID.Y ;  /* 0x0000000000179919 */ /* 0x000e640000002600 */
[----:B------:R-:W-:-:S06]  /*18b0*/  @!P4 IMAD.WIDE.U32 R16, R19, 0x8, R16 ;  /* 0x000000081310c825 */ /* 0x000fcc00078e0010 */
[----:B------:R-:W2:Y:S01]  /*18c0*/  @!P4 LDG.E.64 R16, desc[UR8][R16.64] ;  /* 0x000000081010c981 */ /* 0x000ea2000c1e1b00 */
[----:B---3--:R-:W-:Y:S01]  /*18d0*/  @!P2 FADD.FTZ R12, R12, R14 ;  /* 0x0000000e0c0ca221 */ /* 0x008fe20000010000 */
[----:B------:R-:W-:Y:S01]  /*18e0*/  @!P1 LOP3.LUT R14, R34, 0x1, RZ, 0xc0, !PT ;  /* 0x00000001220e9812 */ /* 0x000fe200078ec0ff */
[----:B-1----:R-:W-:Y:S02]  /*18f0*/  @!P1 IMAD R23, R18, R45, R23 ;  /* 0x0000002d12179224 */ /* 0x002fe400078e0217 */
[----:B------:R-:W0:Y:S02]  /*1900*/  @!P1 LDC.64 R18, c[0x0][0x248] ;  /* 0x00009200ff129b82 */ /* 0x000e240000000a00 */
[----:B------:R-:W-:-:S04]  /*1910*/  @!P1 IMAD R45, R45, R14, RZ ;  /* 0x0000000e2d2d9224 */ /* 0x000fc800078e02ff */
[----:B------:R-:W-:-:S05]  /*1920*/  @!P1 IMAD R45, R45, R20, RZ ;  /* 0x000000142d2d9224 */ /* 0x000fca00078e02ff */
[----:B------:R-:W-:-:S05]  /*1930*/  @!P1 SHF.L.U32 R45, R45, 0x1, RZ ;  /* 0x000000012d2d9819 */ /* 0x000fca00000006ff */
[----:B0-----:R-:W-:-:S04]  /*1940*/  @!P1 IMAD.WIDE R18, R45, 0x4, R18 ;  /* 0x000000042d129825 */ /* 0x001fc800078e0212 */
[----:B------:R-:W-:-:S06]  /*1950*/  @!P1 IMAD.WIDE.U32 R18, R23, 0x8, R18 ;  /* 0x0000000817129825 */ /* 0x000fcc00078e0012 */
[----:B------:R-:W3:Y:S01]  /*1960*/  @!P1 LDG.E.64 R18, desc[UR8][R18.64] ;  /* 0x0000000812129981 */ /* 0x000ee2000c1e1b00 */
[----:B------:R-:W-:Y:S01]  /*1970*/  IADD3 R22, R22, -0x4, RZ ;  /* 0xfffffffc16167810 */ /* 0x000fe20007ffe0ff */
[----:B------:R-:W-:-:S03]  /*1980*/  @!P2 FADD.FTZ R13, R13, R15 ;  /* 0x0000000f0d0da221 */ /* 0x000fc60000010000 */
[----:B------:R-:W-:Y:S02]  /*1990*/  ISETP.NE.AND P2, PT, R22, RZ, PT ;  /* 0x000000ff1600720c */ /* 0x000fe40003f45270 */
[----:B------:R-:W-:Y:S01]  /*19a0*/  IADD3 R21, R21, 0x4, RZ ;  /* 0x0000000415157810 */ /* 0x000fe20007ffe0ff */
[----:B--2---:R-:W-:Y:S01]  /*19b0*/  @!P4 FADD.FTZ R12, R12, R16 ;  /* 0x000000100c0cc221 */ /* 0x004fe20000010000 */
[----:B------:R-:W-:-:S03]  /*19c0*/  @!P4 FADD.FTZ R13, R13, R17 ;  /* 0x000000110d0dc221 */ /* 0x000fc60000010000 */
[----:B---3--:R-:W-:Y:S01]  /*19d0*/  @!P1 FADD.FTZ R12, R12, R18 ;  /* 0x000000120c0c9221 */ /* 0x008fe20000010000 */
[----:B------:R-:W-:-:S05]  /*19e0*/  @!P1 FADD.FTZ R13, R13, R19 ;  /* 0x000000130d0d9221 */ /* 0x000fca0000010000 */
[----:B------:R-:W-:Y:S05]  /*19f0*/  @P2 BRA `(.L_x_2867) ;  /* 0xfffffffc00042947 */ /* 0x000fea000383ffff */
.L_x_2866:
        /* <DEDUP_REMOVED lines=8> */
[----:B0-----:R-:W-:Y:S01]  /*1a80*/  LOP3.LUT R17, R34, 0x1, RZ, 0xc0, !PT ;  /* 0x0000000122117812 */ /* 0x001fe200078ec0ff */
[----:B------:R-:W-:-:S04]  /*1a90*/  ULDC UR5, c[0x0][0x10] ;  /* 0x0000040000057ab9 */ /* 0x000fc80000000800 */
[----:B------:R-:W-:-:S04]  /*1aa0*/  IMAD R17, R17, UR5, RZ ;  /* 0x0000000511117c24 */ /* 0x000fc8000f8e02ff */
[----:B------:R-:W-:-:S05]  /*1ab0*/  IMAD R17, R17, R20, RZ ;  /* 0x0000001411117224 */ /* 0x000fca00078e02ff */
[----:B------:R-:W-:-:S05]  /*1ac0*/  SHF.L.U32 R17, R17, 0x1, RZ ;  /* 0x0000000111117819 */ /* 0x000fca00000006ff */
[----:B--2---:R-:W-:-:S04]  /*1ad0*/  IMAD.WIDE R14, R17, 0x4, R14 ;  /* 0x00000004110e7825 */ /* 0x004fc800078e020e */
[----:B-1----:R-:W-:-:S04]  /*1ae0*/  IMAD R17, R21, UR5, R18 ;  /* 0x0000000515117c24 */ /* 0x002fc8000f8e0212 */
[----:B------:R-:W-:-:S06]  /*1af0*/  IMAD.WIDE.U32 R14, R17, 0x8, R14 ;  /* 0x00000008110e7825 */ /* 0x000fcc00078e000e */
[----:B------:R-:W2:Y:S02]  /*1b00*/  LDG.E.64 R14, desc[UR8][R14.64] ;  /* 0x000000080e0e7981 */ /* 0x000ea4000c1e1b00 */
[----:B--2---:R-:W-:Y:S01]  /*1b10*/  FADD.FTZ R12, R12, R14 ;  /* 0x0000000e0c0c7221 */ /* 0x004fe20000010000 */
[----:B------:R-:W-:-:S07]  /*1b20*/  FADD.FTZ R13, R13, R15 ;  /* 0x0000000f0d0d7221 */ /* 0x000fce0000010000 */
.L_x_2869:
[----:B------:R-:W-:Y:S05]  /*1b30*/  BSYNC B0 ;  /* 0x0000000000007941 */ /* 0x000fea0003800000 */
.L_x_2868:
[----:B------:R-:W-:Y:S05]  /*1b40*/  @!P2 BRA `(.L_x_2863) ;  /* 0x00000000007ca947 */ /* 0x000fea0003800000 */
[C---:B------:R-:W-:Y:S02]  /*1b50*/  IADD3 R14, R21.reuse, 0x1, RZ ;  /* 0x00000001150e7810 */ /* 0x040fe40007ffe0ff */
[----:B------:R-:W-:Y:S02]  /*1b60*/  IADD3 R21, R21, 0x2, RZ ;  /* 0x0000000215157810 */ /* 0x000fe40007ffe0ff */
[----:B------:R-:W-:Y:S02]  /*1b70*/  ISETP.EQ.OR P2, PT, R14, UR7, P3 ;  /* 0x000000070e007c0c */ /* 0x000fe40009f42670 */
[----:B------:R-:W-:-:S04]  /*1b80*/  ISETP.EQ.OR P1, PT, R21, UR7, P3 ;  /* 0x0000000715007c0c */ /* 0x000fc80009f22670 */
[----:B------:R-:W-:-:S07]  /*1b90*/  ISETP.EQ.OR P1, PT, R16, 0x2, P1 ;  /* 0x000000021000780c */ /* 0x000fce0000f22670 */
[----:B------:R-:W1:Y:S01]  /*1ba0*/  @!P2 S2R R19, SR_CTAID.Y ;  /* 0x000000000013a919 */ /* 0x000e620000002600 */
[----:B0-----:R-:W1:Y:S01]  /*1bb0*/  @!P2 LDC R17, c[0x0][0x10] ;  /* 0x00000400ff11ab82 */ /* 0x001e620000000800 */
[----:B------:R-:W-:-:S04]  /*1bc0*/  @!P2 LOP3.LUT R16, R34, 0x1, RZ, 0xc0, !PT ;  /* 0x000000012210a812 */ /* 0x000fc800078ec0ff */
[----:B------:R-:W0:Y:S01]  /*1bd0*/  @!P1 S2R R18, SR_CTAID.Y ;  /* 0x0000000000129919 */ /* 0x000e220000002600 */
[----:B------:R-:W-:Y:S02]  /*1be0*/  @!P1 LOP3.LUT R45, R34, 0x1, RZ, 0xc0, !PT ;  /* 0x00000001222d9812 */ /* 0x000fe400078ec0ff */
[----:B------:R-:W2:Y:S01]  /*1bf0*/  @!P1 LDC R22, c[0x0][0x10] ;  /* 0x00000400ff169b82 */ /* 0x000ea20000000800 */
[----:B-1----:R-:W-:Y:S02]  /*1c00*/  @!P2 IMAD R19, R14, R17, R19 ;  /* 0x000000110e13a224 */ /* 0x002fe400078e0213 */
[----:B------:R-:W-:-:S05]  /*1c10*/  @!P2 IMAD R17, R17, R16, RZ ;  /* 0x000000101111a224 */ /* 0x000fca00078e02ff */
[----:B------:R-:W1:Y:S01]  /*1c20*/  @!P2 LDC.64 R14, c[0x0][0x248] ;  /* 0x00009200ff0eab82 */ /* 0x000e620000000a00 */
[----:B--2---:R-:W-:Y:S02]  /*1c30*/  @!P1 IMAD R45, R22, R45, RZ ;  /* 0x0000002d162d9224 */ /* 0x004fe400078e02ff */
[-C--:B------:R-:W-:Y:S02]  /*1c40*/  @!P2 IMAD R23, R17, R20.reuse, RZ ;  /* 0x000000141117a224 */ /* 0x080fe400078e02ff */
[----:B------:R-:W-:Y:S02]  /*1c50*/  @!P1 IMAD R20, R45, R20, RZ ;  /* 0x000000142d149224 */ /* 0x000fe400078e02ff */
[----:B0-----:R-:W-:Y:S01]  /*1c60*/  @!P1 IMAD R21, R21, R22, R18 ;  /* 0x0000001615159224 */ /* 0x001fe200078e0212 */
[----:B------:R-:W0:Y:S01]  /*1c70*/  @!P1 LDC.64 R16, c[0x0][0x248] ;  /* 0x00009200ff109b82 */ /* 0x000e220000000a00 */
[----:B------:R-:W-:-:S05]  /*1c80*/  @!P2 SHF.L.U32 R23, R23, 0x1, RZ ;  /* 0x000000011717a819 */ /* 0x000fca00000006ff */
[----:B-1----:R-:W-:Y:S01]  /*1c90*/  @!P2 IMAD.WIDE R14, R23, 0x4, R14 ;  /* 0x00000004170ea825 */ /* 0x002fe200078e020e */
[----:B------:R-:W-:-:S03]  /*1ca0*/  @!P1 SHF.L.U32 R23, R20, 0x1, RZ ;  /* 0x0000000114179819 */ /* 0x000fc600000006ff */
[----:B------:R-:W-:-:S04]  /*1cb0*/  @!P2 IMAD.WIDE.U32 R14, R19, 0x8, R14 ;  /* 0x00000008130ea825 */ /* 0x000fc800078e000e */
[----:B0-----:R-:W-:Y:S02]  /*1cc0*/  @!P1 IMAD.WIDE R16, R23, 0x4, R16 ;  /* 0x0000000417109825 */ /* 0x001fe400078e0210 */
[----:B------:R-:W2:Y:S02]  /*1cd0*/  @!P2 LDG.E.64 R14, desc[UR8][R14.64] ;  /* 0x000000080e0ea981 */ /* 0x000ea4000c1e1b00 */
[----:B------:R-:W-:-:S06]  /*1ce0*/  @!P1 IMAD.WIDE.U32 R16, R21, 0x8, R16 ;  /* 0x0000000815109825 */ /* 0x000fcc00078e0010 */
[----:B------:R-:W3:Y:S01]  /*1cf0*/  @!P1 LDG.E.64 R16, desc[UR8][R16.64] ;  /* 0x0000000810109981 */ /* 0x000ee2000c1e1b00 */
[----:B--2---:R-:W-:Y:S01]  /*1d00*/  @!P2 FADD.FTZ R12, R12, R14 ;  /* 0x0000000e0c0ca221 */ /* 0x004fe20000010000 */
[----:B------:R-:W-:-:S03]  /*1d10*/  @!P2 FADD.FTZ R13, R13, R15 ;  /* 0x0000000f0d0da221 */ /* 0x000fc60000010000 */
[----:B---3--:R-:W-:Y:S01]  /*1d20*/  @!P1 FADD.FTZ R12, R12, R16 ;  /* 0x000000100c0c9221 */ /* 0x008fe20000010000 */
[----:B------:R-:W-:-:S07]  /*1d30*/  @!P1 FADD.FTZ R13, R13, R17 ;  /* 0x000000110d0d9221 */ /* 0x000fce0000010000 */
.L_x_2863:
[----:B------:R-:W-:Y:S01]  /*1d40*/  ULDC.64 UR12, c[0x0][0x218] ;  /* 0x00008600000c7ab9 */ /* 0x000fe20000000a00 */
[----:B------:R-:W-:Y:S01]  /*1d50*/  LOP3.LUT P1, RZ, R36, UR7, RZ, 0xfc, !PT ;  /* 0x0000000724ff7c12 */ /* 0x000fe2000f82fcff */
[----:B------:R-:W1:Y:S01]  /*1d60*/  S2UR UR6, SR_CgaCtaId ;  /* 0x00000000000679c3 */ /* 0x000e620000008800 */
[----:B------:R-:W-:Y:S01]  /*1d70*/  ISETP.EQ.U32.AND P2, PT, RZ, UR12, PT ;  /* 0x0000000cff007c0c */ /* 0x000fe2000bf42070 */
[----:B------:R-:W-:Y:S01]  /*1d80*/  UMOV UR5, 0x400 ;  /* 0x0000040000057882 */ /* 0x000fe20000000000 */
[----:B------:R-:W-:Y:S01]  /*1d90*/  IADD3 R0, R39, R0, RZ ;  /* 0x0000000027007210 */ /* 0x000fe20007ffe0ff */
[----:B------:R-:W-:Y:S01]  /*1da0*/  ULDC.64 UR14, c[0x0][0x278] ;  /* 0x00009e00000e7ab9 */ /* 0x000fe20000000a00 */
[----:B------:R-:W-:-:S03]  /*1db0*/  ISETP.EQ.OR.EX P1, PT, RZ, UR13, P1, P2 ;  /* 0x0000000dff007c0c */ /* 0x000fc60008f22720 */
[----:B0-2---:R-:W0:Y:S08]  /*1dc0*/  LDC.64 R16, c[0x0][0x228] ;  /* 0x00008a00ff107b82 */ /* 0x005e300000000a00 */
[----:B------:R-:W2:Y:S08]  /*1dd0*/  LDC.64 R14, c[0x0][0x230] ;  /* 0x00008c00ff0e7b82 */ /* 0x000eb00000000a00 */
[----:B------:R-:W3:Y:S01]  /*1de0*/  @!P1 LDC.64 R18, c[0x0][0x218] ;  /* 0x00008600ff129b82 */ /* 0x000ee20000000a00 */
[----:B-1----:R-:W-:-:S03]  /*1df0*/  ULEA UR5, UR6, UR5, 0x18 ;  /* 0x0000000506057291 */ /* 0x002fc6000f8ec03f */
[----:B------:R-:W-:Y:S02]  /*1e00*/  ULDC UR6, c[0x0][0x2a4] ;  /* 0x0000a90000067ab9 */ /* 0x000fe40000000800 */
[----:B------:R-:W-:Y:S01]  /*1e10*/  @!P1 FMUL.FTZ R21, R13, UR6 ;  /* 0x000000060d159c20 */ /* 0x000fe20008410000 */
[----:B------:R-:W-:Y:S01]  /*1e20*/  @!P1 FMUL.FTZ R20, R12, UR6 ;  /* 0x000000060c149c20 */ /* 0x000fe20008410000 */
[C---:B0-----:R-:W-:Y:S02]  /*1e30*/  IMAD.WIDE R44, R0.reuse, 0x4, R16 ;  /* 0x00000004002c7825 */ /* 0x041fe400078e0210 */
[----:B------:R-:W-:Y:S02]  /*1e40*/  @!P3 STS.64 [UR5+0x80], R12 ;  /* 0x0000800cff00b988 */ /* 0x000fe40008000a05 */
[----:B--2---:R-:W-:-:S04]  /*1e50*/  IMAD.WIDE R16, R0, 0x4, R14 ;  /* 0x0000000400107825 */ /* 0x004fc800078e020e */
[----:B---3--:R-:W-:-:S05]  /*1e60*/  @!P1 IMAD.WIDE R22, R38, 0x8, R18 ;  /* 0x0000000826169825 */ /* 0x008fca00078e0212 */
[----:B------:R-:W-:Y:S01]  /*1e70*/  @!P1 STG.E.64 desc[UR8][R22.64], R20 ;  /* 0x0000001416009986 */ /* 0x000fe2000c101b08 */
[----:B------:R-:W-:Y:S06]  /*1e80*/  BAR.SYNC.DEFER_BLOCKING 0x0 ;  /* 0x0000000000007b1d */ /* 0x000fec0000010000 */
[----:B------:R0:W2:Y:S04]  /*1e90*/  LDG.E.64 R14, desc[UR8][R44.64] ;  /* 0x000000082c0e7981 */ /* 0x0000a8000c1e1b00 */
[----:B------:R-:W2:Y:S01]  /*1ea0*/  LDG.E.64 R16, desc[UR8][R16.64] ;  /* 0x0000000810107981 */ /* 0x000ea2000c1e1b00 */
[----:B------:R-:W-:-:S02]  /*1eb0*/  ISETP.NE.AND P6, PT, RZ, UR10, PT ;  /* 0x0000000aff007c0c */ /* 0x000fc4000bfc5270 */
[----:B------:R-:W-:Y:S01]  /*1ec0*/  ISETP.GE.U32.AND P2, PT, R2, UR14, PT ;  /* 0x0000000e02007c0c */ /* 0x000fe2000bf46070 */
[----:B------:R-:W1:Y:S03]  /*1ed0*/  LDS.64 R18, [UR5+0x80] ;  /* 0x00008005ff127984 */ /* 0x000e660008000a00 */
[----:B------:R-:W-:-:S04]  /*1ee0*/  ISETP.GE.AND.EX P2, PT, R3, UR15, PT, P2 ;  /* 0x0000000f03007c0c */ /* 0x000fc8000bf46320 */
[----:B------:R-:W-:Y:S01]  /*1ef0*/  ISETP.GT.U32.OR P2, PT, R36, 0x19f, P2 ;  /* 0x0000019f2400780c */ /* 0x000fe20001744470 */
[----:B-1----:R-:W-:-:S04]  /*1f00*/  FMUL.FTZ R18, R18, UR6 ;  /* 0x0000000612127c20 */ /* 0x002fc80008410000 */
        /* <DEDUP_REMOVED lines=8> */
[----:B------:R-:W-:Y:S01]  /*1f90*/  FADD.FTZ R23, -R18, R24 ;  /* 0x0000001812177221 */ /* 0x000fe20000010100 */
[----:B------:R-:W-:Y:S01]  /*1fa0*/  FSETP.GTU.FTZ.AND P1, PT, R0, RZ, PT ;  /* 0x000000ff0000720b */ /* 0x000fe20003f3c000 */
[C---:B------:R-:W-:Y:S01]  /*1fb0*/  FADD.FTZ R25, -R18.reuse, R25 ;  /* 0x0000001912197221 */ /* 0x040fe20000010100 */
[C---:B0-----:R-:W-:Y:S01]  /*1fc0*/  FADD.FTZ R45, -R18.reuse, R26 ;  /* 0x0000001a122d7221 */ /* 0x041fe20000010100 */
[C---:B------:R-:W-:Y:S01]  /*1fd0*/  FADD.FTZ R28, -R18.reuse, R28 ;  /* 0x0000001c121c7221 */ /* 0x040fe20000010100 */
[C---:B------:R-:W-:Y:S01]  /*1fe0*/  FADD.FTZ R29, -R18.reuse, R29 ;  /* 0x0000001d121d7221 */ /* 0x040fe20000010100 */
[C---:B------:R-:W-:Y:S01]  /*1ff0*/  FADD.FTZ R30, -R18.reuse, R30 ;  /* 0x0000001e121e7221 */ /* 0x040fe20000010100 */
[C---:B------:R-:W-:Y:S01]  /*2000*/  FADD.FTZ R31, -R18.reuse, R31 ;  /* 0x0000001f121f7221 */ /* 0x040fe20000010100 */
[C---:B------:R-:W-:Y:S01]  /*2010*/  FADD.FTZ R32, -R18.reuse, R32 ;  /* 0x0000002012207221 */ /* 0x040fe20000010100 */
[----:B------:R-:W-:-:S05]  /*2020*/  FADD.FTZ R33, -R18, R33 ;  /* 0x0000002112217221 */ /* 0x000fca0000010100 */
[----:B------:R-:W0:Y:S02]  /*2030*/  @P1 LDC R19, c[0x0][0x238] ;  /* 0x00008e00ff131b82 */ /* 0x000e240000000800 */
[----:B0-----:R-:W-:Y:S01]  /*2040*/  @P1 FADD.FTZ R12, R0, R19 ;  /* 0x00000013000c1221 */ /* 0x001fe20000010000 */
[----:B------:R-:W-:Y:S01]  /*2050*/  MOV R0, 0x3f800000 ;  /* 0x3f80000000007802 */ /* 0x000fe20000000f00 */
[----:B------:R-:W-:-:S05]  /*2060*/  FADD.FTZ R19, -R18, R6 ;  /* 0x0000000612137221 */ /* 0x000fca0000010100 */
        /* <DEDUP_REMOVED lines=33> */
.L_x_2870:
        /* <DEDUP_REMOVED lines=13> */
.L_x_2872:
[----:B------:R-:W-:Y:S05]  /*2350*/  BSYNC B0 ;  /* 0x0000000000007941 */ /* 0x000fea0003800000 */
.L_x_2871:
[----:B------:R-:W-:Y:S01]  /*2360*/  FFMA.FTZ R6, R14, R19, R16 ;  /* 0x000000130e067223 */ /* 0x000fe20000010010 */
[----:B------:R-:W-:Y:S01]  /*2370*/  FFMA.FTZ R7, R15, R8, R17 ;  /* 0x000000080f077223 */ /* 0x000fe20000010011 */
[----:B------:R-:W-:Y:S06]  /*2380*/  @!P6 BRA `(.L_x_2873) ;  /* 0x000000000028e947 */ /* 0x000fec0003800000 */
        /* <DEDUP_REMOVED lines=8> */
[----:B-1----:R-:W-:Y:S01]  /*2410*/  FMUL.FTZ R6, R6, R13 ;  /* 0x0000000d06067220 */ /* 0x002fe20000410000 */
[----:B0-----:R-:W-:-:S07]  /*2420*/  FMUL.FTZ R7, R7, R24 ;  /* 0x0000001807077220 */ /* 0x001fce0000410000 */
.L_x_2873:
[----:B------:R-:W-:Y:S04]  /*2430*/  BSSY B0, `(.L_x_2874) ;  /* 0x000000d000007945 */ /* 0x000fe80003800000 */
[----:B------:R-:W-:Y:S05]  /*2440*/  @P1 BRA `(.L_x_2875) ;  /* 0x00000000002c1947 */ /* 0x000fea0003800000 */
[----:B------:R-:W-:Y:S01]  /*2450*/  ULDC.64 UR12, c[0x0][0x270] ;  /* 0x00009c00000c7ab9 */ /* 0x000fe20000000a00 */
[----:B0-----:R-:W-:Y:S01]  /*2460*/  MOV R24, R40 ;  /* 0x0000002800187202 */ /* 0x001fe20000000f00 */
        /* <DEDUP_REMOVED lines=9> */
.L_x_2875:
[----:B------:R-:W-:Y:S05]  /*2500*/  BSYNC B0 ;  /* 0x0000000000007941 */ /* 0x000fea0003800000 */
.L_x_2874:
[----:B-1----:R-:W-:Y:S01]  /*2510*/  FFMA.FTZ R6, R14, R21, R16 ;  /* 0x000000150e067223 */ /* 0x002fe20000010010 */
[----:B------:R-:W-:Y:S01]  /*2520*/  FFMA.FTZ R7, R15, R10, R17 ;  /* 0x0000000a0f077223 */ /* 0x000fe20000010011 */
[----:B------:R-:W-:Y:S06]  /*2530*/  @!P6 BRA `(.L_x_2876) ;  /* 0x000000000028e947 */ /* 0x000fec0003800000 */
[----:B------:R-:W-:Y:S01]  /*2540*/  FMUL.FTZ R5, R6, -1.4426950216293334961 ;  /* 0xbfb8aa3b06057820 */ /* 0x000fe20000410000 */
[----:B------:R-:W-:-:S05]  /*2550*/  FMUL.FTZ R10, R7, -1.4426950216293334961 ;  /* 0xbfb8aa3b070a7820 */ /* 0x000fca0000410000 */
[----:B------:R-:W1:Y:S08]  /*2560*/  MUFU.EX2 R5, R5 ;  /* 0x0000000500057308 */ /* 0x000e700000000800 */
[----:B------:R-:W2:Y:S01]  /*2570*/  MUFU.EX2 R10, R10 ;  /* 0x0000000a000a7308 */ /* 0x000ea20000000800 */
[----:B-1----:R-:W-:-:S07]  /*2580*/  FADD.FTZ R8, R5, 1 ;  /* 0x3f80000005087421 */ /* 0x002fce0000010000 */
[----:B------:R-:W1:Y:S01]  /*2590*/  MUFU.RCP R13, R8 ;  /* 0x00000008000d7308 */ /* 0x000e620000001000 */
[----:B--2---:R-:W-:-:S07]  /*25a0*/  FADD.FTZ R19, R10, 1 ;  /* 0x3f8000000a137421 */ /* 0x004fce0000010000 */
[----:B0-----:R-:W0:Y:S01]  /*25b0*/  MUFU.RCP R24, R19 ;  /* 0x0000001300187308 */ /* 0x001e220000001000 */
[----:B-1----:R-:W-:Y:S01]  /*25c0*/  FMUL.FTZ R6, R6, R13 ;  /* 0x0000000d06067220 */ /* 0x002fe20000410000 */
[----:B0-----:R-:W-:-:S07]  /*25d0*/  FMUL.FTZ R7, R7, R24 ;  /* 0x0000001807077220 */ /* 0x001fce0000410000 */
.L_x_2876:
        /* <DEDUP_REMOVED lines=13> */
.L_x_2878:
[----:B------:R-:W-:Y:S05]  /*26b0*/  BSYNC B0 ;  /* 0x0000000000007941 */ /* 0x000fea0003800000 */
.L_x_2877:
[C---:B------:R-:W-:Y:S01]  /*26c0*/  IADD3 R32, R37.reuse, 0x60, RZ ;  /* 0x0000006025207810 */ /* 0x040fe20007ffe0ff */
[C-C-:B------:R-:W-:Y:S01]  /*26d0*/  FFMA.FTZ R10, R14.reuse, R9, R16.reuse ;  /* 0x000000090e0a7223 */ /* 0x140fe20000010010 */
[C---:B------:R-:W-:Y:S01]  /*26e0*/  IADD3 R3, R37.reuse, 0x80, RZ ;  /* 0x0000008025037810 */ /* 0x040fe20007ffe0ff */
[C-C-:B0-----:R-:W-:Y:S01]  /*26f0*/  FFMA.FTZ R24, R14.reuse, R11, R16.reuse ;  /* 0x0000000b0e187223 */ /* 0x141fe20000010010 */
[C---:B------:R-:W-:Y:S01]  /*2700*/  IADD3 R5, R37.reuse, 0xa0, RZ ;  /* 0x000000a025057810 */ /* 0x040fe20007ffe0ff */
[C-C-:B------:R-:W-:Y:S01]  /*2710*/  FFMA.FTZ R26, R14.reuse, R27, R16.reuse ;  /* 0x0000001b0e1a7223 */ /* 0x140fe20000010010 */
[C---:B------:R-:W-:Y:S01]  /*2720*/  IADD3 R13, R37.reuse, 0xc0, RZ ;  /* 0x000000c0250d7810 */ /* 0x040fe20007ffe0ff */
[C-C-:B-1----:R-:W-:Y:S01]  /*2730*/  FFMA.FTZ R6, R14.reuse, R23, R16.reuse ;  /* 0x000000170e067223 */ /* 0x142fe20000010010 */
[----:B------:R-:W-:Y:S01]  /*2740*/  IADD3 R19, R37, 0xe0, RZ ;  /* 0x000000e025137810 */ /* 0x000fe20007ffe0ff */
[----:B------:R-:W-:Y:S01]  /*2750*/  FFMA.FTZ R8, R14, R45, R16 ;  /* 0x0000002d0e087223 */ /* 0x000fe20000010010 */
[----:B------:R-:W-:Y:S01]  /*2760*/  ISETP.GE.U32.AND P5, PT, R32, UR14, PT ;  /* 0x0000000e20007c0c */ /* 0x000fe2000bfa6070 */
[--C-:B------:R-:W-:Y:S01]  /*2770*/  FFMA.FTZ R9, R15, R18, R17.reuse ;  /* 0x000000120f097223 */ /* 0x100fe20000010011 */
[----:B------:R-:W-:Y:S01]  /*2780*/  ISETP.GE.U32.AND P1, PT, R3, UR14, PT ;  /* 0x0000000e03007c0c */ /* 0x000fe2000bf26070 */
[--C-:B------:R-:W-:Y:S01]  /*2790*/  FFMA.FTZ R11, R15, R20, R17.reuse ;  /* 0x000000140f0b7223 */ /* 0x100fe20000010011 */
[----:B------:R-:W-:Y:S01]  /*27a0*/  ISETP.GE.U32.AND P2, PT, R5, UR14, PT ;  /* 0x0000000e05007c0c */ /* 0x000fe2000bf46070 */
[--C-:B------:R-:W-:Y:S01]  /*27b0*/  FFMA.FTZ R25, R15, R22, R17.reuse ;  /* 0x000000160f197223 */ /* 0x100fe20000010011 */
[----:B------:R-:W-:Y:S01]  /*27c0*/  ISETP.GE.U32.AND P3, PT, R13, UR14, PT ;  /* 0x0000000e0d007c0c */ /* 0x000fe2000bf66070 */
[--C-:B------:R-:W-:Y:S01]  /*27d0*/  FFMA.FTZ R27, R15, R0, R17.reuse ;  /* 0x000000000f1b7223 */ /* 0x100fe20000010011 */
[----:B------:R-:W-:Y:S01]  /*27e0*/  ISETP.GE.U32.AND P4, PT, R19, UR14, PT ;  /* 0x0000000e13007c0c */ /* 0x000fe2000bf86070 */
[----:B------:R-:W-:Y:S01]  /*27f0*/  FFMA.FTZ R7, R15, R12, R17 ;  /* 0x0000000c0f077223 */ /* 0x000fe20000010011 */
[----:B------:R-:W-:-:S02]  /*2800*/  SHF.R.S32.HI R21, RZ, 0x1f, R32 ;  /* 0x0000001fff157819 */ /* 0x000fc40000011420 */
[----:B------:R-:W-:Y:S02]  /*2810*/  SHF.R.S32.HI R28, RZ, 0x1f, R3 ;  /* 0x0000001fff1c7819 */ /* 0x000fe40000011403 */
[----:B------:R-:W-:Y:S02]  /*2820*/  SHF.R.S32.HI R29, RZ, 0x1f, R5 ;  /* 0x0000001fff1d7819 */ /* 0x000fe40000011405 */
[----:B------:R-:W-:Y:S02]  /*2830*/  SHF.R.S32.HI R30, RZ, 0x1f, R13 ;  /* 0x0000001fff1e7819 */ /* 0x000fe4000001140d */
[----:B------:R-:W-:Y:S02]  /*2840*/  SHF.R.S32.HI R31, RZ, 0x1f, R19 ;  /* 0x0000001fff1f7819 */ /* 0x000fe40000011413 */
[----:B------:R-:W-:Y:S02]  /*2850*/  ISETP.GE.AND.EX P5, PT, R21, UR15, PT, P5 ;  /* 0x0000000f15007c0c */ /* 0x000fe4000bfa6350 */
        /* <DEDUP_REMOVED lines=20> */
.L_x_2879:
        /* <DEDUP_REMOVED lines=13> */
.L_x_2881:
[----:B------:R-:W-:Y:S05]  /*2a70*/  BSYNC B0 ;  /* 0x0000000000007941 */ /* 0x000fea0003800000 */
.L_x_2880:
[----:B------:R-:W-:Y:S05]  /*2a80*/  @!P6 BRA `(.L_x_2882) ;  /* 0x000000000028e947 */ /* 0x000fea0003800000 */
        /* <DEDUP_REMOVED lines=10> */
.L_x_2882:
[----:B------:R-:W-:Y:S04]  /*2b30*/  BSSY B0, `(.L_x_2883) ;  /* 0x000000d000007945 */ /* 0x000fe80003800000 */
[----:B------:R-:W-:Y:S05]  /*2b40*/  @P1 BRA `(.L_x_2884) ;  /* 0x00000000002c1947 */ /* 0x000fea0003800000 */
[----:B------:R-:W-:Y:S01]  /*2b50*/  ULDC.64 UR12, c[0x0][0x270] ;  /* 0x00009c00000c7ab9 */ /* 0x000fe20000000a00 */
[----:B0-----:R-:W-:Y:S01]  /*2b60*/  MOV R6, R40 ;  /* 0x0000002800067202 */ /* 0x001fe20000000f00 */
[----:B------:R-:W-:Y:S01]  /*2b70*/  IMAD R28, R28, UR12, RZ ;  /* 0x0000000c1c1c7c24 */ /* 0x000fe2000f8e02ff */
[----:B------:R-:W-:-:S03]  /*2b80*/  MOV R7, R43 ;  /* 0x0000002b00077202 */ /* 0x000fc60000000f00 */
[----:B------:R-:W-:-:S04]  /*2b90*/  IMAD.WIDE.U32 R6, R3, UR12, R6 ;  /* 0x0000000c03067c25 */ /* 0x000fc8000f8e0006 */
[----:B------:R-:W-:Y:S01]  /*2ba0*/  IMAD R3, R3, UR13, R28 ;  /* 0x0000000d03037c24 */ /* 0x000fe2000f8e021c */
[----:B------:R-:W-:Y:S02]  /*2bb0*/  ULDC.64 UR12, c[0x0][0x210] ;  /* 0x00008400000c7ab9 */ /* 0x000fe40000000a00 */
[----:B------:R-:W-:Y:S02]  /*2bc0*/  LEA R14, P1, R6, UR12, 0x2 ;  /* 0x0000000c060e7c11 */ /* 0x000fe4000f8210ff */
[----:B------:R-:W-:-:S04]  /*2bd0*/  IADD3 R3, R7, R3, RZ ;  /* 0x0000000307037210 */ /* 0x000fc80007ffe0ff */
[----:B------:R-:W-:-:S05]  /*2be0*/  LEA.HI.X R15, R6, UR13, R3, 0x2, P1 ;  /* 0x0000000d060f7c11 */ /* 0x000fca00088f1403 */
[----:B------:R1:W-:Y:S02]  /*2bf0*/  STG.E.64 desc[UR8][R14.64], R8 ;  /* 0x000000080e007986 */ /* 0x0003e4000c101b08 */
.L_x_2884:
[----:B------:R-:W-:Y:S05]  /*2c00*/  BSYNC B0 ;  /* 0x0000000000007941 */ /* 0x000fea0003800000 */
.L_x_2883:
[----:B------:R-:W-:Y:S05]  /*2c10*/  @!P6 BRA `(.L_x_2885) ;  /* 0x000000000028e947 */ /* 0x000fea0003800000 */
[----:B------:R-:W-:Y:S01]  /*2c20*/  FMUL.FTZ R0, R10, -1.4426950216293334961 ;  /* 0xbfb8aa3b0a007820 */ /* 0x000fe20000410000 */
[----:B0-----:R-:W-:-:S05]  /*2c30*/  FMUL.FTZ R6, R11, -1.4426950216293334961 ;  /* 0xbfb8aa3b0b067820 */ /* 0x001fca0000410000 */
[----:B------:R-:W0:Y:S08]  /*2c40*/  MUFU.EX2 R0, R0 ;  /* 0x0000000000007308 */ /* 0x000e300000000800 */
[----:B------:R-:W2:Y:S01]  /*2c50*/  MUFU.EX2 R6, R6 ;  /* 0x0000000600067308 */ /* 0x000ea20000000800 */
[----:B0-----:R-:W-:-:S07]  /*2c60*/  FADD.FTZ R3, R0, 1 ;  /* 0x3f80000000037421 */ /* 0x001fce0000010000 */
[----:B------:R-:W0:Y:S01]  /*2c70*/  MUFU.RCP R3, R3 ;  /* 0x0000000300037308 */ /* 0x000e220000001000 */
[----:B--2---:R-:W-:-:S07]  /*2c80*/  FADD.FTZ R7, R6, 1 ;  /* 0x3f80000006077421 */ /* 0x004fce0000010000 */
[----:B-1----:R-:W1:Y:S01]  /*2c90*/  MUFU.RCP R8, R7 ;  /* 0x0000000700087308 */ /* 0x002e620000001000 */
[----:B0-----:R-:W-:Y:S01]  /*2ca0*/  FMUL.FTZ R10, R10, R3 ;  /* 0x000000030a0a7220 */ /* 0x001fe20000410000 */
[----:B-1----:R-:W-:-:S07]  /*2cb0*/  FMUL.FTZ R11, R11, R8 ;  /* 0x000000080b0b7220 */ /* 0x002fce0000410000 */
.L_x_2885:
        /* <DEDUP_REMOVED lines=9> */
[----:B-1----:R-:W-:Y:S02]  /*2d50*/  LEA R8, P1, R6, UR12, 0x2 ;  /* 0x0000000c06087c11 */ /* 0x002fe4000f8210ff */
[----:B------:R-:W-:-:S04]  /*2d60*/  IADD3 R5, R7, R5, RZ ;  /* 0x0000000507057210 */ /* 0x000fc80007ffe0ff */
[----:B------:R-:W-:-:S05]  /*2d70*/  LEA.HI.X R9, R6, UR13, R5, 0x2, P1 ;  /* 0x0000000d06097c11 */ /* 0x000fca00088f1405 */
[----:B------:R2:W-:Y:S02]  /*2d80*/  STG.E.64 desc[UR8][R8.64], R10 ;  /* 0x0000000a08007986 */ /* 0x0005e4000c101b08 */
.L_x_2887:
[----:B------:R-:W-:Y:S05]  /*2d90*/  BSYNC B0 ;  /* 0x0000000000007941 */ /* 0x000fea0003800000 */
.L_x_2886:
[----:B------:R-:W-:Y:S05]  /*2da0*/  @!P6 BRA `(.L_x_2888) ;  /* 0x000000000028e947 */ /* 0x000fea0003800000 */
[----:B------:R-:W-:Y:S01]  /*2db0*/  FMUL.FTZ R0, R24, -1.4426950216293334961 ;  /* 0xbfb8aa3b18007820 */ /* 0x000fe20000410000 */
[----:B------:R-:W-:-:S05]  /*2dc0*/  FMUL.FTZ R5, R25, -1.4426950216293334961 ;  /* 0xbfb8aa3b19057820 */ /* 0x000fca0000410000 */
[----:B------:R-:W3:Y:S08]  /*2dd0*/  MUFU.EX2 R0, R0 ;  /* 0x0000000000007308 */ /* 0x000ef00000000800 */
[----:B------:R-:W0:Y:S01]  /*2de0*/  MUFU.EX2 R5, R5 ;  /* 0x0000000500057308 */ /* 0x000e220000000800 */
[----:B---3--:R-:W-:-:S07]  /*2df0*/  FADD.FTZ R3, R0, 1 ;  /* 0x3f80000000037421 */ /* 0x008fce0000010000 */
[----:B------:R-:W3:Y:S01]  /*2e00*/  MUFU.RCP R3, R3 ;  /* 0x0000000300037308 */ /* 0x000ee20000001000 */
[----:B0-----:R-:W-:-:S07]  /*2e10*/  FADD.FTZ R6, R5, 1 ;  /* 0x3f80000005067421 */ /* 0x001fce0000010000 */
[----:B------:R-:W0:Y:S01]  /*2e20*/  MUFU.RCP R6, R6 ;  /* 0x0000000600067308 */ /* 0x000e220000001000 */
[----:B---3--:R-:W-:Y:S01]  /*2e30*/  FMUL.FTZ R24, R24, R3 ;  /* 0x0000000318187220 */ /* 0x008fe20000410000 */
[----:B0-----:R-:W-:-:S07]  /*2e40*/  FMUL.FTZ R25, R25, R6 ;  /* 0x0000000619197220 */ /* 0x001fce0000410000 */
.L_x_2888:
[----:B------:R-:W-:Y:S04]  /*2e50*/  BSSY B0, `(.L_x_2889) ;  /* 0x000000d000007945 */ /* 0x000fe80003800000 */
[----:B------:R-:W-:Y:S05]  /*2e60*/  @P3 BRA `(.L_x_2890) ;  /* 0x00000000002c3947 */ /* 0x000fea0003800000 */
[----:B------:R-:W-:Y:S01]  /*2e70*/  ULDC.64 UR12, c[0x0][0x270] ;  /* 0x00009c00000c7ab9 */ /* 0x000fe20000000a00 */
[----:B0-----:R-:W-:Y:S01]  /*2e80*/  MOV R6, R40 ;  /* 0x0000002800067202 */ /* 0x001fe20000000f00 */
[----:B------:R-:W-:Y:S01]  /*2e90*/  IMAD R30, R30, UR12, RZ ;  /* 0x0000000c1e1e7c24 */ /* 0x000fe2000f8e02ff */
[----:B------:R-:W-:-:S03]  /*2ea0*/  MOV R7, R43 ;  /* 0x0000002b00077202 */ /* 0x000fc60000000f00 */
[----:B-12---:R-:W-:-:S04]  /*2eb0*/  IMAD.WIDE.U32 R8, R13, UR12, R6 ;  /* 0x0000000c0d087c25 */ /* 0x006fc8000f8e0006 */
[----:B------:R-:W-:Y:S01]  /*2ec0*/  IMAD R13, R13, UR13, R30 ;  /* 0x0000000d0d0d7c24 */ /* 0x000fe2000f8e021e */
[----:B------:R-:W-:Y:S02]  /*2ed0*/  ULDC.64 UR12, c[0x0][0x210] ;  /* 0x00008400000c7ab9 */ /* 0x000fe40000000a00 */
[----:B------:R-:W-:Y:S02]  /*2ee0*/  LEA R6, P1, R8, UR12, 0x2 ;  /* 0x0000000c08067c11 */ /* 0x000fe4000f8210ff */
[----:B------:R-:W-:-:S04]  /*2ef0*/  IADD3 R13, R9, R13, RZ ;  /* 0x0000000d090d7210 */ /* 0x000fc80007ffe0ff */
[----:B------:R-:W-:-:S05]  /*2f00*/  LEA.HI.X R7, R8, UR13, R13, 0x2, P1 ;  /* 0x0000000d08077c11 */ /* 0x000fca00088f140d */
[----:B------:R3:W-:Y:S02]  /*2f10*/  STG.E.64 desc[UR8][R6.64], R24 ;  /* 0x0000001806007986 */ /* 0x0007e4000c101b08 */
.L_x_2890:
[----:B------:R-:W-:Y:S05]  /*2f20*/  BSYNC B0 ;  /* 0x0000000000007941 */ /* 0x000fea0003800000 */
.L_x_2889:
[----:B------:R-:W-:Y:S05]  /*2f30*/  @!P6 BRA `(.L_x_2891) ;  /* 0x000000000028e947 */ /* 0x000fea0003800000 */
[----:B------:R-:W-:Y:S01]  /*2f40*/  FMUL.FTZ R0, R26, -1.4426950216293334961 ;  /* 0xbfb8aa3b1a007820 */ /* 0x000fe20000410000 */
[----:B------:R-:W-:-:S05]  /*2f50*/  FMUL.FTZ R5, R27, -1.4426950216293334961 ;  /* 0xbfb8aa3b1b057820 */ /* 0x000fca0000410000 */
[----:B------:R-:W4:Y:S08]  /*2f60*/  MUFU.EX2 R0, R0 ;  /* 0x0000000000007308 */ /* 0x000f300000000800 */
[----:B------:R-:W0:Y:S01]  /*2f70*/  MUFU.EX2 R5, R5 ;  /* 0x0000000500057308 */ /* 0x000e220000000800 */
[----:B----4-:R-:W-:-:S07]  /*2f80*/  FADD.FTZ R3, R0, 1 ;  /* 0x3f80000000037421 */ /* 0x010fce0000010000 */
[----:B------:R-:W4:Y:S01]  /*2f90*/  MUFU.RCP R3, R3 ;  /* 0x0000000300037308 */ /* 0x000f220000001000 */
[----:B0--3--:R-:W-:-:S07]  /*2fa0*/  FADD.FTZ R6, R5, 1 ;  /* 0x3f80000005067421 */ /* 0x009fce0000010000 */
[----:B------:R-:W0:Y:S01]  /*2fb0*/  MUFU.RCP R6, R6 ;  /* 0x0000000600067308 */ /* 0x000e220000001000 */
[----:B----4-:R-:W-:Y:S01]  /*2fc0*/  FMUL.FTZ R26, R26, R3 ;  /* 0x000000031a1a7220 */ /* 0x010fe20000410000 */
[----:B0-----:R-:W-:-:S07]  /*2fd0*/  FMUL.FTZ R27, R27, R6 ;  /* 0x000000061b1b7220 */ /* 0x001fce0000410000 */
.L_x_2891:
        /* <DEDUP_REMOVED lines=8> */
[----:B0--3--:R-:W-:Y:S02]  /*3060*/  LEA R6, P1, R40, UR12, 0x2 ;  /* 0x0000000c28067c11 */ /* 0x009fe4000f8210ff */
[----:B------:R-:W-:-:S04]  /*3070*/  IADD3 R19, R41, R19, RZ ;  /* 0x0000001329137210 */ /* 0x000fc80007ffe0ff */
[----:B------:R-:W-:-:S05]  /*3080*/  LEA.HI.X R7, R40, UR13, R19, 0x2, P1 ;  /* 0x0000000d28077c11 */ /* 0x000fca00088f1413 */
[----:B------:R4:W-:Y:S02]  /*3090*/  STG.E.64 desc[UR8][R6.64], R26 ;  /* 0x0000001a06007986 */ /* 0x0009e4000c101b08 */
.L_x_2893:
[----:B------:R-:W-:Y:S05]  /*30a0*/  BSYNC B0 ;  /* 0x0000000000007941 */ /* 0x000fea0003800000 */
.L_x_2892:
[----:B------:R-:W5:Y:S01]  /*30b0*/  LDC R3, c[0x0][0x10] ;  /* 0x00000400ff037b82 */ /* 0x000f620000000800 */
[----:B------:R-:W-:Y:S02]  /*30c0*/  IADD3 R34, R34, 0x1, RZ ;  /* 0x0000000122227810 */ /* 0x000fe40007ffe0ff */
[----:B-----5:R-:W-:-:S04]  /*30d0*/  IADD3 R38, R3, R38, RZ ;  /* 0x0000002603267210 */ /* 0x020fc80007ffe0ff */
[----:B------:R-:W-:-:S13]  /*30e0*/  ISETP.GE.AND P1, PT, R38, UR4, PT ;  /* 0x0000000426007c0c */ /* 0x000fda000bf26270 */
[----:B------:R-:W-:Y:S05]  /*30f0*/  @!P1 BRA `(.L_x_2894) ;  /* 0xffffffd000249947 */ /* 0x000fea000383ffff */
[----:B------:R-:W-:Y:S05]  /*3100*/  EXIT ;  /* 0x000000000000794d */ /* 0x000fea0003800000 */
.L_x_2895:
        /* <DEDUP_REMOVED lines=15> */
.L_x_3286:


//--------------------- .text._Z35group_norm_nhwc_fwd_one_pass_kernelI11Fp32IOFp32WLi512ELi26ELi416EEv26Group_norm_nhwc_fwd_params --------------------------
	.section	.text._Z35group_norm_nhwc_fwd_one_pass_kernelI11Fp32IOFp32WLi512ELi26ELi416EEv26Group_norm_nhwc_fwd_params,"ax",@progbits
	.align	128
        .global         _Z35group_norm_nhwc_fwd_one_pass_kernelI11Fp32IOFp32WLi512ELi26ELi416EEv26Group_norm_nhwc_fwd_params
        .type           _Z35group_norm_nhwc_fwd_one_pass_kernelI11Fp32IOFp32WLi512ELi26ELi416EEv26Group_norm_nhwc_fwd_params,@function
        .size           _Z35group_norm_nhwc_fwd_one_pass_kernelI11Fp32IOFp32WLi512ELi26ELi416EEv26Group_norm_nhwc_fwd_params,(.L_x_3287 - _Z35group_norm_nhwc_fwd_one_pass_kernelI11Fp32IOFp32WLi512ELi26ELi416EEv26Group_norm_nhwc_fwd_params)
        .other          _Z35group_norm_nhwc_fwd_one_pass_kernelI11Fp32IOFp32WLi512ELi26ELi416EEv26Group_norm_nhwc_fwd_params,@"STO_CUDA_ENTRY STV_DEFAULT"
_Z35group_norm_nhwc_fwd_one_pass_kernelI11Fp32IOFp32WLi512ELi26ELi416EEv26Group_norm_nhwc_fwd_params:
.text._Z35group_norm_nhwc_fwd_one_pass_kernelI11Fp32IOFp32WLi512ELi26ELi416EEv26Group_norm_nhwc_fwd_params:
        /* <DEDUP_REMOVED lines=12> */
[----:B------:R-:W-:Y:S01]  /*00c0*/  LOP3.LUT R88, R88, 0xfffffeff, RZ, 0xc0, !PT ;  /* 0xfffffeff58587812 */ /* 0x000fe200078ec0ff */
[----:B------:R-:W-:Y:S01]  /*00d0*/  HFMA2.MMA R86, -RZ, RZ, 0, 0 ;  /* 0x00000000ff567435 */ /* 0x000fe200000001ff */
[----:B------:R-:W-:Y:S02]  /*00e0*/  ULDC.U8 UR10, c[0x0][0x28c] ;  /* 0x0000a300000a7ab9 */ /* 0x000fe40000000000 */
[----:B------:R-:W2:Y:S08]  /*00f0*/  LDC R4, c[0x0][0x294] ;  /* 0x0000a500ff047b82 */ /* 0x000eb00000000800 */
[----:B------:R-:W3:Y:S01]  /*0100*/  S2UR UR6, SR_CgaCtaId ;  /* 0x00000000000679c3 */ /* 0x000ee20000008800 */
[C---:B0-----:R-:W-:Y:S01]  /*0110*/  IMAD.WIDE.U32 R2, R0.reuse, 0x4ec4ec4f, RZ ;  /* 0x4ec4ec4f00027825 */ /* 0x041fe200078e00ff */
[----:B------:R-:W-:-:S04]  /*0120*/  ISETP.GE.U32.AND P4, PT, R0, 0x1a0, PT ;  /* 0x000001a00000780c */ /* 0x000fc80003f86070 */
[----:B------:R-:W-:Y:S02]  /*0130*/  SHF.R.U32.HI R5, RZ, 0x2, R3 ;  /* 0x00000002ff057819 */ /* 0x000fe40000011603 */
[--C-:B------:R-:W-:Y:S01]  /*0140*/  SHF.R.S32.HI R3, RZ, 0x1f, R0.reuse ;  /* 0x0000001fff037819 */ /* 0x100fe20000011400 */
[----:B---3--:R-:W-:Y:S02]  /*0150*/  ULEA UR5, UR6, UR5, 0x18 ;  /* 0x0000000506057291 */ /* 0x008fe4000f8ec03f */
[----:B--2---:R-:W-:Y:S01]  /*0160*/  IMAD R65, R4, UR7, R5 ;  /* 0x0000000704417c24 */ /* 0x004fe2000f8e0205 */
[----:B------:R-:W-:Y:S01]  /*0170*/  LEA.HI R3, R3, R0, RZ, 0x5 ;  /* 0x0000000003037211 */ /* 0x000fe200078f28ff */
[----:B------:R-:W-:-:S03]  /*0180*/  IMAD R66, R5, -0xd, R0 ;  /* 0xfffffff305427824 */ /* 0x000fc600078e0200 */
[C---:B------:R-:W-:Y:S02]  /*0190*/  ISETP.LT.U32.AND P0, PT, R65.reuse, UR8, PT ;  /* 0x0000000841007c0c */ /* 0x040fe4000bf01070 */
[----:B------:R-:W-:Y:S02]  /*01a0*/  SHF.R.S32.HI R67, RZ, 0x1f, R65 ;  /* 0x0000001fff437819 */ /* 0x000fe40000011441 */
[----:B------:R-:W-:Y:S02]  /*01b0*/  IADD3 R54, R65, 0x20, RZ ;  /* 0x0000002041367810 */ /* 0x000fe40007ffe0ff */
[----:B------:R-:W-:Y:S02]  /*01c0*/  ISETP.LT.AND.EX P2, PT, R67, UR9, !P4, P0 ;  /* 0x0000000943007c0c */ /* 0x000fe4000e741300 */
[C---:B------:R-:W-:Y:S02]  /*01d0*/  IADD3 R56, R65.reuse, 0x40, RZ ;  /* 0x0000004041387810 */ /* 0x040fe40007ffe0ff */
[----:B------:R-:W-:-:S02]  /*01e0*/  IADD3 R58, R65, 0x60, RZ ;  /* 0x00000060413a7810 */ /* 0x000fc40007ffe0ff */
[C---:B------:R-:W-:Y:S02]  /*01f0*/  IADD3 R60, R65.reuse, 0x80, RZ ;  /* 0x00000080413c7810 */ /* 0x040fe40007ffe0ff */
[C---:B------:R-:W-:Y:S02]  /*0200*/  IADD3 R62, R65.reuse, 0xa0, RZ ;  /* 0x000000a0413e7810 */ /* 0x040fe40007ffe0ff */
[----:B------:R-:W-:Y:S02]  /*0210*/  SHF.R.S32.HI R3, RZ, 0x5, R3 ;  /* 0x00000005ff037819 */ /* 0x000fe40000011403 */
[----:B------:R-:W-:Y:S02]  /*0220*/  IADD3 R70, R65, 0xc0, RZ ;  /* 0x000000c041467810 */ /* 0x000fe40007ffe0ff */
[----:B------:R-:W-:Y:S02]  /*0230*/  @P2 LOP3.LUT R88, R88, 0x100, RZ, 0xfc, !PT ;  /* 0x0000010058582812 */ /* 0x000fe400078efcff */
[----:B------:R-:W-:-:S02]  /*0240*/  ISETP.LT.U32.AND P0, PT, R54, UR8, PT ;  /* 0x0000000836007c0c */ /* 0x000fc4000bf01070 */
[----:B------:R-:W-:Y:S02]  /*0250*/  ISETP.LT.U32.AND P1, PT, R56, UR8, PT ;  /* 0x0000000838007c0c */ /* 0x000fe4000bf21070 */
[----:B------:R-:W-:Y:S02]  /*0260*/  ISETP.LT.U32.AND P2, PT, R58, UR8, PT ;  /* 0x000000083a007c0c */ /* 0x000fe4000bf41070 */
[----:B------:R-:W-:Y:S02]  /*0270*/  ISETP.LT.U32.AND P3, PT, R60, UR8, PT ;  /* 0x000000083c007c0c */ /* 0x000fe4000bf61070 */
[----:B------:R-:W-:Y:S02]  /*0280*/  SHF.R.S32.HI R69, RZ, 0x1f, R54 ;  /* 0x0000001fff457819 */ /* 0x000fe40000011436 */
[----:B------:R-:W-:Y:S02]  /*0290*/  SHF.R.S32.HI R71, RZ, 0x1f, R56 ;  /* 0x0000001fff477819 */ /* 0x000fe40000011438 */
[----:B------:R-:W-:-:S02]  /*02a0*/  SHF.R.S32.HI R73, RZ, 0x1f, R58 ;  /* 0x0000001fff497819 */ /* 0x000fc4000001143a */
[----:B------:R-:W-:Y:S02]  /*02b0*/  SHF.R.S32.HI R75, RZ, 0x1f, R60 ;  /* 0x0000001fff4b7819 */ /* 0x000fe4000001143c */
[----:B------:R-:W-:Y:S02]  /*02c0*/  ISETP.LT.U32.AND P5, PT, R62, UR8, PT ;  /* 0x000000083e007c0c */ /* 0x000fe4000bfa1070 */
[----:B------:R-:W-:Y:S02]  /*02d0*/  SHF.R.S32.HI R77, RZ, 0x1f, R62 ;  /* 0x0000001fff4d7819 */ /* 0x000fe4000001143e */
[----:B------:R-:W-:Y:S02]  /*02e0*/  SHF.L.U32 R66, R66, 0x1, RZ ;  /* 0x0000000142427819 */ /* 0x000fe400000006ff */
[----:B------:R-:W-:Y:S02]  /*02f0*/  LEA R68, R3, UR5, 0x3 ;  /* 0x0000000503447c11 */ /* 0x000fe4000f8e18ff */
[----:B------:R-:W-:-:S02]  /*0300*/  IADD3 R72, R65, 0xe0, RZ ;  /* 0x000000e041487810 */ /* 0x000fc40007ffe0ff */
[C---:B------:R-:W-:Y:S02]  /*0310*/  IADD3 R74, R65.reuse, 0x100, RZ ;  /* 0x00000100414a7810 */ /* 0x040fe40007ffe0ff */
[C---:B------:R-:W-:Y:S02]  /*0320*/  IADD3 R76, R65.reuse, 0x120, RZ ;  /* 0x00000120414c7810 */ /* 0x040fe40007ffe0ff */
[C---:B------:R-:W-:Y:S02]  /*0330*/  IADD3 R78, R65.reuse, 0x140, RZ ;  /* 0x00000140414e7810 */ /* 0x040fe40007ffe0ff */
[C---:B------:R-:W-:Y:S02]  /*0340*/  IADD3 R79, R65.reuse, 0x160, RZ ;  /* 0x00000160414f7810 */ /* 0x040fe40007ffe0ff */
[C---:B------:R-:W-:Y:S02]  /*0350*/  IADD3 R80, R65.reuse, 0x180, RZ ;  /* 0x0000018041507810 */ /* 0x040fe40007ffe0ff */
[----:B------:R-:W-:-:S02]  /*0360*/  IADD3 R81, R65, 0x1a0, RZ ;  /* 0x000001a041517810 */ /* 0x000fc40007ffe0ff */
[C---:B------:R-:W-:Y:S02]  /*0370*/  IADD3 R82, R65.reuse, 0x1c0, RZ ;  /* 0x000001c041527810 */ /* 0x040fe40007ffe0ff */
[----:B------:R-:W-:Y:S02]  /*0380*/  IADD3 R83, R65, 0x1e0, RZ ;  /* 0x000001e041537810 */ /* 0x000fe40007ffe0ff */
[----:B------:R-:W-:Y:S02]  /*0390*/  SHF.R.S32.HI R85, RZ, 0x1f, R70 ;  /* 0x0000001fff557819 */ /* 0x000fe40000011446 */
[----:B------:R-:W-:Y:S02]  /*03a0*/  ISETP.LT.AND.EX P0, PT, R69, UR9, !P4, P0 ;  /* 0x0000000945007c0c */ /* 0x000fe4000e701300 */
[----:B------:R-:W-:Y:S02]  /*03b0*/  ISETP.LT.AND.EX P1, PT, R71, UR9, !P4, P1 ;  /* 0x0000000947007c0c */ /* 0x000fe4000e721310 */
[----:B------:R-:W-:-:S02]  /*03c0*/  ISETP.LT.AND.EX P2, PT, R73, UR9, !P4, P2 ;  /* 0x0000000949007c0c */ /* 0x000fc4000e741320 */
[----:B------:R-:W-:Y:S02]  /*03d0*/  ISETP.LT.AND.EX P3, PT, R75, UR9, !P4, P3 ;  /* 0x000000094b007c0c */ /* 0x000fe4000e761330 */
[----:B------:R-:W-:Y:S01]  /*03e0*/  ISETP.LT.AND.EX P4, PT, R77, UR9, !P4, P5 ;  /* 0x000000094d007c0c */ /* 0x000fe2000e781350 */
[----:B-1----:R-:W-:-:S12]  /*03f0*/  ULDC.64 UR8, c[0x0][0x208] ;  /* 0x0000820000087ab9 */ /* 0x002fd80000000a00 */
.L_x_2953:
[----:B0-----:R-:W0:Y:S01]  /*0400*/  LDC R11, c[0x0][0x288] ;  /* 0x0000a200ff0b7b82 */ /* 0x001e220000000800 */
[C---:B------:R-:W-:Y:S01]  /*0410*/  LOP3.LUT P6, RZ, R88.reuse, 0x100, RZ, 0xc0, !PT ;  /* 0x0000010058ff7812 */ /* 0x040fe200078cc0ff */
[----:B------:R-:W-:Y:S01]  /*0420*/  ULDC.64 UR12, c[0x0][0x280] ;  /* 0x0000a000000c7ab9 */ /* 0x000fe20000000a00 */
[----:B------:R-:W-:Y:S02]  /*0430*/  SHF.R.S32.HI R89, RZ, 0x1f, R72 ;  /* 0x0000001fff597819 */ /* 0x000fe40000011448 */
[----:B------:R-:W-:Y:S02]  /*0440*/  P2R R48, PR, RZ, 0x1 ;  /* 0x00000001ff307803 */ /* 0x000fe40000000000 */
[----:B------:R-:W-:Y:S01]  /*0450*/  LOP3.LUT R88, R88, 0xffffff7f, RZ, 0xc0, !PT ;  /* 0xffffff7f58587812 */ /* 0x000fe200078ec0ff */
[----:B------:R-:W1:Y:S01]  /*0460*/  @P0 LDC.64 R12, c[0x0][0x270] ;  /* 0x00009c00ff0c0b82 */ /* 0x000e620000000a00 */
[----:B------:R-:W-:Y:S02]  /*0470*/  SHF.R.S32.HI R91, RZ, 0x1f, R74 ;  /* 0x0000001fff5b7819 */ /* 0x000fe4000001144a */
[----:B------:R-:W-:-:S02]  /*0480*/  SHF.R.S32.HI R93, RZ, 0x1f, R76 ;  /* 0x0000001fff5d7819 */ /* 0x000fc4000001144c */
[----:B------:R-:W-:Y:S02]  /*0490*/  P2R R26, PR, RZ, 0x10 ;  /* 0x00000010ff1a7803 */ /* 0x000fe40000000000 */
[----:B------:R-:W-:Y:S01]  /*04a0*/  SHF.R.S32.HI R95, RZ, 0x1f, R78 ;  /* 0x0000001fff5f7819 */ /* 0x000fe2000001144e */
[----:B------:R-:W2:Y:S01]  /*04b0*/  @P6 LDC.64 R8, c[0x0][0x270] ;  /* 0x00009c00ff086b82 */ /* 0x000ea20000000a00 */
[----:B------:R-:W-:Y:S02]  /*04c0*/  P2R R51, PR, RZ, 0x8 ;  /* 0x00000008ff337803 */ /* 0x000fe40000000000 */
[----:B------:R-:W-:Y:S02]  /*04d0*/  SHF.R.S32.HI R63, RZ, 0x1f, R79 ;  /* 0x0000001fff3f7819 */ /* 0x000fe4000001144f */
[----:B------:R-:W-:Y:S02]  /*04e0*/  P2R R50, PR, RZ, 0x4 ;  /* 0x00000004ff327803 */ /* 0x000fe40000000000 */
[----:B------:R-:W-:Y:S01]  /*04f0*/  SHF.R.S32.HI R61, RZ, 0x1f, R80 ;  /* 0x0000001fff3d7819 */ /* 0x000fe20000011450 */
[----:B------:R-:W3:Y:S01]  /*0500*/  @P6 LDC.64 R46, c[0x0][0x220] ;  /* 0x00008800ff2e6b82 */ /* 0x000ee20000000a00 */
[----:B0-----:R-:W-:-:S02]  /*0510*/  IABS R5, R11 ;  /* 0x0000000b00057213 */ /* 0x001fc40000000000 */
[----:B------:R-:W-:Y:S02]  /*0520*/  P2R R49, PR, RZ, 0x2 ;  /* 0x00000002ff317803 */ /* 0x000fe40000000000 */
[----:B------:R-:W0:Y:S01]  /*0530*/  I2F.RP R4, R5 ;  /* 0x0000000500047306 */ /* 0x000e220000209400 */
[----:B------:R-:W-:Y:S02]  /*0540*/  SHF.R.S32.HI R59, RZ, 0x1f, R81 ;  /* 0x0000001fff3b7819 */ /* 0x000fe40000011451 */
[----:B------:R-:W4:Y:S01]  /*0550*/  @P0 LDC.64 R20, c[0x0][0x220] ;  /* 0x00008800ff140b82 */ /* 0x000f220000000a00 */
[----:B------:R-:W-:Y:S02]  /*0560*/  SHF.R.S32.HI R57, RZ, 0x1f, R82 ;  /* 0x0000001fff397819 */ /* 0x000fe40000011452 */
[----:B------:R-:W-:-:S05]  /*0570*/  SHF.R.S32.HI R55, RZ, 0x1f, R83 ;  /* 0x0000001fff377819 */ /* 0x000fca0000011453 */
[----:B------:R-:W5:Y:S01]  /*0580*/  @P1 LDC.64 R24, c[0x0][0x270] ;  /* 0x00009c00ff181b82 */ /* 0x000f620000000a00 */
[----:B0-----:R-:W0:Y:S07]  /*0590*/  MUFU.RCP R4, R4 ;  /* 0x0000000400047308 */ /* 0x001e2e0000001000 */
[----:B------:R-:W1:Y:S08]  /*05a0*/  @P2 LDC.64 R18, c[0x0][0x270] ;  /* 0x00009c00ff122b82 */ /* 0x000e700000000a00 */
[----:B------:R-:W5:Y:S01]  /*05b0*/  @P1 LDC.64 R14, c[0x0][0x220] ;  /* 0x00008800ff0e1b82 */ /* 0x000f620000000a00 */
[----:B0-----:R-:W-:-:S04]  /*05c0*/  IADD3 R2, R4, 0xffffffe, RZ ;  /* 0x0ffffffe04027810 */ /* 0x001fc80007ffe0ff */
[----:B------:R0:W2:Y:S01]  /*05d0*/  F2I.FTZ.U32.TRUNC.NTZ R3, R2 ;  /* 0x0000000200037305 */ /* 0x0000a2000021f000 */
[----:B-1----:R-:W-:Y:S01]  /*05e0*/  @P2 IMAD R22, R73, R18, RZ ;  /* 0x0000001249162224 */ /* 0x002fe200078e02ff */
[----:B0-----:R-:W-:-:S03]  /*05f0*/  MOV R2, RZ ;  /* 0x000000ff00027202 */ /* 0x001fc60000000f00 */
[----:B------:R-:W-:Y:S01]  /*0600*/  @P2 IMAD R27, R58, R19, R22 ;  /* 0x000000133a1b2224 */ /* 0x000fe200078e0216 */
        /* <DEDUP_REMOVED lines=11> */
[----:B------:R-:W-:Y:S02]  /*06c0*/  ISETP.GE.U32.AND P5, PT, R4, R5, PT ;  /* 0x000000050400720c */ /* 0x000fe40003fa6070 */
[----:B------:R-:W-:-:S11]  /*06d0*/  SHF.R.S32.HI R4, RZ, 0x1f, R66 ;  /* 0x0000001fff047819 */ /* 0x000fd60000011442 */
        /* <DEDUP_REMOVED lines=8> */
[----:B------:R-:W-:Y:S02]  /*0760*/  IMAD R87, R11, R87, R64 ;  /* 0x000000570b577224 */ /* 0x000fe400078e0240 */
[----:B------:R-:W-:Y:S01]  /*0770*/  IMAD R6, R3, UR12, RZ ;  /* 0x0000000c03067c24 */ /* 0x000fe2000f8e02ff */
[----:B------:R-:W0:Y:S01]  /*0780*/  @P2 LDC.64 R10, c[0x0][0x220] ;  /* 0x00008800ff0a2b82 */ /* 0x000e220000000a00 */
[----:B------:R-:W-:Y:S02]  /*0790*/  IMAD R87, R87, 0x1a, RZ ;  /* 0x0000001a57577824 */ /* 0x000fe400078e02ff */
[----:B------:R-:W-:-:S03]  /*07a0*/  IMAD R17, R5, UR13, R6 ;  /* 0x0000000d05117c24 */ /* 0x000fc6000f8e0206 */
[----:B------:R-:W-:-:S04]  /*07b0*/  IADD3 R2, P5, R66, R87, RZ ;  /* 0x0000005742027210 */ /* 0x000fc80007fbe0ff */
[----:B------:R-:W-:Y:S01]  /*07c0*/  LEA.HI.X.SX32 R3, R87, R4, 0x1, P5 ;  /* 0x0000000457037211 */ /* 0x000fe200028f0eff */
[----:B------:R-:W-:Y:S02]  /*07d0*/  @P6 IMAD R4, R67, R8, RZ ;  /* 0x0000000843046224 */ /* 0x000fe400078e02ff */
[----:B------:R-:W-:Y:S01]  /*07e0*/  IMAD.WIDE.U32 R2, R5, UR12, R2 ;  /* 0x0000000c05027c25 */ /* 0x000fe2000f8e0002 */
[----:B------:R-:W-:-:S03]  /*07f0*/  ULDC.64 UR12, c[0x0][0x278] ;  /* 0x00009e00000c7ab9 */ /* 0x000fc60000000a00 */
[----:B------:R-:W-:Y:S01]  /*0800*/  @P6 IMAD R9, R65, R9, R4 ;  /* 0x0000000941096224 */ /* 0x000fe200078e0204 */
[----:B------:R-:W-:Y:S01]  /*0810*/  IADD3 R17, R3, R17, RZ ;  /* 0x0000001103117210 */ /* 0x000fe20007ffe0ff */
[----:B------:R-:W-:Y:S01]  /*0820*/  @P0 IMAD R4, R69, R12, RZ ;  /* 0x0000000c45040224 */ /* 0x000fe200078e02ff */
[-C--:B------:R-:W-:Y:S02]  /*0830*/  @P6 MOV R16, R2.reuse ;  /* 0x0000000200106202 */ /* 0x080fe40000000f00 */
[----:B------:R-:W-:Y:S01]  /*0840*/  @P2 MOV R22, R2 ;  /* 0x0000000200162202 */ /* 0x000fe20000000f00 */
[----:B------:R-:W-:Y:S01]  /*0850*/  @P0 IMAD R13, R54, R13, R4 ;  /* 0x0000000d360d0224 */ /* 0x000fe200078e0204 */
[----:B------:R-:W-:Y:S01]  /*0860*/  @P2 MOV R23, R17 ;  /* 0x0000001100172202 */ /* 0x000fe20000000f00 */
[----:B------:R-:W-:Y:S01]  /*0870*/  @P6 IMAD.WIDE.U32 R6, R65, R8, R16 ;  /* 0x0000000841066225 */ /* 0x000fe200078e0010 */
[----:B------:R-:W-:Y:S01]  /*0880*/  @P0 MOV R8, R2 ;  /* 0x0000000200080202 */ /* 0x000fe20000000f00 */
[----:B------:R-:W1:Y:S02]  /*0890*/  @P3 LDC.64 R4, c[0x0][0x270] ;  /* 0x00009c00ff043b82 */ /* 0x000e640000000a00 */
[----:B------:R-:W-:Y:S01]  /*08a0*/  @P2 IMAD.WIDE.U32 R22, R58, R18, R22 ;  /* 0x000000123a162225 */ /* 0x000fe200078e0016 */
[----:B------:R-:W-:-:S02]  /*08b0*/  @P6 IADD3 R7, R7, R9, RZ ;  /* 0x0000000907076210 */ /* 0x000fc40007ffe0ff */
[----:B------:R-:W-:Y:S02]  /*08c0*/  @P0 MOV R9, R17 ;  /* 0x0000001100090202 */ /* 0x000fe40000000f00 */
[----:B---3--:R-:W-:Y:S01]  /*08d0*/  @P6 LEA R46, P5, R6, R46, 0x2 ;  /* 0x0000002e062e6211 */ /* 0x008fe200078a10ff */
[----:B------:R-:W2:Y:S01]  /*08e0*/  @P4 LDC.64 R18, c[0x0][0x220] ;  /* 0x00008800ff124b82 */ /* 0x000ea20000000a00 */
[----:B------:R-:W-:Y:S01]  /*08f0*/  @P2 IADD3 R23, R23, R27, RZ ;  /* 0x0000001b17172210 */ /* 0x000fe20007ffe0ff */
[----:B------:R-:W-:Y:S01]  /*0900*/  @P0 IMAD.WIDE.U32 R8, R54, R12, R8 ;  /* 0x0000000c36080225 */ /* 0x000fe200078e0008 */
[----:B------:R-:W-:Y:S02]  /*0910*/  @P6 LEA.HI.X R47, R6, R47, R7, 0x2, P5 ;  /* 0x0000002f062f6211 */ /* 0x000fe400028f1407 */
[----:B----4-:R-:W-:Y:S01]  /*0920*/  @P0 LEA R12, P5, R8, R20, 0x2 ;  /* 0x00000014080c0211 */ /* 0x010fe200078a10ff */
[----:B-----5:R-:W-:Y:S01]  /*0930*/  @P1 IMAD R20, R71, R24, RZ ;  /* 0x0000001847141224 */ /* 0x020fe200078e02ff */
[----:B------:R-:W-:Y:S01]  /*0940*/  @P0 IADD3 R9, R9, R13, RZ ;  /* 0x0000000d09090210 */ /* 0x000fe20007ffe0ff */
[----:B------:R-:W3:Y:S02]  /*0950*/  @P4 LDC.64 R6, c[0x0][0x270] ;  /* 0x00009c00ff064b82 */ /* 0x000ee40000000a00 */
[----:B------:R-:W-:Y:S01]  /*0960*/  @P1 IMAD R25, R56, R25, R20 ;  /* 0x0000001938191224 */ /* 0x000fe200078e0214 */
[----:B------:R-:W-:-:S02]  /*0970*/  @P0 LEA.HI.X R13, R8, R21, R9, 0x2, P5 ;  /* 0x00000015080d0211 */ /* 0x000fc400028f1409 */
[----:B------:R-:W-:Y:S02]  /*0980*/  @P1 MOV R20, R2 ;  /* 0x0000000200141202 */ /* 0x000fe40000000f00 */
[----:B------:R-:W-:Y:S01]  /*0990*/  @P1 MOV R21, R17 ;  /* 0x0000001100151202 */ /* 0x000fe20000000f00 */
[----:B------:R-:W4:Y:S02]  /*09a0*/  @P3 LDC.64 R8, c[0x0][0x220] ;  /* 0x00008800ff083b82 */ /* 0x000f240000000a00 */
[----:B------:R-:W-:-:S04]  /*09b0*/  @P1 IMAD.WIDE.U32 R20, R56, R24, R20 ;  /* 0x0000001838141225 */ /* 0x000fc800078e0014 */
[----:B-1----:R-:W-:Y:S01]  /*09c0*/  @P3 IMAD R24, R75, R4, RZ ;  /* 0x000000044b183224 */ /* 0x002fe200078e02ff */
[----:B------:R-:W-:Y:S02]  /*09d0*/  @P1 IADD3 R21, R21, R25, RZ ;  /* 0x0000001915151210 */ /* 0x000fe40007ffe0ff */
[----:B------:R-:W-:Y:S01]  /*09e0*/  @P1 LEA R14, P5, R20, R14, 0x2 ;  /* 0x0000000e140e1211 */ /* 0x000fe200078a10ff */
[----:B------:R-:W-:-:S03]  /*09f0*/  @P3 IMAD R25, R60, R5, R24 ;  /* 0x000000053c193224 */ /* 0x000fc600078e0218 */
[----:B------:R-:W-:Y:S01]  /*0a00*/  @P1 LEA.HI.X R15, R20, R15, R21, 0x2, P5 ;  /* 0x0000000f140f1211 */ /* 0x000fe200028f1415 */
[----:B---3--:R-:W-:Y:S01]  /*0a10*/  @P4 IMAD R24, R77, R6, RZ ;  /* 0x000000064d184224 */ /* 0x008fe200078e02ff */
[----:B------:R-:W-:Y:S02]  /*0a20*/  @P3 MOV R20, R2 ;  /* 0x0000000200143202 */ /* 0x000fe40000000f00 */
[----:B------:R-:W-:Y:S01]  /*0a30*/  @P3 MOV R21, R17 ;  /* 0x0000001100153202 */ /* 0x000fe20000000f00 */
[----:B------:R-:W-:Y:S01]  /*0a40*/  @P4 IMAD R7, R62, R7, R24 ;  /* 0x000000073e074224 */ /* 0x000fe200078e0218 */
[----:B0-----:R-:W-:Y:S01]  /*0a50*/  @P2 LEA R10, P5, R22, R10, 0x2 ;  /* 0x0000000a160a2211 */ /* 0x001fe200078a10ff */
[----:B------:R-:W-:Y:S01]  /*0a60*/  @P3 IMAD.WIDE.U32 R4, R60, R4, R20 ;  /* 0x000000043c043225 */ /* 0x000fe200078e0014 */
[----:B------:R-:W-:Y:S02]  /*0a70*/  @P4 MOV R20, R2 ;  /* 0x0000000200144202 */ /* 0x000fe40000000f00 */
[----:B------:R-:W-:-:S02]  /*0a80*/  @P4 MOV R21, R17 ;  /* 0x0000001100154202 */ /* 0x000fc40000000f00 */
[----:B------:R-:W-:Y:S02]  /*0a90*/  @P2 LEA.HI.X R11, R22, R11, R23, 0x2, P5 ;  /* 0x0000000b160b2211 */ /* 0x000fe400028f1417 */
[----:B------:R-:W-:Y:S01]  /*0aa0*/  @P3 IADD3 R5, R5, R25, RZ ;  /* 0x0000001905053210 */ /* 0x000fe20007ffe0ff */
[----:B------:R-:W-:Y:S01]  /*0ab0*/  @P4 IMAD.WIDE.U32 R20, R62, R6, R20 ;  /* 0x000000063e144225 */ /* 0x000fe200078e0014 */
[----:B----4-:R-:W-:-:S04]  /*0ac0*/  @P3 LEA R8, P5, R4, R8, 0x2 ;  /* 0x0000000804083211 */ /* 0x010fc800078a10ff */
[----:B------:R-:W-:Y:S02]  /*0ad0*/  @P3 LEA.HI.X R9, R4, R9, R5, 0x2, P5 ;  /* 0x0000000904093211 */ /* 0x000fe400028f1405 */
[----:B------:R-:W-:Y:S02]  /*0ae0*/  @P4 IADD3 R4, R21, R7, RZ ;  /* 0x0000000715044210 */ /* 0x000fe40007ffe0ff */
[----:B--2---:R-:W-:-:S04]  /*0af0*/  @P4 LEA R6, P5, R20, R18, 0x2 ;  /* 0x0000001214064211 */ /* 0x004fc800078a10ff */
[----:B------:R-:W-:Y:S02]  /*0b00*/  @P4 LEA.HI.X R7, R20, R19, R4, 0x2, P5 ;  /* 0x0000001314074211 */ /* 0x000fe400028f1404 */
[----:B------:R-:W-:-:S04]  /*0b10*/  ISETP.GE.U32.AND P5, PT, R70, UR12, PT ;  /* 0x0000000c46007c0c */ /* 0x000fc8000bfa6070 */
[----:B------:R-:W-:-:S04]  /*0b20*/  ISETP.GE.AND.EX P5, PT, R85, UR13, PT, P5 ;  /* 0x0000000d55007c0c */ /* 0x000fc8000bfa6350 */
[----:B------:R-:W-:-:S13]  /*0b30*/  ISETP.LT.U32.AND P6, PT, R0, 0x1a0, !P5 ;  /* 0x000001a00000780c */ /* 0x000fda0006fc1070 */
[----:B------:R-:W0:Y:S01]  /*0b40*/  @P6 LDC.64 R18, c[0x0][0x270] ;  /* 0x00009c00ff126b82 */ /* 0x000e220000000a00 */
[----:B------:R-:W-:Y:S02]  /*0b50*/  @P6 MOV R5, R17 ;  /* 0x0000001100056202 */ /* 0x000fe40000000f00 */
[----:B------:R-:W-:-:S04]  /*0b60*/  @P6 LOP3.LUT R88, R88, 0x80, RZ, 0xfc, !PT ;  /* 0x0000008058586812 */ /* 0x000fc800078efcff */
[----:B------:R-:W-:Y:S01]  /*0b70*/  LOP3.LUT R88, R88, 0xffffffbf, RZ, 0xc0, !PT ;  /* 0xffffffbf58587812 */ /* 0x000fe200078ec0ff */
        /* <DEDUP_REMOVED lines=8> */
[----:B------:R-:W-:-:S04]  /*0c00*/  ISETP.GE.U32.AND P5, PT, R72, UR12, PT ;  /* 0x0000000c48007c0c */ /* 0x000fc8000bfa6070 */
[----:B------:R-:W-:-:S04]  /*0c10*/  ISETP.GE.AND.EX P5, PT, R89, UR13, PT, P5 ;  /* 0x0000000d59007c0c */ /* 0x000fc8000bfa6350 */
[----:B------:R-:W-:-:S13]  /*0c20*/  ISETP.GT.U32.OR P0, PT, R0, 0x19f, P5 ;  /* 0x0000019f0000780c */ /* 0x000fda0002f04470 */
[----:B------:R-:W0:Y:S01]  /*0c30*/  @!P0 LDC.64 R18, c[0x0][0x270] ;  /* 0x00009c00ff128b82 */ /* 0x000e220000000a00 */
[----:B------:R-:W-:Y:S02]  /*0c40*/  @!P0 MOV R5, R17 ;  /* 0x0000001100058202 */ /* 0x000fe40000000f00 */
[----:B------:R-:W-:-:S04]  /*0c50*/  @P0 LOP3.LUT R88, R88, 0x40, RZ, 0xfc, !PT ;  /* 0x0000004058580812 */ /* 0x000fc800078efcff */
[----:B------:R-:W-:Y:S01]  /*0c60*/  LOP3.LUT R88, R88, 0xffffffdf, RZ, 0xc0, !PT ;  /* 0xffffffdf58587812 */ /* 0x000fe200078ec0ff */
[----:B------:R-:W1:Y:S01]  /*0c70*/  @!P0 LDC.64 R30, c[0x0][0x220] ;  /* 0x00008800ff1e8b82 */ /* 0x000e620000000a00 */
[----:B0-----:R-:W-:-:S04]  /*0c80*/  @!P0 IMAD R4, R89, R18, RZ ;  /* 0x0000001259048224 */ /* 0x001fc800078e02ff */
[----:B------:R-:W-:Y:S01]  /*0c90*/  @!P0 IMAD R19, R72, R19, R4 ;  /* 0x0000001348138224 */ /* 0x000fe200078e0204 */
[----:B------:R-:W-:-:S05]  /*0ca0*/  @!P0 MOV R4, R2 ;  /* 0x0000000200048202 */ /* 0x000fca0000000f00 */
[----:B------:R-:W-:-:S05]  /*0cb0*/  @!P0 IMAD.WIDE.U32 R4, R72, R18, R4 ;  /* 0x0000001248048225 */ /* 0x000fca00078e0004 */
[----:B------:R-:W-:Y:S02]  /*0cc0*/  @!P0 IADD3 R5, R5, R19, RZ ;  /* 0x0000001305058210 */ /* 0x000fe40007ffe0ff */
[----:B-1----:R-:W-:-:S04]  /*0cd0*/  @!P0 LEA R30, P5, R4, R30, 0x2 ;  /* 0x0000001e041e8211 */ /* 0x002fc800078a10ff */
[----:B------:R-:W-:Y:S02]  /*0ce0*/  @!P0 LEA.HI.X R31, R4, R31, R5, 0x2, P5 ;  /* 0x0000001f041f8211 */ /* 0x000fe400028f1405 */
[----:B------:R-:W-:-:S04]  /*0cf0*/  ISETP.GE.U32.AND P5, PT, R74, UR12, PT ;  /* 0x0000000c4a007c0c */ /* 0x000fc8000bfa6070 */
[----:B------:R-:W-:-:S04]  /*0d00*/  ISETP.GE.AND.EX P5, PT, R91, UR13, PT, P5 ;  /* 0x0000000d5b007c0c */ /* 0x000fc8000bfa6350 */
[----:B------:R-:W-:-:S13]  /*0d10*/  ISETP.GT.U32.OR P0, PT, R0, 0x19f, P5 ;  /* 0x0000019f0000780c */ /* 0x000fda0002f04470 */
[----:B------:R-:W0:Y:S01]  /*0d20*/  @!P0 LDC.64 R18, c[0x0][0x270] ;  /* 0x00009c00ff128b82 */ /* 0x000e220000000a00 */
[----:B------:R-:W-:Y:S02]  /*0d30*/  @!P0 MOV R5, R17 ;  /* 0x0000001100058202 */ /* 0x000fe40000000f00 */
[----:B------:R-:W-:-:S05]  /*0d40*/  @P0 LOP3.LUT R88, R88, 0x20, RZ, 0xfc, !PT ;  /* 0x0000002058580812 */ /* 0x000fca00078efcff */
        /* <DEDUP_REMOVED lines=10> */
[----:B------:R-:W-:-:S04]  /*0df0*/  ISETP.GT.U32.OR P4, PT, R0, 0x19f, P5 ;  /* 0x0000019f0000780c */ /* 0x000fc80002f84470 */
[----:B------:R-:W-:-:S09]  /*0e00*/  P2R R24, PR, RZ, 0x10 ;  /* 0x00000010ff187803 */ /* 0x000fd20000000000 */
[----:B------:R-:W0:Y:S01]  /*0e10*/  @!P4 LDC.64 R18, c[0x0][0x270] ;  /* 0x00009c00ff12cb82 */ /* 0x000e220000000a00 */
[----:B------:R-:W-:-:S07]  /*0e20*/  @!P4 MOV R5, R17 ;  /* 0x000000110005c202 */ /* 0x000fce0000000f00 */
        /* <DEDUP_REMOVED lines=8> */
[----:B------:R-:W-:Y:S02]  /*0eb0*/  ISETP.GE.U32.AND P5, PT, R78, UR12, PT ;  /* 0x0000000c4e007c0c */ /* 0x000fe4000bfa6070 */
[----:B------:R-:W-:Y:S02]  /*0ec0*/  LOP3.LUT P4, RZ, R88, 0x20, RZ, 0xc0, !PT ;  /* 0x0000002058ff7812 */ /* 0x000fe4000788c0ff */
[----:B------:R-:W-:Y:S02]  /*0ed0*/  ISETP.GE.AND.EX P5, PT, R95, UR13, PT, P5 ;  /* 0x0000000d5f007c0c */ /* 0x000fe4000bfa6350 */
[----:B------:R-:W-:Y:S02]  /*0ee0*/  P2R R22, PR, RZ, 0x10 ;  /* 0x00000010ff167803 */ /* 0x000fe40000000000 */
[----:B------:R-:W-:-:S02]  /*0ef0*/  ISETP.GT.U32.OR P3, PT, R0, 0x19f, P5 ;  /* 0x0000019f0000780c */ /* 0x000fc40002f64470 */
[----:B------:R-:W-:-:S04]  /*0f00*/  LOP3.LUT P4, RZ, R88, 0x40, RZ, 0xc0, !PT ;  /* 0x0000004058ff7812 */ /* 0x000fc8000788c0ff */
[----:B------:R-:W-:Y:S02]  /*0f10*/  P2R R23, PR, RZ, 0x10 ;  /* 0x00000010ff177803 */ /* 0x000fe40000000000 */
[----:B------:R-:W-:-:S04]  /*0f20*/  LOP3.LUT P4, RZ, R88, 0x80, RZ, 0xc0, !PT ;  /* 0x0000008058ff7812 */ /* 0x000fc8000788c0ff */
[----:B------:R-:W-:Y:S01]  /*0f30*/  P2R R25, PR, RZ, 0x10 ;  /* 0x00000010ff197803 */ /* 0x000fe20000000000 */
        /* <DEDUP_REMOVED lines=75> */
[----:B------:R-:W-:Y:S02]  /*13f0*/  CS2R R18, SRZ ;  /* 0x0000000000127805 */ /* 0x000fe4000001ff00 */
[----:B------:R-:W-:Y:S02]  /*1400*/  ISETP.NE.AND P4, PT, R25, RZ, PT ;  /* 0x000000ff1900720c */ /* 0x000fe40003f85270 */
[----:B------:R-:W-:-:S11]  /*1410*/  CS2R R20, SRZ ;  /* 0x0000000000147805 */ /* 0x000fd6000001ff00 */
[----:B------:R-:W2:Y:S01]  /*1420*/  @P4 LDG.E.64 R18, desc[UR8][R28.64] ;  /* 0x000000081c124981 */ /* 0x000ea2000c1e1b00 */
[----:B------:R-:W-:-:S13]  /*1430*/  ISETP.NE.AND P4, PT, R23, RZ, PT ;  /* 0x000000ff1700720c */ /* 0x000fda0003f85270 */
[----:B------:R0:W3:Y:S01]  /*1440*/  @!P4 LDG.E.64 R20, desc[UR8][R30.64] ;  /* 0x000000081e14c981 */ /* 0x0000e2000c1e1b00 */
[----:B------:R-:W-:Y:S02]  /*1450*/  ISETP.NE.AND P4, PT, R22, RZ, PT ;  /* 0x000000ff1600720c */ /* 0x000fe40003f85270 */
[----:B------:R-:W-:-:S11]  /*1460*/  CS2R R22, SRZ ;  /* 0x0000000000167805 */ /* 0x000fd6000001ff00 */
[----:B------:R1:W4:Y:S01]  /*1470*/  @!P4 LDG.E.64 R22, desc[UR8][R32.64] ;  /* 0x000000082016c981 */ /* 0x000322000c1e1b00 */
[----:B------:R-:W-:Y:S02]  /*1480*/  ISETP.NE.AND P4, PT, R24, RZ, PT ;  /* 0x000000ff1800720c */ /* 0x000fe40003f85270 */
[----:B------:R-:W-:Y:S02]  /*1490*/  CS2R R24, SRZ ;  /* 0x0000000000187805 */ /* 0x000fe4000001ff00 */
[----:B0-----:R-:W-:Y:S02]  /*14a0*/  CS2R R30, SRZ ;  /* 0x00000000001e7805 */ /* 0x001fe4000001ff00 */
[----:B------:R-:W-:-:S04]  /*14b0*/  CS2R R28, SRZ ;  /* 0x00000000001c7805 */ /* 0x000fc8000001ff00 */
[----:B------:R-:W5:Y:S04]  /*14c0*/  @!P1 LDG.E.64 R30, desc[UR8][R40.64] ;  /* 0x00000008281e9981 */ /* 0x000f68000c1e1b00 */
[----:B------:R0:W5:Y:S01]  /*14d0*/  @!P4 LDG.E.64 R24, desc[UR8][R34.64] ;  /* 0x000000082218c981 */ /* 0x000162000c1e1b00 */
[----:B-1----:R-:W-:Y:S02]  /*14e0*/  CS2R R32, SRZ ;  /* 0x0000000000207805 */ /* 0x002fe4000001ff00 */
[----:B------:R-:W-:Y:S02]  /*14f0*/  ISETP.NE.AND P4, PT, R26, RZ, PT ;  /* 0x000000ff1a00720c */ /* 0x000fe40003f85270 */
[----:B------:R-:W-:Y:S01]  /*1500*/  CS2R R26, SRZ ;  /* 0x00000000001a7805 */ /* 0x000fe2000001ff00 */
[----:B------:R1:W5:Y:S04]  /*1510*/  @!P2 LDG.E.64 R28, desc[UR8][R38.64] ;  /* 0x00000008261ca981 */ /* 0x000368000c1e1b00 */
[----:B------:R-:W5:Y:S01]  /*1520*/  @!P0 LDG.E.64 R32, desc[UR8][R42.64] ;  /* 0x000000082a208981 */ /* 0x000f62000c1e1b00 */
[----:B0-----:R-:W-:-:S02]  /*1530*/  CS2R R34, SRZ ;  /* 0x0000000000227805 */ /* 0x001fc4000001ff00 */
[----:B------:R-:W-:Y:S01]  /*1540*/  ISETP.NE.AND P0, PT, R48, RZ, PT ;  /* 0x000000ff3000720c */ /* 0x000fe20003f05270 */
[----:B------:R0:W5:Y:S01]  /*1550*/  @!P3 LDG.E.64 R26, desc[UR8][R36.64] ;  /* 0x00000008241ab981 */ /* 0x000162000c1e1b00 */
[----:B------:R-:W-:Y:S02]  /*1560*/  ISETP.NE.AND P1, PT, R49, RZ, PT ;  /* 0x000000ff3100720c */ /* 0x000fe40003f25270 */
[----:B-1----:R-:W-:Y:S02]  /*1570*/  CS2R R38, SRZ ;  /* 0x0000000000267805 */ /* 0x002fe4000001ff00 */
[----:B------:R-:W-:Y:S01]  /*1580*/  ISETP.NE.AND P2, PT, R50, RZ, PT ;  /* 0x000000ff3200720c */ /* 0x000fe20003f45270 */
[----:B------:R1:W5:Y:S01]  /*1590*/  @!P5 LDG.E.64 R34, desc[UR8][R44.64] ;  /* 0x000000082c22d981 */ /* 0x000362000c1e1b00 */
[----:B------:R-:W-:Y:S02]  /*15a0*/  LOP3.LUT P5, RZ, R88, 0x100, RZ, 0xc0, !PT ;  /* 0x0000010058ff7812 */ /* 0x000fe400078ac0ff */
[----:B------:R-:W-:-:S02]  /*15b0*/  CS2R R40, SRZ ;  /* 0x0000000000287805 */ /* 0x000fc4000001ff00 */
[----:B------:R-:W-:Y:S02]  /*15c0*/  ISETP.NE.AND P3, PT, R51, RZ, PT ;  /* 0x000000ff3300720c */ /* 0x000fe40003f65270 */
[----:B0-----:R-:W-:Y:S01]  /*15d0*/  CS2R R36, SRZ ;  /* 0x0000000000247805 */ /* 0x001fe2000001ff00 */
[----:B------:R-:W2:Y:S01]  /*15e0*/  @P0 LDG.E.64 R38, desc[UR8][R12.64] ;  /* 0x000000080c260981 */ /* 0x000ea2000c1e1b00 */
[----:B------:R-:W-:-:S03]  /*15f0*/  CS2R R42, SRZ ;  /* 0x00000000002a7805 */ /* 0x000fc6000001ff00 */
[----:B------:R-:W3:Y:S04]  /*1600*/  @P1 LDG.E.64 R40, desc[UR8][R14.64] ;  /* 0x000000080e281981 */ /* 0x000ee8000c1e1b00 */
[----:B------:R0:W4:Y:S01]  /*1610*/  @P5 LDG.E.64 R36, desc[UR8][R46.64] ;  /* 0x000000082e245981 */ /* 0x000122000c1e1b00 */
[----:B-1----:R-:W-:-:S03]  /*1620*/  CS2R R44, SRZ ;  /* 0x00000000002c7805 */ /* 0x002fc6000001ff00 */
[----:B------:R-:W5:Y:S04]  /*1630*/  @P2 LDG.E.64 R42, desc[UR8][R10.64] ;  /* 0x000000080a2a2981 */ /* 0x000f68000c1e1b00 */
[----:B------:R2:W5:Y:S01]  /*1640*/  @P3 LDG.E.64 R44, desc[UR8][R8.64] ;  /* 0x00000008082c3981 */ /* 0x000562000c1e1b00 */
[----:B0-----:R-:W-:-:S06]  /*1650*/  CS2R R46, SRZ ;  /* 0x00000000002e7805 */ /* 0x001fcc000001ff00 */
[----:B------:R-:W5:Y:S01]  /*1660*/  @P4 LDG.E.64 R46, desc[UR8][R6.64] ;  /* 0x00000008062e4981 */ /* 0x000f62000c1e1b00 */
[----:B------:R-:W-:-:S06]  /*1670*/  CS2R R48, SRZ ;  /* 0x0000000000307805 */ /* 0x000fcc000001ff00 */
[----:B------:R3:W5:Y:S01]  /*1680*/  @!P6 LDG.E.64 R48, desc[UR8][R4.64] ;  /* 0x000000080430e981 */ /* 0x000762000c1e1b00 */
[----:B------:R-:W-:Y:S01]  /*1690*/  ISETP.GT.AND P5, PT, R84, 0x1e, PT ;  /* 0x0000001e5400780c */ /* 0x000fe20003fa4270 */
[----:B------:R-:W-:Y:S01]  /*16a0*/  BSSY B0, `(.L_x_2896) ;  /* 0x0000092000007945 */ /* 0x000fe20003800000 */
[----:B--2---:R-:W-:Y:S01]  /*16b0*/  FADD.FTZ R9, R38, R39 ;  /* 0x0000002726097221 */ /* 0x004fe20000010000 */
[----:B------:R-:W-:Y:S01]  /*16c0*/  FMUL.FTZ R15, R39, R39 ;  /* 0x00000027270f7220 */ /* 0x000fe20000410000 */
[----:B----4-:R-:W-:Y:S01]  /*16d0*/  FADD.FTZ R12, R36, R37 ;  /* 0x00000025240c7221 */ /* 0x010fe20000010000 */
[----:B------:R-:W-:-:S03]  /*16e0*/  FMUL.FTZ R13, R37, R37 ;  /* 0x00000025250d7220 */ /* 0x000fc60000410000 */
[----:B------:R-:W-:Y:S01]  /*16f0*/  FADD.FTZ R12, RZ, R12 ;  /* 0x0000000cff0c7221 */ /* 0x000fe20000010000 */
[----:B------:R-:W-:Y:S01]  /*1700*/  FFMA.FTZ R13, R36, R36, R13 ;  /* 0x00000024240d7223 */ /* 0x000fe2000001000d */
[----:B---3--:R-:W-:Y:S02]  /*1710*/  FADD.FTZ R4, R40, R41 ;  /* 0x0000002928047221 */ /* 0x008fe40000010000 */
[----:B------:R-:W-:Y:S01]  /*1720*/  FADD.FTZ R9, R12, R9 ;  /* 0x000000090c097221 */ /* 0x000fe20000010000 */
[----:B------:R-:W-:Y:S01]  /*1730*/  FFMA.FTZ R8, R38, R38, R15 ;  /* 0x0000002626087223 */ /* 0x000fe2000001000f */
[----:B------:R-:W-:Y:S01]  /*1740*/  FADD.FTZ R13, RZ, R13 ;  /* 0x0000000dff0d7221 */ /* 0x000fe20000010000 */
[----:B------:R-:W-:Y:S01]  /*1750*/  FMUL.FTZ R7, R41, R41 ;  /* 0x0000002929077220 */ /* 0x000fe20000410000 */
[----:B------:R-:W-:Y:S01]  /*1760*/  FADD.FTZ R4, R9, R4 ;  /* 0x0000000409047221 */ /* 0x000fe20000010000 */
[----:B-----5:R-:W-:Y:S01]  /*1770*/  FADD.FTZ R5, R42, R43 ;  /* 0x0000002b2a057221 */ /* 0x020fe20000010000 */
[----:B------:R-:W-:Y:S01]  /*1780*/  FADD.FTZ R8, R13, R8 ;  /* 0x000000080d087221 */ /* 0x000fe20000010000 */
[----:B------:R-:W-:Y:S01]  /*1790*/  FFMA.FTZ R7, R40, R40, R7 ;  /* 0x0000002828077223 */ /* 0x000fe20000010007 */
[----:B------:R-:W-:Y:S01]  /*17a0*/  FMUL.FTZ R11, R43, R43 ;  /* 0x0000002b2b0b7220 */ /* 0x000fe20000410000 */
[----:B------:R-:W-:Y:S01]  /*17b0*/  FADD.FTZ R4, R4, R5 ;  /* 0x0000000504047221 */ /* 0x000fe20000010000 */
[----:B------:R-:W-:Y:S01]  /*17c0*/  FADD.FTZ R5, R44, R45 ;  /* 0x0000002d2c057221 */ /* 0x000fe20000010000 */
        /* <DEDUP_REMOVED lines=23> */
[----:B------:R-:W-:-:S02]  /*1940*/  FADD.FTZ R4, R4, R5 ;  /* 0x0000000504047221 */ /* 0x000fc40000010000 */
[----:B------:R-:W-:Y:S01]  /*1950*/  FADD.FTZ R6, R6, R7 ;  /* 0x0000000706067221 */ /* 0x000fe20000010000 */
[----:B------:R-:W-:Y:S01]  /*1960*/  FFMA.FTZ R9, R22, R22, R9 ;  /* 0x0000001616097223 */ /* 0x000fe20000010009 */
[----:B------:R-:W-:Y:S01]  /*1970*/  FMUL.FTZ R7, R25, R25 ;  /* 0x0000001919077220 */ /* 0x000fe20000410000 */
[----:B------:R-:W-:Y:S02]  /*1980*/  FADD.FTZ R5, R24, R25 ;  /* 0x0000001918057221 */ /* 0x000fe40000010000 */
        /* <DEDUP_REMOVED lines=65> */
[----:B------:R-:W0:Y:S01]  /*1da0*/  S2UR UR6, SR_CgaCtaId ;  /* 0x00000000000679c3 */ /* 0x000e220000008800 */
[----:B------:R-:W-:Y:S02]  /*1db0*/  UMOV UR5, 0x400 ;  /* 0x0000040000057882 */ /* 0x000fe40000000000 */
[----:B0-----:R-:W-:-:S09]  /*1dc0*/  ULEA UR5, UR6, UR5, 0x18 ;  /* 0x0000000506057291 */ /* 0x001fd2000f8ec03f */
        /* <DEDUP_REMOVED lines=9> */
[----:B------:R-:W-:Y:S02]  /*1e60*/  FADD.FTZ R50, R50, R15 ;  /* 0x0000000f32327221 */ /* 0x000fe40000010000 */
        /* <DEDUP_REMOVED lines=21> */
.L_x_2897:
[----:B------:R-:W-:Y:S05]  /*1fc0*/  BSYNC B0 ;  /* 0x0000000000007941 */ /* 0x000fea0003800000 */
.L_x_2896:
[----:B------:R-:W0:Y:S02]  /*1fd0*/  LDC R8, c[0x0][0xc] ;  /* 0x00000300ff087b82 */ /* 0x000e240000000800 */
[----:B0-----:R-:W-:-:S13]  /*1fe0*/  ISETP.GE.U32.AND P6, PT, R8, 0x2, PT ;  /* 0x000000020800780c */ /* 0x001fda0003fc6070 */
        /* <DEDUP_REMOVED lines=26> */
.L_x_2900:
[----:B0-----:R-:W2:Y:S04]  /*2190*/  LDG.E.STRONG.GPU R6, desc[UR8][R4.64] ;  /* 0x0000000804067981 */ /* 0x001ea8000c1ef900 */
[----:B--2---:R-:W-:Y:S01]  /*21a0*/  CCTL.IVALL ;  /* 0x00000000ff00798f */ /* 0x004fe20002000000 */
[----:B------:R-:W-:Y:S05]  /*21b0*/  YIELD ;  /* 0x0000000000007946 */ /* 0x000fea0003800000 */
[----:B------:R-:W-:-:S13]  /*21c0*/  ISETP.NE.AND P6, PT, R6, R53, PT ;  /* 0x000000350600720c */ /* 0x000fda0003fc5270 */
[----:B------:R-:W-:Y:S05]  /*21d0*/  @P6 BRA `(.L_x_2900) ;  /* 0xfffffffc00ec6947 */ /* 0x000fea000383ffff */
.L_x_2899:
[----:B------:R-:W-:Y:S01]  /*21e0*/  ISETP.NE.AND P6, PT, R8, RZ, PT ;  /* 0x000000ff0800720c */ /* 0x000fe20003fc5270 */
[----:B------:R-:W-:Y:S05]  /*21f0*/  WARPSYNC.ALL ;  /* 0x0000000000007948 */ /* 0x000fea0003800000 */
[----:B------:R-:W-:Y:S07]  /*2200*/  BAR.SYNC.DEFER_BLOCKING 0x0 ;  /* 0x0000000000007b1d */ /* 0x000fee0000010000 */
[----:B------:R-:W-:Y:S05]  /*2210*/  @!P6 BRA `(.L_x_2898) ;  /* 0x0000000400e8e947 */ /* 0x000fea0003800000 */
[----:B0-----:R-:W-:Y:S01]  /*2220*/  IADD3 R4, R8, -0x1, RZ ;  /* 0xffffffff08047810 */ /* 0x001fe20007ffe0ff */
[----:B------:R-:W-:-:S03]  /*2230*/  HFMA2.MMA R9, -RZ, RZ, 0, 0 ;  /* 0x00000000ff097435 */ /* 0x000fc600000001ff */
[----:B------:R-:W-:-:S13]  /*2240*/  ISETP.GE.U32.AND P6, PT, R4, 0x3, PT ;  /* 0x000000030400780c */ /* 0x000fda0003fc6070 */
[----:B------:R-:W-:Y:S05]  /*2250*/  @!P6 BRA `(.L_x_2901) ;  /* 0x000000040008e947 */ /* 0x000fea0003800000 */
[----:B------:R-:W-:Y:S02]  /*2260*/  LOP3.LUT R5, R8, 0x3, RZ, 0xc0, !PT ;  /* 0x0000000308057812 */ /* 0x000fe400078ec0ff */
[----:B------:R-:W-:Y:S02]  /*2270*/  MOV R9, RZ ;  /* 0x000000ff00097202 */ /* 0x000fe40000000f00 */
[----:B------:R-:W-:-:S07]  /*2280*/  IADD3 R10, -R5, R8, RZ ;  /* 0x00000008050a7210 */ /* 0x000fce0007ffe1ff */
.L_x_2902:
        /* <DEDUP_REMOVED lines=63> */
.L_x_2901:
        /* <DEDUP_REMOVED lines=18> */
.L_x_2904:
[----:B------:R-:W-:Y:S05]  /*27a0*/  BSYNC B0 ;  /* 0x0000000000007941 */ /* 0x000fea0003800000 */
.L_x_2903:
        /* <DEDUP_REMOVED lines=33> */
.L_x_2898:
[----:B------:R-:W-:Y:S01]  /*29c0*/  ULDC.64 UR12, c[0x0][0x218] ;  /* 0x00008600000c7ab9 */ /* 0x000fe20000000a00 */
[----:B0-----:R-:W-:Y:S01]  /*29d0*/  P2R R4, PR, RZ, 0x1 ;  /* 0x00000001ff047803 */ /* 0x001fe20000000000 */
[----:B------:R-:W0:Y:S01]  /*29e0*/  S2UR UR6, SR_CgaCtaId ;  /* 0x00000000000679c3 */ /* 0x000e220000008800 */
[----:B------:R-:W-:Y:S01]  /*29f0*/  LOP3.LUT P0, RZ, R0, UR7, RZ, 0xfc, !PT ;  /* 0x0000000700ff7c12 */ /* 0x000fe2000f80fcff */
[----:B------:R-:W-:Y:S01]  /*2a00*/  UMOV UR5, 0x400 ;  /* 0x0000040000057882 */ /* 0x000fe20000000000 */
[----:B------:R-:W-:Y:S02]  /*2a10*/  ISETP.EQ.U32.AND P6, PT, RZ, UR12, PT ;  /* 0x0000000cff007c0c */ /* 0x000fe4000bfc2070 */
[----:B------:R-:W-:Y:S02]  /*2a20*/  IADD3 R87, R66, R87, RZ ;  /* 0x0000005742577210 */ /* 0x000fe40007ffe0ff */
[----:B------:R-:W-:Y:S01]  /*2a30*/  ISETP.EQ.OR.EX P6, PT, RZ, UR13, P0, P6 ;  /* 0x0000000dff007c0c */ /* 0x000fe200087c2760 */
[----:B------:R-:W1:Y:S01]  /*2a40*/  LDC.64 R6, c[0x0][0x230] ;  /* 0x00008c00ff067b82 */ /* 0x000e620000000a00 */
[----:B------:R-:W-:-:S07]  /*2a50*/  ISETP.NE.AND P0, PT, R4, RZ, PT ;  /* 0x000000ff0400720c */ /* 0x000fce0003f05270 */
[----:B------:R-:W2:Y:S08]  /*2a60*/  LDC.64 R4, c[0x0][0x228] ;  /* 0x00008a00ff047b82 */ /* 0x000eb00000000a00 */
[----:B------:R-:W3:Y:S01]  /*2a70*/  @!P6 LDC.64 R8, c[0x0][0x218] ;  /* 0x00008600ff08eb82 */ /* 0x000ee20000000a00 */
[----:B0-----:R-:W-:-:S03]  /*2a80*/  ULEA UR5, UR6, UR5, 0x18 ;  /* 0x0000000506057291 */ /* 0x001fc6000f8ec03f */
[----:B------:R-:W-:Y:S02]  /*2a90*/  ULDC UR6, c[0x0][0x2a4] ;  /* 0x0000a90000067ab9 */ /* 0x000fe40000000800 */
[----:B------:R-:W-:Y:S01]  /*2aa0*/  @!P6 FMUL.FTZ R11, R51, UR6 ;  /* 0x00000006330bec20 */ /* 0x000fe20008410000 */
[----:B------:R-:W-:Y:S01]  /*2ab0*/  @!P6 FMUL.FTZ R10, R50, UR6 ;  /* 0x00000006320aec20 */ /* 0x000fe20008410000 */
[C---:B-1----:R-:W-:Y:S02]  /*2ac0*/  IMAD.WIDE R6, R87.reuse, 0x4, R6 ;  /* 0x0000000457067825 */ /* 0x042fe400078e0206 */
[----:B------:R-:W-:Y:S02]  /*2ad0*/  @!P5 STS.64 [UR5+0x80], R50 ;  /* 0x00008032ff00d988 */ /* 0x000fe40008000a05 */
[----:B--2---:R-:W-:-:S04]  /*2ae0*/  IMAD.WIDE R4, R87, 0x4, R4 ;  /* 0x0000000457047825 */ /* 0x004fc800078e0204 */
[----:B---3--:R-:W-:-:S05]  /*2af0*/  @!P6 IMAD.WIDE R8, R64, 0x8, R8 ;  /* 0x000000084008e825 */ /* 0x008fca00078e0208 */
[----:B------:R0:W-:Y:S01]  /*2b00*/  @!P6 STG.E.64 desc[UR8][R8.64], R10 ;  /* 0x0000000a0800e986 */ /* 0x0001e2000c101b08 */
[----:B------:R-:W-:Y:S06]  /*2b10*/  BAR.SYNC.DEFER_BLOCKING 0x0 ;  /* 0x0000000000007b1d */ /* 0x000fec0000010000 */
[----:B------:R-:W2:Y:S04]  /*2b20*/  LDG.E.64 R4, desc[UR8][R4.64] ;  /* 0x0000000804047981 */ /* 0x000ea8000c1e1b00 */
[----:B------:R-:W2:Y:S01]  /*2b30*/  LDG.E.64 R6, desc[UR8][R6.64] ;  /* 0x0000000806067981 */ /* 0x000ea2000c1e1b00 */
[----:B0-----:R-:W-:-:S02]  /*2b40*/  MOV R10, 0x3f800000 ;  /* 0x3f800000000a7802 */ /* 0x001fc40000000f00 */
[----:B------:R-:W-:Y:S01]  /*2b50*/  ISETP.NE.AND P6, PT, RZ, UR10, PT ;  /* 0x0000000aff007c0c */ /* 0x000fe2000bfc5270 */
        /* <DEDUP_REMOVED lines=11> */
[----:B------:R-:W0:Y:S02]  /*2c10*/  @P5 MUFU.RSQ R10, R13 ;  /* 0x0000000d000a5308 */ /* 0x000e240000001400 */
[-C--:B0-----:R-:W-:Y:S01]  /*2c20*/  FMUL.FTZ R9, R9, R10.reuse ;  /* 0x0000000a09097220 */ /* 0x081fe20000410000 */
[----:B------:R-:W-:-:S03]  /*2c30*/  FMUL.FTZ R14, R37, R10 ;  /* 0x0000000a250e7220 */ /* 0x000fc60000410000 */
        /* <DEDUP_REMOVED lines=13> */
.L_x_2905:
        /* <DEDUP_REMOVED lines=10> */
[----:B------:R-:W-:Y:S02]  /*2db0*/  IADD3 R11, R15, R11, RZ ;  /* 0x0000000b0f0b7210 */ /* 0x000fe40007ffe0ff */
[----:B------:R-:W-:-:S04]  /*2dc0*/  LEA R36, P5, R14, UR12, 0x2 ;  /* 0x0000000c0e247c11 */ /* 0x000fc8000f8a10ff */
[----:B------:R-:W-:-:S05]  /*2dd0*/  LEA.HI.X R37, R14, UR13, R11, 0x2, P5 ;  /* 0x0000000d0e257c11 */ /* 0x000fca000a8f140b */
[----:B------:R0:W-:Y:S04]  /*2de0*/  STG.E.64 desc[UR8][R36.64], R8 ;  /* 0x0000000824007986 */ /* 0x0001e8000c101b08 */
.L_x_2907:
[----:B------:R-:W-:Y:S05]  /*2df0*/  BSYNC B0 ;  /* 0x0000000000007941 */ /* 0x000fea0003800000 */
.L_x_2906:
[C---:B0-----:R-:W-:Y:S01]  /*2e00*/  FADD.FTZ R9, -R12.reuse, R40 ;  /* 0x000000280c097221 */ /* 0x041fe20000010100 */
        /* <DEDUP_REMOVED lines=18> */
.L_x_2908:
        /* <DEDUP_REMOVED lines=13> */
.L_x_2910:
[----:B------:R-:W-:Y:S05]  /*3000*/  BSYNC B0 ;  /* 0x0000000000007941 */ /* 0x000fea0003800000 */
.L_x_2909:
[C---:B------:R-:W-:Y:S01]  /*3010*/  FADD.FTZ R41, -R12.reuse, R42 ;  /* 0x0000002a0c297221 */ /* 0x040fe20000010100 */
        /* <DEDUP_REMOVED lines=14> */
.L_x_2911:
        /* <DEDUP_REMOVED lines=13> */
.L_x_2913:
[----:B------:R-:W-:Y:S05]  /*31d0*/  BSYNC B0 ;  /* 0x0000000000007941 */ /* 0x000fea0003800000 */
.L_x_2912:
        /* <DEDUP_REMOVED lines=19> */
.L_x_2914:
        /* <DEDUP_REMOVED lines=13> */
.L_x_2916:
[----:B------:R-:W-:Y:S05]  /*33e0*/  BSYNC B0 ;  /* 0x0000000000007941 */ /* 0x000fea0003800000 */
.L_x_2915:
        /* <DEDUP_REMOVED lines=15> */
.L_x_2917:
        /* <DEDUP_REMOVED lines=13> */
.L_x_2919:
[----:B------:R-:W-:Y:S05]  /*35b0*/  BSYNC B0 ;  /* 0x0000000000007941 */ /* 0x000fea0003800000 */
.L_x_2918:
        /* <DEDUP_REMOVED lines=19> */
.L_x_2920:
        /* <DEDUP_REMOVED lines=13> */
.L_x_2922:
[----:B------:R-:W-:Y:S05]  /*37c0*/  BSYNC B0 ;  /* 0x0000000000007941 */ /* 0x000fea0003800000 */
.L_x_2921:
[----:B------:R-:W-:Y:S01]  /*37d0*/  ULDC.64 UR12, c[0x0][0x278] ;  /* 0x00009e00000c7ab9 */ /* 0x000fe20000000a00 */
        /* <DEDUP_REMOVED lines=13> */
.L_x_2923:
[----:B------:R-:W-:Y:S01]  /*38b0*/  ISETP.GE.U32.AND P5, PT, R70, UR12, PT ;  /* 0x0000000c46007c0c */ /* 0x000fe2000bfa6070 */
[C---:B------:R-:W-:Y:S01]  /*38c0*/  FADD.FTZ R11, -R12.reuse, R20 ;  /* 0x000000140c0b7221 */ /* 0x040fe20000010100 */
        /* <DEDUP_REMOVED lines=20> */
.L_x_2925:
[----:B------:R-:W-:Y:S05]  /*3a10*/  BSYNC B0 ;  /* 0x0000000000007941 */ /* 0x000fea0003800000 */
.L_x_2924:
        /* <DEDUP_REMOVED lines=11> */
.L_x_2926:
[----:B------:R-:W-:Y:S01]  /*3ad0*/  ISETP.GE.U32.AND P5, PT, R72, UR12, PT ;  /* 0x0000000c48007c0c */ /* 0x000fe2000bfa6070 */
[C---:B0-----:R-:W-:Y:S01]  /*3ae0*/  FADD.FTZ R9, -R12.reuse, R22 ;  /* 0x000000160c097221 */ /* 0x041fe20000010100 */
        /* <DEDUP_REMOVED lines=20> */
.L_x_2928:
[----:B------:R-:W-:Y:S05]  /*3c30*/  BSYNC B0 ;  /* 0x0000000000007941 */ /* 0x000fea0003800000 */
.L_x_2927:
        /* <DEDUP_REMOVED lines=11> */
.L_x_2929:
[----:B------:R-:W-:Y:S01]  /*3cf0*/  ISETP.GE.U32.AND P5, PT, R74, UR12, PT ;  /* 0x0000000c4a007c0c */ /* 0x000fe2000bfa6070 */
[C---:B------:R-:W-:Y:S01]  /*3d00*/  FADD.FTZ R11, -R12.reuse, R24 ;  /* 0x000000180c0b7221 */ /* 0x040fe20000010100 */
[----:B------:R-:W-:Y:S01]  /*3d10*/  FADD.FTZ R25, -R12, R25 ;  /* 0x000000190c197221 */ /* 0x000fe20000010100 */
[----:B------:R-:W-:Y:S01]  /*3d20*/  BSSY B0, `(.L_x_2930) ;  /* 0x0000013000007945 */ /* 0x000fe20003800000 */
[----:B------:R-:W-:Y:S01]  /*3d30*/  ISETP.GE.AND.EX P5, PT, R91, UR13, PT, P5 ;  /* 0x0000000d5b007c0c */ /* 0x000fe2000bfa6350 */
[-C--:B------:R-:W-:Y:S01]  /*3d40*/  FMUL.FTZ R11, R11, R10.reuse ;  /* 0x0000000a0b0b7220 */ /* 0x080fe20000410000 */
[----:B0-----:R-:W-:Y:S02]  /*3d50*/  FMUL.FTZ R18, R25, R10 ;  /* 0x0000000a19127220 */ /* 0x001fe40000410000 */
        /* <DEDUP_REMOVED lines=15> */
.L_x_2931:
[----:B------:R-:W-:Y:S05]  /*3e50*/  BSYNC B0 ;  /* 0x0000000000007941 */ /* 0x000fea0003800000 */
.L_x_2930:
        /* <DEDUP_REMOVED lines=11> */
.L_x_2932:
        /* <DEDUP_REMOVED lines=22> */
.L_x_2934:
[----:B------:R-:W-:Y:S05]  /*4070*/  BSYNC B0 ;  /* 0x0000000000007941 */ /* 0x000fea0003800000 */
.L_x_2933:
        /* <DEDUP_REMOVED lines=11> */
.L_x_2935:
        /* <DEDUP_REMOVED lines=22> */
.L_x_2937:
[----:B------:R-:W-:Y:S05]  /*4290*/  BSYNC B0 ;  /* 0x0000000000007941 */ /* 0x000fea0003800000 */
.L_x_2936:
        /* <DEDUP_REMOVED lines=11> */
.L_x_2938:
        /* <DEDUP_REMOVED lines=22> */
.L_x_2940:
[----:B------:R-:W-:Y:S05]  /*44b0*/  BSYNC B0 ;  /* 0x0000000000007941 */ /* 0x000fea0003800000 */
.L_x_2939:
        /* <DEDUP_REMOVED lines=11> */
.L_x_2941:
        /* <DEDUP_REMOVED lines=22> */
.L_x_2943:
[----:B------:R-:W-:Y:S05]  /*46d0*/  BSYNC B0 ;  /* 0x0000000000007941 */ /* 0x000fea0003800000 */
.L_x_2942:
        /* <DEDUP_REMOVED lines=11> */
.L_x_2944:
        /* <DEDUP_REMOVED lines=22> */
.L_x_2946:
[----:B------:R-:W-:Y:S05]  /*48f0*/  BSYNC B0 ;  /* 0x0000000000007941 */ /* 0x000fea0003800000 */
.L_x_2945:
        /* <DEDUP_REMOVED lines=11> */
.L_x_2947:
[----:B------:R-:W-:Y:S01]  /*49b0*/  ISETP.GE.U32.AND P5, PT, R82, UR12, PT ;  /* 0x0000000c52007c0c */ /* 0x000fe2000bfa6070 */
[----:B------:R-:W-:Y:S03]  /*49c0*/  BSSY B0, `(.L_x_2948) ;  /* 0x000000f000007945 */ /* 0x000fe60003800000 */
[----:B------:R-:W-:-:S04]  /*49d0*/  ISETP.GE.AND.EX P5, PT, R57, UR13, PT, P5 ;  /* 0x0000000d39007c0c */ /* 0x000fc8000bfa6350 */
[----:B------:R-:W-:-:S13]  /*49e0*/  ISETP.GT.U32.OR P5, PT, R0, 0x19f, P5 ;  /* 0x0000019f0000780c */ /* 0x000fda0002fa4470 */
[----:B------:R-:W-:Y:S05]  /*49f0*/  @P5 BRA `(.L_x_2949) ;  /* 0x00000000002c5947 */ /* 0x000fea0003800000 */
[----:B------:R-:W-:Y:S01]  /*4a00*/  ULDC.64 UR14, c[0x0][0x270] ;  /* 0x00009c00000e7ab9 */ /* 0x000fe20000000a00 */
[----:B0-----:R-:W-:Y:S01]  /*4a10*/  MOV R14, R2 ;  /* 0x00000002000e7202 */ /* 0x001fe20000000f00 */
        /* <DEDUP_REMOVED lines=9> */
.L_x_2949:
[----:B------:R-:W-:Y:S05]  /*4ab0*/  BSYNC B0 ;  /* 0x0000000000007941 */ /* 0x000fea0003800000 */
.L_x_2948:
[C---:B-1----:R-:W-:Y:S01]  /*4ac0*/  FADD.FTZ R9, -R12.reuse, R48 ;  /* 0x000000300c097221 */ /* 0x042fe20000010100 */
[----:B------:R-:W-:Y:S01]  /*4ad0*/  ISETP.GE.U32.AND P5, PT, R83, UR12, PT ;  /* 0x0000000c53007c0c */ /* 0x000fe2000bfa6070 */
[----:B------:R-:W-:Y:S02]  /*4ae0*/  FADD.FTZ R49, -R12, R49 ;  /* 0x000000310c317221 */ /* 0x000fe40000010100 */
[-C--:B------:R-:W-:Y:S01]  /*4af0*/  FMUL.FTZ R9, R9, R10.reuse ;  /* 0x0000000a09097220 */ /* 0x080fe20000410000 */
[----:B------:R-:W-:Y:S01]  /*4b00*/  ISETP.GE.AND.EX P5, PT, R55, UR13, PT, P5 ;  /* 0x0000000d37007c0c */ /* 0x000fe2000bfa6350 */
[----:B------:R-:W-:Y:S02]  /*4b10*/  FMUL.FTZ R10, R49, R10 ;  /* 0x0000000a310a7220 */ /* 0x000fe40000410000 */
[----:B------:R-:W-:Y:S01]  /*4b20*/  FFMA.FTZ R6, R4, R9, R6 ;  /* 0x0000000904067223 */ /* 0x000fe20000010006 */
[----:B------:R-:W-:Y:S01]  /*4b30*/  ISETP.GT.U32.OR P5, PT, R0, 0x19f, P5 ;  /* 0x0000019f0000780c */ /* 0x000fe20002fa4470 */
[----:B------:R-:W-:Y:S01]  /*4b40*/  FFMA.FTZ R7, R5, R10, R7 ;  /* 0x0000000a05077223 */ /* 0x000fe20000010007 */
[----:B------:R-:W-:Y:S11]  /*4b50*/  @!P6 BRA `(.L_x_2950) ;  /* 0x000000000028e947 */ /* 0x000ff60003800000 */
[----:B------:R-:W-:Y:S01]  /*4b60*/  FMUL.FTZ R4, R6, -1.4426950216293334961 ;  /* 0xbfb8aa3b06047820 */ /* 0x000fe20000410000 */
[----:B------:R-:W-:-:S05]  /*4b70*/  FMUL.FTZ R8, R7, -1.4426950216293334961 ;  /* 0xbfb8aa3b07087820 */ /* 0x000fca0000410000 */
[----:B------:R-:W1:Y:S08]  /*4b80*/  MUFU.EX2 R4, R4 ;  /* 0x0000000400047308 */ /* 0x000e700000000800 */
[----:B------:R-:W2:Y:S01]  /*4b90*/  MUFU.EX2 R8, R8 ;  /* 0x0000000800087308 */ /* 0x000ea20000000800 */
[----:B-1----:R-:W-:-:S07]  /*4ba0*/  FADD.FTZ R5, R4, 1 ;  /* 0x3f80000004057421 */ /* 0x002fce0000010000 */
[----:B------:R-:W1:Y:S01]  /*4bb0*/  MUFU.RCP R5, R5 ;  /* 0x0000000500057308 */ /* 0x000e620000001000 */
[----:B--2---:R-:W-:-:S07]  /*4bc0*/  FADD.FTZ R9, R8, 1 ;  /* 0x3f80000008097421 */ /* 0x004fce0000010000 */
[----:B------:R-:W2:Y:S01]  /*4bd0*/  MUFU.RCP R10, R9 ;  /* 0x00000009000a7308 */ /* 0x000ea20000001000 */
[----:B-1----:R-:W-:Y:S01]  /*4be0*/  FMUL.FTZ R6, R6, R5 ;  /* 0x0000000506067220 */ /* 0x002fe20000410000 */
[----:B--2---:R-:W-:-:S07]  /*4bf0*/  FMUL.FTZ R7, R7, R10 ;  /* 0x0000000a07077220 */ /* 0x004fce0000410000 */
.L_x_2950:
        /* <DEDUP_REMOVED lines=12> */
.L_x_2952:
[----:B------:R-:W-:Y:S05]  /*4cc0*/  BSYNC B0 ;  /* 0x0000000000007941 */ /* 0x000fea0003800000 */
.L_x_2951:
[----:B-1----:R-:W1:Y:S01]  /*4cd0*/  LDC R3, c[0x0][0x10] ;  /* 0x00000400ff037b82 */ /* 0x002e620000000800 */
[----:B------:R-:W-:Y:S02]  /*4ce0*/  IADD3 R86, R86, 0x1, RZ ;  /* 0x0000000156567810 */ /* 0x000fe40007ffe0ff */
[----:B-1----:R-:W-:-:S04]  /*4cf0*/  IADD3 R64, R3, R64, RZ ;  /* 0x0000004003407210 */ /* 0x002fc80007ffe0ff */
[----:B------:R-:W-:-:S13]  /*4d00*/  ISETP.GE.AND P5, PT, R64, UR4, PT ;  /* 0x0000000440007c0c */ /* 0x000fda000bfa6270 */
[----:B------:R-:W-:Y:S05]  /*4d10*/  @!P5 BRA `(.L_x_2953) ;  /* 0xffffffb400b8d947 */ /* 0x000fea000383ffff */
[----:B------:R-:W-:Y:S05]  /*4d20*/  EXIT ;  /* 0x000000000000794d */ /* 0x000fea0003800000 */
.L_x_2954:
        /* <DEDUP_REMOVED lines=13> */
.L_x_3287:


//--------------------- .text._Z35group_norm_nhwc_fwd_one_pass_kernelI11Fp32IOBf16WLi64ELi26ELi416EEv26Group_norm_nhwc_fwd_params --------------------------
	.section	.text._Z35group_norm_nhwc_fwd_one_pass_kernelI11Fp32IOBf16WLi64ELi26ELi416EEv26Group_norm_nhwc_fwd_params,"ax",@progbits
	.align	128
        .global         _Z35group_norm_nhwc_fwd_one_pass_kernelI11Fp32IOBf16WLi64ELi26ELi416EEv26Group_norm_nhwc_fwd_params
        .type           _Z35group_norm_nhwc_fwd_one_pass_kernelI11Fp32IOBf16WLi64ELi26ELi416EEv26Group_norm_nhwc_fwd_params,@function
        .size           _Z35group_norm_nhwc_fwd_one_pass_kernelI11Fp32IOBf16WLi64ELi26ELi416EEv26Group_norm_nhwc_fwd_params,(.L_x_3288 - _Z35group_norm_nhwc_fwd_one_pass_kernelI11Fp32IOBf16WLi64ELi26ELi416EEv26Group_norm_nhwc_fwd_params)
        .other          _Z35group_norm_nhwc_fwd_one_pass_kernelI11Fp32IOBf16WLi64ELi26ELi416EEv26Group_norm_nhwc_fwd_params,@"STO_CUDA_ENTRY STV_DEFAULT"
_Z35group_norm_nhwc_fwd_one_pass_kernelI11Fp32IOBf16WLi64ELi26ELi416EEv26Group_norm_nhwc_fwd_params:
.text._Z35group_norm_nhwc_fwd_one_pass_kernelI11Fp32IOBf16WLi64ELi26ELi416EEv26Group_norm_nhwc_fwd_params:
        /* <DEDUP_REMOVED lines=28> */
.L_x_2970:
        /* <DEDUP_REMOVED lines=148> */
.L_x_2956:
[----:B------:R-:W-:Y:S05]  /*0b00*/  BSYNC B0 ;  /* 0x0000000000007941 */ /* 0x000fea0003800000 */
.L_x_2955:
        /* <DEDUP_REMOVED lines=28> */
.L_x_2959:
[----:B-1----:R-:W2:Y:S04]  /*0cd0*/  LDG.E.STRONG.GPU R12, desc[UR8][R10.64] ;  /* 0x000000080a0c7981 */ /* 0x002ea8000c1ef900 */
[----:B--2---:R-:W-:Y:S01]  /*0ce0*/  CCTL.IVALL ;  /* 0x00000000ff00798f */ /* 0x004fe20002000000 */
[----:B------:R-:W-:Y:S05]  /*0cf0*/  YIELD ;  /* 0x0000000000007946 */ /* 0x000fea0003800000 */
[----:B------:R-:W-:-:S13]  /*0d00*/  ISETP.NE.AND P1, PT, R12, R15, PT ;  /* 0x0000000f0c00720c */ /* 0x000fda0003f25270 */
[----:B------:R-:W-:Y:S05]  /*0d10*/  @P1 BRA `(.L_x_2959) ;  /* 0xfffffffc00ec1947 */ /* 0x000fea000383ffff */
.L_x_2958:
        /* <DEDUP_REMOVED lines=11> */
.L_x_2961:
        /* <DEDUP_REMOVED lines=63> */
.L_x_2960:
        /* <DEDUP_REMOVED lines=19> */
.L_x_2963:
[----:B------:R-:W-:Y:S05]  /*12f0*/  BSYNC B0 ;  /* 0x0000000000007941 */ /* 0x000fea0003800000 */
.L_x_2962:
        /* <DEDUP_REMOVED lines=33> */
.L_x_2957:
[----:B------:R-:W-:Y:S01]  /*1510*/  ULDC.64 UR12, c[0x0][0x218] ;  /* 0x00008600000c7ab9 */ /* 0x000fe20000000a00 */
[C---:B------:R-:W-:Y:S01]  /*1520*/  LOP3.LUT P1, RZ, R2.reuse, UR7, RZ, 0xfc, !PT ;  /* 0x0000000702ff7c12 */ /* 0x040fe2000f82fcff */
[----:B------:R-:W2:Y:S01]  /*1530*/  S2UR UR6, SR_CgaCtaId ;  /* 0x00000000000679c3 */ /* 0x000ea20000008800 */
[----:B------:R-:W-:Y:S01]  /*1540*/  ISETP.EQ.U32.AND P3, PT, RZ, UR12, PT ;  /* 0x0000000cff007c0c */ /* 0x000fe2000bf62070 */
[----:B-1----:R-:W-:Y:S01]  /*1550*/  IMAD.WIDE.U32 R10, R2, 0x4ec4ec4f, RZ ;  /* 0x4ec4ec4f020a7825 */ /* 0x002fe200078e00ff */
[----:B------:R-:W-:Y:S02]  /*1560*/  UMOV UR5, 0x400 ;  /* 0x0000040000057882 */ /* 0x000fe40000000000 */
[----:B------:R-:W-:Y:S02]  /*1570*/  ISETP.EQ.OR.EX P1, PT, RZ, UR13, P1, P3 ;  /* 0x0000000dff007c0c */ /* 0x000fe40008f22730 */
[----:B------:R-:W-:Y:S01]  /*1580*/  SHF.R.U32.HI R11, RZ, 0x2, R11 ;  /* 0x00000002ff0b7819 */ /* 0x000fe2000001160b */
[----:B------:R-:W1:Y:S04]  /*1590*/  LDC.64 R12, c[0x0][0x228] ;  /* 0x00008a00ff0c7b82 */ /* 0x000e680000000a00 */
        /* <DEDUP_REMOVED lines=13> */
[----:B------:R-:W-:Y:S01]  /*1670*/  @!P1 STG.E.64 desc[UR8][R16.64], R10 ;  /* 0x0000000a10009986 */ /* 0x000fe2000c101b08 */
[----:B------:R-:W-:Y:S06]  /*1680*/  BAR.SYNC.DEFER_BLOCKING 0x0 ;  /* 0x0000000000007b1d */ /* 0x000fec0000010000 */
[----:B------:R-:W2:Y:S04]  /*1690*/  LDG.E.U16 R21, desc[UR8][R12.64] ;  /* 0x000000080c157981 */ /* 0x000ea8000c1e1500 */
[----:B------:R-:W3:Y:S04]  /*16a0*/  LDG.E.U16 R23, desc[UR8][R14.64] ;  /* 0x000000080e177981 */ /* 0x000ee8000c1e1500 */
[----:B------:R1:W4:Y:S04]  /*16b0*/  LDG.E.U16 R28, desc[UR8][R12.64+0x2] ;  /* 0x000002080c1c7981 */ /* 0x000328000c1e1500 */
[----:B------:R3:W5:Y:S04]  /*16c0*/  LDG.E.U16 R29, desc[UR8][R14.64+0x2] ;  /* 0x000002080e1d7981 */ /* 0x000768000c1e1500 */
[----:B------:R-:W0:Y:S02]  /*16d0*/  LDS.64 R18, [UR5+0x80] ;  /* 0x00008005ff127984 */ /* 0x000e240008000a00 */
[----:B0-----:R-:W-:-:S04]  /*16e0*/  FMUL.FTZ R18, R18, UR6 ;  /* 0x0000000612127c20 */ /* 0x001fc80008410000 */
[----:B------:R-:W-:-:S04]  /*16f0*/  FMUL.FTZ R8, R18, R18 ;  /* 0x0000001212087220 */ /* 0x000fc80000410000 */
[----:B------:R-:W-:-:S05]  /*1700*/  FFMA.FTZ R8, R19, UR6, -R8 ;  /* 0x0000000613087c23 */ /* 0x000fca0008010808 */
[----:B------:R-:W-:-:S13]  /*1710*/  FSETP.GTU.FTZ.AND P1, PT, R8, RZ, PT ;  /* 0x000000ff0800720b */ /* 0x000fda0003f3c000 */
[----:B------:R-:W0:Y:S01]  /*1720*/  @P1 LDC R9, c[0x0][0x238] ;  /* 0x00008e00ff091b82 */ /* 0x000e220000000800 */
[C---:B------:R-:W-:Y:S01]  /*1730*/  FADD.FTZ R4, -R18.reuse, R4 ;  /* 0x0000000412047221 */ /* 0x040fe20000010100 */
[----:B------:R-:W-:Y:S01]  /*1740*/  FADD.FTZ R6, -R18, R6 ;  /* 0x0000000612067221 */ /* 0x000fe20000010100 */
[----:B0-----:R-:W-:Y:S01]  /*1750*/  @P1 FADD.FTZ R10, R8, R9 ;  /* 0x00000009080a1221 */ /* 0x001fe20000010000 */
[----:B------:R-:W-:-:S06]  /*1760*/  MOV R9, 0x3f800000 ;  /* 0x3f80000000097802 */ /* 0x000fcc0000000f00 */
[----:B------:R-:W0:Y:S01]  /*1770*/  @P1 MUFU.RSQ R9, R10 ;  /* 0x0000000a00091308 */ /* 0x000e220000001400 */
[----:B------:R-:W-:Y:S01]  /*1780*/  ISETP.NE.AND P1, PT, RZ, UR10, PT ;  /* 0x0000000aff007c0c */ /* 0x000fe2000bf25270 */
[C---:B-1----:R-:W-:Y:S01]  /*1790*/  FADD.FTZ R12, -R18.reuse, R5 ;  /* 0x00000005120c7221 */ /* 0x042fe20000010100 */
[----:B------:R-:W-:Y:S01]  /*17a0*/  FADD.FTZ R18, -R18, R7 ;  /* 0x0000000712127221 */ /* 0x000fe20000010100 */
[-C--:B0-----:R-:W-:Y:S01]  /*17b0*/  FMUL.FTZ R4, R4, R9.reuse ;  /* 0x0000000904047220 */ /* 0x081fe20000410000 */
[-C--:B------:R-:W-:Y:S01]  /*17c0*/  FMUL.FTZ R7, R6, R9.reuse ;  /* 0x0000000906077220 */ /* 0x080fe20000410000 */
[-C--:B------:R-:W-:Y:S01]  /*17d0*/  FMUL.FTZ R12, R12, R9.reuse ;  /* 0x000000090c0c7220 */ /* 0x080fe20000410000 */
[----:B------:R-:W-:Y:S01]  /*17e0*/  FMUL.FTZ R9, R18, R9 ;  /* 0x0000000912097220 */ /* 0x000fe20000410000 */
[----:B--2---:R-:W-:Y:S02]  /*17f0*/  SHF.L.U32 R21, R21, 0x10, RZ ;  /* 0x0000001015157819 */ /* 0x004fe400000006ff */
[----:B---3--:R-:W-:-:S02]  /*1800*/  SHF.L.U32 R14, R23, 0x10, RZ ;  /* 0x00000010170e7819 */ /* 0x008fc400000006ff */
[----:B----4-:R-:W-:-:S03]  /*1810*/  SHF.L.U32 R5, R28, 0x10, RZ ;  /* 0x000000101c057819 */ /* 0x010fc600000006ff */
[--C-:B------:R-:W-:Y:S01]  /*1820*/  FFMA.FTZ R6, R21, R4, R14.reuse ;  /* 0x0000000415067223 */ /* 0x100fe2000001000e */
[----:B-----5:R-:W-:Y:S01]  /*1830*/  SHF.L.U32 R8, R29, 0x10, RZ ;  /* 0x000000101d087819 */ /* 0x020fe200000006ff */
[----:B------:R-:W-:-:S04]  /*1840*/  FFMA.FTZ R4, R21, R7, R14 ;  /* 0x0000000715047223 */ /* 0x000fc8000001000e */
        /* <DEDUP_REMOVED lines=12> */
.L_x_2964:
        /* <DEDUP_REMOVED lines=14> */
.L_x_2966:
[----:B------:R-:W-:Y:S05]  /*19f0*/  BSYNC B0 ;  /* 0x0000000000007941 */ /* 0x000fea0003800000 */
.L_x_2965:
[----:B------:R-:W-:Y:S01]  /*1a00*/  IADD3 R11, R0, 0x20, RZ ;  /* 0x00000020000b7810 */ /* 0x000fe20007ffe0ff */
        /* <DEDUP_REMOVED lines=12> */
.L_x_2967:
        /* <DEDUP_REMOVED lines=17> */
.L_x_2969:
[----:B------:R-:W-:Y:S05]  /*1be0*/  BSYNC B0 ;  /* 0x0000000000007941 */ /* 0x000fea0003800000 */
.L_x_2968:
[----:B0-----:R-:W0:Y:S01]  /*1bf0*/  LDC R5, c[0x0][0x10] ;  /* 0x00000400ff057b82 */ /* 0x001e220000000800 */
[----:B------:R-:W-:Y:S02]  /*1c00*/  IADD3 R3, R3, 0x1, RZ ;  /* 0x0000000103037810 */ /* 0x000fe40007ffe0ff */
[----:B0-----:R-:W-:-:S04]  /*1c10*/  IADD3 R22, R5, R22, RZ ;  /* 0x0000001605167210 */ /* 0x001fc80007ffe0ff */
[----:B------:R-:W-:-:S13]  /*1c20*/  ISETP.GE.AND P1, PT, R22, UR4, PT ;  /* 0x0000000416007c0c */ /* 0x000fda000bf26270 */
[----:B------:R-:W-:Y:S05]  /*1c30*/  @!P1 BRA `(.L_x_2970) ;  /* 0xffffffe400609947 */ /* 0x000fea000383ffff */
[----:B------:R-:W-:Y:S05]  /*1c40*/  EXIT ;  /* 0x000000000000794d */ /* 0x000fea0003800000 */
.L_x_2971:
        /* <DEDUP_REMOVED lines=11> */
.L_x_3288:


//--------------------- .text._Z35group_norm_nhwc_fwd_one_pass_kernelI11Fp32IOBf16WLi128ELi26ELi416EEv26Group_norm_nhwc_fwd_params --------------------------
	.section	.text._Z35group_norm_nhwc_fwd_one_pass_kernelI11Fp32IOBf16WLi128ELi26ELi416EEv26Group_norm_nhwc_fwd_params,"ax",@progbits
	.align	128
        .global         _Z35group_norm_nhwc_fwd_one_pass_kernelI11Fp32IOBf16WLi128ELi26ELi416EEv26Group_norm_nhwc_fwd_params
        .type           _Z35group_norm_nhwc_fwd_one_pass_kernelI11Fp32IOBf16WLi128ELi26ELi416EEv26Group_norm_nhwc_fwd_params,@function
        .size           _Z35group_norm_nhwc_fwd_one_pass_kernelI11Fp32IOBf16WLi128ELi26ELi416EEv26Group_norm_nhwc_fwd_params,(.L_x_3289 - _Z35group_norm_nhwc_fwd_one_pass_kernelI11Fp32IOBf16WLi128ELi26ELi416EEv26Group_norm_nhwc_fwd_params)
        .other          _Z35group_norm_nhwc_fwd_one_pass_kernelI11Fp32IOBf16WLi128ELi26ELi416EEv26Group_norm_nhwc_fwd_params,@"STO_CUDA_ENTRY STV_DEFAULT"
_Z35group_norm_nhwc_fwd_one_pass_kernelI11Fp32IOBf16WLi128ELi26ELi416EEv26Group_norm_nhwc_fwd_params:
.text._Z35group_norm_nhwc_fwd_one_pass_kernelI11Fp32IOBf16WLi128ELi26ELi416EEv26Group_norm_nhwc_fwd_params:
        /* <DEDUP_REMOVED lines=34> */
.L_x_2993:
[----:B0-----:R-:W0:Y:S01]  /*0220*/  LDC R15, c[0x0][0x288] ;  /* 0x0000a200ff0f7b82 */ /* 0x001e220000000800 */
[----:B------:R-:W-:Y:S01]  /*0230*/  ULDC.64 UR12, c[0x0][0x278] ;  /* 0x00009e00000c7ab9 */ /* 0x000fe20000000a00 */
[----:B------:R-:W-:Y:S02]  /*0240*/  SHF.R.S32.HI R25, RZ, 0x1f, R6 ;  /* 0x0000001fff197819 */ /* 0x000fe40000011406 */
[----:B------:R-:W-:Y:S02]  /*0250*/  SHF.R.S32.HI R35, RZ, 0x1f, R7 ;  /* 0x0000001fff237819 */ /* 0x000fe40000011407 */
[----:B------:R-:W-:Y:S02]  /*0260*/  SHF.R.S32.HI R37, RZ, 0x1f, R24 ;  /* 0x0000001fff257819 */ /* 0x000fe40000011418 */
[----:B0-----:R-:W-:Y:S02]  /*0270*/  IABS R11, R15 ;  /* 0x0000000f000b7213 */ /* 0x001fe40000000000 */
        /* <DEDUP_REMOVED lines=177> */
.L_x_2973:
[----:B------:R-:W-:Y:S05]  /*0d90*/  BSYNC B0 ;  /* 0x0000000000007941 */ /* 0x000fea0003800000 */
.L_x_2972:
        /* <DEDUP_REMOVED lines=28> */
.L_x_2976:
[----:B-1----:R-:W2:Y:S04]  /*0f60*/  LDG.E.STRONG.GPU R10, desc[UR8][R8.64] ;  /* 0x00000008080a7981 */ /* 0x002ea8000c1ef900 */
[----:B--2---:R-:W-:Y:S01]  /*0f70*/  CCTL.IVALL ;  /* 0x00000000ff00798f */ /* 0x004fe20002000000 */
[----:B------:R-:W-:Y:S05]  /*0f80*/  YIELD ;  /* 0x0000000000007946 */ /* 0x000fea0003800000 */
[----:B------:R-:W-:-:S13]  /*0f90*/  ISETP.NE.AND P1, PT, R10, R15, PT ;  /* 0x0000000f0a00720c */ /* 0x000fda0003f25270 */
[----:B------:R-:W-:Y:S05]  /*0fa0*/  @P1 BRA `(.L_x_2976) ;  /* 0xfffffffc00ec1947 */ /* 0x000fea000383ffff */
.L_x_2975:
        /* <DEDUP_REMOVED lines=11> */
.L_x_2978:
[C---:B------:R-:W-:Y:S02]  /*1060*/  IADD3 R15, R18.reuse, 0x1, RZ ;  /* 0x00000001120f7810 */ /* 0x040fe40007ffe0ff */
        /* <DEDUP_REMOVED lines=12> */
[-C--:B------:R-:W-:Y:S02]  /*1130*/  @!P1 IMAD R16, R16, R19.reuse, RZ ;  /* 0x0000001310109224 */ /* 0x080fe400078e02ff */
        /* <DEDUP_REMOVED lines=49> */
.L_x_2977:
        /* <DEDUP_REMOVED lines=19> */
.L_x_2980:
[----:B------:R-:W-:Y:S05]  /*1580*/  BSYNC B0 ;  /* 0x0000000000007941 */ /* 0x000fea0003800000 */
.L_x_2979:
        /* <DEDUP_REMOVED lines=32> */
.L_x_2974:
        /* <DEDUP_REMOVED lines=31> */
[----:B------:R-:W-:Y:S01]  /*1980*/  ISETP.NE.AND P4, PT, RZ, UR10, PT ;  /* 0x0000000aff007c0c */ /* 0x000fe2000bf85270 */
[C---:B------:R-:W-:Y:S01]  /*1990*/  FADD.FTZ R12, -R18.reuse, R27 ;  /* 0x0000001b120c7221 */ /* 0x040fe20000010100 */
[----:B------:R-:W-:Y:S01]  /*19a0*/  FADD.FTZ R26, -R18, R26 ;  /* 0x0000001a121a7221 */ /* 0x000fe20000010100 */
[----:B0-----:R-:W-:Y:S01]  /*19b0*/  @P1 FADD.FTZ R8, R19, R8 ;  /* 0x0000000813081221 */ /* 0x001fe20000010000 */
[----:B------:R-:W-:-:S06]  /*19c0*/  MOV R19, 0x3f800000 ;  /* 0x3f80000000137802 */ /* 0x000fcc0000000f00 */
[----:B------:R-:W0:Y:S01]  /*19d0*/  @P1 MUFU.RSQ R19, R8 ;  /* 0x0000000800131308 */ /* 0x000e220000001400 */
[----:B------:R-:W-:Y:S02]  /*19e0*/  ISETP.GE.U32.AND P1, PT, R6, UR12, PT ;  /* 0x0000000c06007c0c */ /* 0x000fe4000bf26070 */
[----:B------:R-:W-:Y:S02]  /*19f0*/  ISETP.GE.U32.AND P2, PT, R7, UR12, PT ;  /* 0x0000000c07007c0c */ /* 0x000fe4000bf46070 */
[----:B------:R-:W-:Y:S01]  /*1a00*/  ISETP.GE.U32.AND P3, PT, R24, UR12, PT ;  /* 0x0000000c18007c0c */ /* 0x000fe2000bf66070 */
[C---:B------:R-:W-:Y:S01]  /*1a10*/  FADD.FTZ R28, -R18.reuse, R28 ;  /* 0x0000001c121c7221 */ /* 0x040fe20000010100 */
[C---:B-1----:R-:W-:Y:S01]  /*1a20*/  FADD.FTZ R14, -R18.reuse, R29 ;  /* 0x0000001d120e7221 */ /* 0x042fe20000010100 */
[C---:B------:R-:W-:Y:S01]  /*1a30*/  FADD.FTZ R30, -R18.reuse, R30 ;  /* 0x0000001e121e7221 */ /* 0x040fe20000010100 */
[C---:B------:R-:W-:Y:S01]  /*1a40*/  FADD.FTZ R16, -R18.reuse, R31 ;  /* 0x0000001f12107221 */ /* 0x040fe20000010100 */
[C---:B------:R-:W-:Y:S01]  /*1a50*/  FADD.FTZ R32, -R18.reuse, R32 ;  /* 0x0000002012207221 */ /* 0x040fe20000010100 */
[----:B------:R-:W-:Y:S01]  /*1a60*/  FADD.FTZ R34, -R18, R33 ;  /* 0x0000002112227221 */ /* 0x000fe20000010100 */
[----:B------:R-:W-:-:S02]  /*1a70*/  ISETP.GE.AND.EX P1, PT, R25, UR13, PT, P1 ;  /* 0x0000000d19007c0c */ /* 0x000fc4000bf26310 */
[----:B------:R-:W-:Y:S02]  /*1a80*/  ISETP.GE.AND.EX P2, PT, R35, UR13, PT, P2 ;  /* 0x0000000d23007c0c */ /* 0x000fe4000bf46320 */
[----:B------:R-:W-:Y:S01]  /*1a90*/  ISETP.GE.AND.EX P3, PT, R37, UR13, PT, P3 ;  /* 0x0000000d25007c0c */ /* 0x000fe2000bf66330 */
[-C--:B0-----:R-:W-:Y:S01]  /*1aa0*/  FMUL.FTZ R12, R12, R19.reuse ;  /* 0x000000130c0c7220 */ /* 0x081fe20000410000 */
[-C--:B------:R-:W-:Y:S01]  /*1ab0*/  FMUL.FTZ R26, R26, R19.reuse ;  /* 0x000000131a1a7220 */ /* 0x080fe20000410000 */
[----:B------:R-:W-:Y:S01]  /*1ac0*/  FMUL.FTZ R18, R32, R19 ;  /* 0x0000001320127220 */ /* 0x000fe20000410000 */
[C---:B------:R-:W-:Y:S02]  /*1ad0*/  ISETP.GT.U32.OR P1, PT, R0.reuse, 0x19f, P1 ;  /* 0x0000019f0000780c */ /* 0x040fe40000f24470 */
[C---:B------:R-:W-:Y:S02]  /*1ae0*/  ISETP.GT.U32.OR P2, PT, R0.reuse, 0x19f, P2 ;  /* 0x0000019f0000780c */ /* 0x040fe40001744470 */
[----:B------:R-:W-:-:S02]  /*1af0*/  ISETP.GT.U32.OR P3, PT, R0, 0x19f, P3 ;  /* 0x0000019f0000780c */ /* 0x000fc40001f64470 */
[----:B--2---:R-:W-:Y:S02]  /*1b00*/  SHF.L.U32 R9, R22, 0x10, RZ ;  /* 0x0000001016097819 */ /* 0x004fe400000006ff */
[----:B---3--:R-:W-:Y:S02]  /*1b10*/  SHF.L.U32 R10, R23, 0x10, RZ ;  /* 0x00000010170a7819 */ /* 0x008fe400000006ff */
[----:B----4-:R-:W-:Y:S02]  /*1b20*/  SHF.L.U32 R8, R21, 0x10, RZ ;  /* 0x0000001015087819 */ /* 0x010fe400000006ff */
[----:B-----5:R-:W-:Y:S01]  /*1b30*/  SHF.L.U32 R11, R20, 0x10, RZ ;  /* 0x00000010140b7819 */ /* 0x020fe200000006ff */
[-C--:B------:R-:W-:Y:S01]  /*1b40*/  FMUL.FTZ R23, R28, R19.reuse ;  /* 0x000000131c177220 */ /* 0x080fe20000410000 */
[-C--:B------:R-:W-:Y:S01]  /*1b50*/  FMUL.FTZ R22, R14, R19.reuse ;  /* 0x000000130e167220 */ /* 0x080fe20000410000 */
[-C--:B------:R-:W-:Y:S01]  /*1b60*/  FMUL.FTZ R21, R30, R19.reuse ;  /* 0x000000131e157220 */ /* 0x080fe20000410000 */
[-C--:B------:R-:W-:Y:S01]  /*1b70*/  FMUL.FTZ R20, R16, R19.reuse ;  /* 0x0000001310147220 */ /* 0x080fe20000410000 */
[----:B------:R-:W-:Y:S01]  /*1b80*/  FFMA.FTZ R13, R9, R12, R10 ;  /* 0x0000000c090d7223 */ /* 0x000fe2000001000a */
[----:B------:R-:W-:Y:S01]  /*1b90*/  FMUL.FTZ R19, R34, R19 ;  /* 0x0000001322137220 */ /* 0x000fe20000410000 */
        /* <DEDUP_REMOVED lines=12> */
.L_x_2981:
        /* <DEDUP_REMOVED lines=13> */
.L_x_2983:
[----:B------:R-:W-:Y:S05]  /*1d30*/  BSYNC B0 ;  /* 0x0000000000007941 */ /* 0x000fea0003800000 */
.L_x_2982:
        /* <DEDUP_REMOVED lines=13> */
.L_x_2984:
        /* <DEDUP_REMOVED lines=13> */
.L_x_2986:
[----:B------:R-:W-:Y:S05]  /*1ee0*/  BSYNC B0 ;  /* 0x0000000000007941 */ /* 0x000fea0003800000 */
.L_x_2985:
        /* <DEDUP_REMOVED lines=13> */
.L_x_2987:
        /* <DEDUP_REMOVED lines=13> */
.L_x_2989:
[----:B------:R-:W-:Y:S05]  /*2090*/  BSYNC B0 ;  /* 0x0000000000007941 */ /* 0x000fea0003800000 */
.L_x_2988:
        /* <DEDUP_REMOVED lines=13> */
.L_x_2990:
        /* <DEDUP_REMOVED lines=12> */
.L_x_2992:
[----:B------:R-:W-:Y:S05]  /*2230*/  BSYNC B0 ;  /* 0x0000000000007941 */ /* 0x000fea0003800000 */
.L_x_2991:
[----:B-1----:R-:W1:Y:S01]  /*2240*/  LDC R9, c[0x0][0x10] ;  /* 0x00000400ff097b82 */ /* 0x002e620000000800 */
[----:B------:R-:W-:Y:S02]  /*2250*/  IADD3 R4, R4, 0x1, RZ ;  /* 0x0000000104047810 */ /* 0x000fe40007ffe0ff */
[----:B-1----:R-:W-:-:S04]  /*2260*/  IADD3 R38, R9, R38, RZ ;  /* 0x0000002609267210 */ /* 0x002fc80007ffe0ff */
[----:B------:R-:W-:-:S13]  /*2270*/  ISETP.GE.AND P1, PT, R38, UR4, PT ;  /* 0x0000000426007c0c */ /* 0x000fda000bf26270 */
[----:B------:R-:W-:Y:S05]  /*2280*/  @!P1 BRA `(.L_x_2993) ;  /* 0xffffffdc00e49947 */ /* 0x000fea000383ffff */
[----:B------:R-:W-:Y:S05]  /*2290*/  EXIT ;  /* 0x000000000000794d */ /* 0x000fea0003800000 */
.L_x_2994:
        /* <DEDUP_REMOVED lines=14> */
.L_x_3289:


//--------------------- .text._Z35group_norm_nhwc_fwd_one_pass_kernelI11Fp32IOBf16WLi256ELi26ELi416EEv26Group_norm_nhwc_fwd_params --------------------------
	.section	.text._Z35group_norm_nhwc_fwd_one_pass_kernelI11Fp32IOBf16WLi256ELi26ELi416EEv26Group_norm_nhwc_fwd_params,"ax",@progbits
	.align	128
        .global         _Z35group_norm_nhwc_fwd_one_pass_kernelI11Fp32IOBf16WLi256ELi26ELi416EEv26Group_norm_nhwc_fwd_params
        .type           _Z35group_norm_nhwc_fwd_one_pass_kernelI11Fp32IOBf16WLi256ELi26ELi416EEv26Group_norm_nhwc_fwd_params,@function
        .size           _Z35group_norm_nhwc_fwd_one_pass_kernelI11Fp32IOBf16WLi256ELi26ELi416EEv26Group_norm_nhwc_fwd_params,(.L_x_3290 - _Z35group_norm_nhwc_fwd_one_pass_kernelI11Fp32IOBf16WLi256ELi26ELi416EEv26Group_norm_nhwc_fwd_params)
        .other          _Z35group_norm_nhwc_fwd_one_pass_kernelI11Fp32IOBf16WLi256ELi26ELi416EEv26Group_norm_nhwc_fwd_params,@"STO_CUDA_ENTRY STV_DEFAULT"
_Z35group_norm_nhwc_fwd_one_pass_kernelI11Fp32IOBf16WLi256ELi26ELi416EEv26Group_norm_nhwc_fwd_params:
.text._Z35group_norm_nhwc_fwd_one_pass_kernelI11Fp32IOBf16WLi256ELi26ELi416EEv26Group_norm_nhwc_fwd_params:
        /* <DEDUP_REMOVED lines=25> */
.L_x_3028:
[----:B01----:R-:W0:Y:S01]  /*0190*/  LDC R9, c[0x0][0x288] ;  /* 0x0000a200ff097b82 */ /* 0x003e220000000800 */
[C---:B------:R-:W-:Y:S01]  /*01a0*/  IADD3 R33, R37.reuse, 0xc0, RZ ;  /* 0x000000c025217810 */ /* 0x040fe20007ffe0ff */
[----:B------:R-:W-:Y:S01]  /*01b0*/  ULDC.64 UR14, c[0x0][0x278] ;  /* 0x00009e00000e7ab9 */ /* 0x000fe20000000a00 */
[C---:B------:R-:W-:Y:S01]  /*01c0*/  IADD3 R24, R37.reuse, 0x60, RZ ;  /* 0x0000006025187810 */ /* 0x040fe20007ffe0ff */
[----:B------:R-:W-:Y:S01]  /*01d0*/  ULDC.64 UR12, c[0x0][0x280] ;  /* 0x0000a000000c7ab9 */ /* 0x000fe20000000a00 */
[----:B------:R-:W-:Y:S02]  /*01e0*/  IADD3 R26, R37, 0x80, RZ ;  /* 0x00000080251a7810 */ /* 0x000fe40007ffe0ff */
        /* <DEDUP_REMOVED lines=11> */
[----:B--2---:R-:W2:Y:S08]  /*02a0*/  @!P4 LDC.64 R14, c[0x0][0x270] ;  /* 0x00009c00ff0ecb82 */ /* 0x004eb00000000a00 */
        /* <DEDUP_REMOVED lines=263> */
.L_x_2996:
[----:B------:R-:W-:Y:S05]  /*1320*/  BSYNC B0 ;  /* 0x0000000000007941 */ /* 0x000fea0003800000 */
.L_x_2995:
        /* <DEDUP_REMOVED lines=8> */
[----:B0-----:R-:W0:Y:S08]  /*13b0*/  LDC.64 R16, c[0x0][0x248] ;  /* 0x00009200ff107b82 */ /* 0x001e300000000a00 */
[----:B------:R-:W3:Y:S01]  /*13c0*/  LDC.64 R14, c[0x0][0x240] ;  /* 0x00009000ff0e7b82 */ /* 0x000ee20000000a00 */
[----:B-1----:R-:W-:-:S04]  /*13d0*/  IMAD R20, R23, R18, RZ ;  /* 0x0000001217147224 */ /* 0x002fc800078e02ff */
[----:B------:R-:W-:-:S05]  /*13e0*/  IMAD R22, R20, R21, RZ ;  /* 0x0000001514167224 */ /* 0x000fca00078e02ff */
[----:B------:R-:W-:-:S05]  /*13f0*/  SHF.L.U32 R23, R22, 0x1, RZ ;  /* 0x0000000116177819 */ /* 0x000fca00000006ff */
[----:B0-----:R-:W-:-:S04]  /*1400*/  IMAD.WIDE R16, R23, 0x4, R16 ;  /* 0x0000000417107825 */ /* 0x001fc800078e0210 */
[----:B--2---:R-:W-:Y:S01]  /*1410*/  IMAD R23, R18, UR7, R19 ;  /* 0x0000000712177c24 */ /* 0x004fe2000f8e0213 */
[----:B------:R-:W-:Y:S02]  /*1420*/  IADD3 R19, R20, R19, RZ ;  /* 0x0000001314137210 */ /* 0x000fe40007ffe0ff */
[----:B------:R-:W-:Y:S01]  /*1430*/  MOV R18, 0xffffffff ;  /* 0xffffffff00127802 */ /* 0x000fe20000000f00 */
[----:B------:R-:W-:-:S03]  /*1440*/  IMAD.WIDE.U32 R16, R23, 0x8, R16 ;  /* 0x0000000817107825 */ /* 0x000fc600078e0010 */
[----:B------:R-:W-:Y:S01]  /*1450*/  SEL R23, R18, 0x1, P1 ;  /* 0x0000000112177807 */ /* 0x000fe20000800000 */
[----:B---3--:R-:W-:Y:S01]  /*1460*/  IMAD.WIDE.U32 R14, R19, 0x4, R14 ;  /* 0x00000004130e7825 */ /* 0x008fe200078e000e */
        /* <DEDUP_REMOVED lines=8> */
.L_x_2999:
[----:B-1----:R-:W2:Y:S04]  /*14f0*/  LDG.E.STRONG.GPU R16, desc[UR8][R14.64] ;  /* 0x000000080e107981 */ /* 0x002ea8000c1ef900 */
[----:B--2---:R-:W-:Y:S01]  /*1500*/  CCTL.IVALL ;  /* 0x00000000ff00798f */ /* 0x004fe20002000000 */
[----:B------:R-:W-:Y:S05]  /*1510*/  YIELD ;  /* 0x0000000000007946 */ /* 0x000fea0003800000 */
[----:B------:R-:W-:-:S13]  /*1520*/  ISETP.NE.AND P1, PT, R16, R19, PT ;  /* 0x000000131000720c */ /* 0x000fda0003f25270 */
[----:B------:R-:W-:Y:S05]  /*1530*/  @P1 BRA `(.L_x_2999) ;  /* 0xfffffffc00ec1947 */ /* 0x000fea000383ffff */
.L_x_2998:
        /* <DEDUP_REMOVED lines=11> */
.L_x_3001:
[C---:B------:R-:W-:Y:S02]  /*15f0*/  ISETP.EQ.OR P1, PT, R20.reuse, UR7, P3 ;  /* 0x0000000714007c0c */ /* 0x040fe40009f22670 */
[----:B------:R-:W-:-:S04]  /*1600*/  IADD3 R18, R20, 0x1, RZ ;  /* 0x0000000114127810 */ /* 0x000fc80007ffe0ff */
[----:B------:R-:W-:-:S07]  /*1610*/  ISETP.EQ.OR P2, PT, R18, UR7, P3 ;  /* 0x0000000712007c0c */ /* 0x000fce0009f42670 */
[----:B------:R-:W1:Y:S01]  /*1620*/  @!P1 LDC R16, c[0x0][0x10] ;  /* 0x00000400ff109b82 */ /* 0x000e620000000800 */
[----:B0-----:R-:W0:Y:S01]  /*1630*/  @!P1 S2R R17, SR_CTAID.Y ;  /* 0x0000000000119919 */ /* 0x001e220000002600 */
[----:B------:R-:W-:-:S06]  /*1640*/  @!P1 LOP3.LUT R19, R34, 0x1, RZ, 0xc0, !PT ;  /* 0x0000000122139812 */ /* 0x000fcc00078ec0ff */
[----:B------:R-:W2:Y:S08]  /*1650*/  @!P1 LDC.64 R14, c[0x0][0x248] ;  /* 0x00009200ff0e9b82 */ /* 0x000eb00000000a00 */
[----:B------:R-:W3:Y:S01]  /*1660*/  @!P2 LDC R23, c[0x0][0x10] ;  /* 0x00000400ff17ab82 */ /* 0x000ee20000000800 */
[----:B-1----:R-:W-:-:S04]  /*1670*/  @!P1 IMAD R44, R19, R16, RZ ;  /* 0x00000010132c9224 */ /* 0x002fc800078e02ff */
[----:B------:R-:W-:-:S05]  /*1680*/  @!P1 IMAD R44, R44, R21, RZ ;  /* 0x000000152c2c9224 */ /* 0x000fca00078e02ff */
[----:B------:R-:W-:Y:S01]  /*1690*/  @!P1 SHF.L.U32 R19, R44, 0x1, RZ ;  /* 0x000000012c139819 */ /* 0x000fe200000006ff */
[----:B0-----:R-:W-:-:S04]  /*16a0*/  @!P1 IMAD R17, R16, R20, R17 ;  /* 0x0000001410119224 */ /* 0x001fc800078e0211 */
        /* <DEDUP_REMOVED lines=26> */
[----:B------:R-:W0:Y:S02]  /*1850*/  @!P4 LDC.64 R16, c[0x0][0x248] ;  /* 0x00009200ff10cb82 */ /* 0x000e240000000a00 */
[----:B0-----:R-:W-:-:S10]  /*1860*/  @!P4 IMAD.WIDE R16, R23, 0x4, R16 ;  /* 0x000000041710c825 */ /* 0x001fd400078e0210 */
[----:B------:R-:W0:Y:S01]  /*1870*/  @!P1 S2R R23, SR_CTAID.Y ;  /* 0x0000000000179919 */ /* 0x000e220000002600 */
[----:B------:R-:W-:Y:S02]  /*1880*/  @!P4 IMAD.WIDE.U32 R16, R19, 0x8, R16 ;  /* 0x000000081310c825 */ /* 0x000fe400078e0010 */
[----:B------:R-:W1:Y:S04]  /*1890*/  @!P1 LDC R19, c[0x0][0x10] ;  /* 0x00000400ff139b82 */ /* 0x000e680000000800 */
[----:B------:R-:W2:Y:S01]  /*18a0*/  @!P4 LDG.E.64 R16, desc[UR8][R16.64] ;  /* 0x000000081010c981 */ /* 0x000ea2000c1e1b00 */
[----:B---3--:R-:W-:Y:S01]  /*18b0*/  @!P2 FADD.FTZ R12, R12, R14 ;  /* 0x0000000e0c0ca221 */ /* 0x008fe20000010000 */
[----:B------:R-:W-:-:S05]  /*18c0*/  @!P1 LOP3.LUT R14, R34, 0x1, RZ, 0xc0, !PT ;  /* 0x00000001220e9812 */ /* 0x000fca00078ec0ff */
[-C--:B-1----:R-:W-:Y:S02]  /*18d0*/  @!P1 IMAD R14, R14, R19.reuse, RZ ;  /* 0x000000130e0e9224 */ /* 0x082fe400078e02ff */
[----:B0-----:R-:W-:Y:S02]  /*18e0*/  @!P1 IMAD R23, R18, R19, R23 ;  /* 0x0000001312179224 */ /* 0x001fe400078e0217 */
[----:B------:R-:W0:Y:S01]  /*18f0*/  @!P1 LDC.64 R18, c[0x0][0x248] ;  /* 0x00009200ff129b82 */ /* 0x000e220000000a00 */
        /* <DEDUP_REMOVED lines=14> */
.L_x_3000:
        /* <DEDUP_REMOVED lines=12> */
[----:B0-----:R-:W-:-:S05]  /*1aa0*/  SHF.L.U32 R17, R18, 0x1, RZ ;  /* 0x0000000112117819 */ /* 0x001fca00000006ff */
[----:B--2---:R-:W-:-:S04]  /*1ab0*/  IMAD.WIDE R14, R17, 0x4, R14 ;  /* 0x00000004110e7825 */ /* 0x004fc800078e020e */
[----:B-1----:R-:W-:-:S04]  /*1ac0*/  IMAD R17, R20, UR5, R19 ;  /* 0x0000000514117c24 */ /* 0x002fc8000f8e0213 */
[----:B------:R-:W-:-:S06]  /*1ad0*/  IMAD.WIDE.U32 R14, R17, 0x8, R14 ;  /* 0x00000008110e7825 */ /* 0x000fcc00078e000e */
[----:B------:R-:W2:Y:S02]  /*1ae0*/  LDG.E.64 R14, desc[UR8][R14.64] ;  /* 0x000000080e0e7981 */ /* 0x000ea4000c1e1b00 */
[----:B--2---:R-:W-:Y:S01]  /*1af0*/  FADD.FTZ R12, R12, R14 ;  /* 0x0000000e0c0c7221 */ /* 0x004fe20000010000 */
[----:B------:R-:W-:-:S07]  /*1b00*/  FADD.FTZ R13, R13, R15 ;  /* 0x0000000f0d0d7221 */ /* 0x000fce0000010000 */
.L_x_3003:
[----:B------:R-:W-:Y:S05]  /*1b10*/  BSYNC B0 ;  /* 0x0000000000007941 */ /* 0x000fea0003800000 */
.L_x_3002:
        /* <DEDUP_REMOVED lines=9> */
[----:B0-----:R-:W-:Y:S01]  /*1bb0*/  @!P1 LOP3.LUT R17, R34, 0x1, RZ, 0xc0, !PT ;  /* 0x0000000122119812 */ /* 0x001fe200078ec0ff */
[----:B------:R-:W0:Y:S02]  /*1bc0*/  @!P1 S2R R23, SR_CTAID.Y ;  /* 0x0000000000179919 */ /* 0x000e240000002600 */
[----:B------:R-:W2:Y:S01]  /*1bd0*/  @!P1 LDC R18, c[0x0][0x10] ;  /* 0x00000400ff129b82 */ /* 0x000ea20000000800 */
[-C--:B-1----:R-:W-:Y:S02]  /*1be0*/  @!P2 IMAD R19, R19, R16.reuse, R14 ;  /* 0x000000101313a224 */ /* 0x082fe400078e020e */
[----:B------:R-:W-:-:S05]  /*1bf0*/  @!P2 IMAD R16, R15, R16, RZ ;  /* 0x000000100f10a224 */ /* 0x000fca00078e02ff */
[----:B------:R-:W1:Y:S01]  /*1c00*/  @!P2 LDC.64 R14, c[0x0][0x248] ;  /* 0x00009200ff0eab82 */ /* 0x000e620000000a00 */
[-C--:B--2---:R-:W-:Y:S02]  /*1c10*/  @!P1 IMAD R44, R17, R18.reuse, RZ ;  /* 0x00000012112c9224 */ /* 0x084fe400078e02ff */
[-C--:B------:R-:W-:Y:S02]  /*1c20*/  @!P2 IMAD R22, R16, R21.reuse, RZ ;  /* 0x000000151016a224 */ /* 0x080fe400078e02ff */
[----:B------:R-:W-:Y:S02]  /*1c30*/  @!P1 IMAD R21, R44, R21, RZ ;  /* 0x000000152c159224 */ /* 0x000fe400078e02ff */
[----:B0-----:R-:W-:Y:S01]  /*1c40*/  @!P1 IMAD R23, R20, R18, R23 ;  /* 0x0000001214179224 */ /* 0x001fe200078e0217 */
[----:B------:R-:W0:Y:S01]  /*1c50*/  @!P1 LDC.64 R16, c[0x0][0x248] ;  /* 0x00009200ff109b82 */ /* 0x000e220000000a00 */
[----:B------:R-:W-:Y:S02]  /*1c60*/  @!P2 SHF.L.U32 R45, R22, 0x1, RZ ;  /* 0x00000001162da819 */ /* 0x000fe400000006ff */
[----:B------:R-:W-:-:S03]  /*1c70*/  @!P1 SHF.L.U32 R21, R21, 0x1, RZ ;  /* 0x0000000115159819 */ /* 0x000fc600000006ff */
[----:B-1----:R-:W-:-:S04]  /*1c80*/  @!P2 IMAD.WIDE R14, R45, 0x4, R14 ;  /* 0x000000042d0ea825 */ /* 0x002fc800078e020e */
        /* <DEDUP_REMOVED lines=9> */
.L_x_2997:
[----:B------:R-:W-:Y:S01]  /*1d20*/  ULDC.64 UR12, c[0x0][0x218] ;  /* 0x00008600000c7ab9 */ /* 0x000fe20000000a00 */
[----:B------:R-:W-:Y:S01]  /*1d30*/  LOP3.LUT P1, RZ, R36, UR7, RZ, 0xfc, !PT ;  /* 0x0000000724ff7c12 */ /* 0x000fe2000f82fcff */
[----:B------:R-:W2:Y:S01]  /*1d40*/  S2UR UR6, SR_CgaCtaId ;  /* 0x00000000000679c3 */ /* 0x000ea20000008800 */
[----:B------:R-:W-:Y:S01]  /*1d50*/  ISETP.EQ.U32.AND P2, PT, RZ, UR12, PT ;  /* 0x0000000cff007c0c */ /* 0x000fe2000bf42070 */
[----:B------:R-:W-:Y:S01]  /*1d60*/  UMOV UR5, 0x400 ;  /* 0x0000040000057882 */ /* 0x000fe20000000000 */
[----:B-1----:R-:W-:Y:S01]  /*1d70*/  IADD3 R15, R39, R0, RZ ;  /* 0x00000000270f7210 */ /* 0x002fe20007ffe0ff */
[----:B------:R-:W-:Y:S01]  /*1d80*/  ULDC.64 UR14, c[0x0][0x278] ;  /* 0x00009e00000e7ab9 */ /* 0x000fe20000000a00 */
[----:B------:R-:W-:-:S03]  /*1d90*/  ISETP.EQ.OR.EX P1, PT, RZ, UR13, P1, P2 ;  /* 0x0000000dff007c0c */ /* 0x000fc60008f22720 */
        /* <DEDUP_REMOVED lines=13> */
[----:B------:R-:W2:Y:S04]  /*1e70*/  LDG.E.U16 R0, desc[UR8][R44.64] ;  /* 0x000000082c007981 */ /* 0x000ea8000c1e1500 */
[----:B------:R-:W3:Y:S04]  /*1e80*/  LDG.E.U16 R16, desc[UR8][R44.64+0x2] ;  /* 0x000002082c107981 */ /* 0x000ee8000c1e1500 */
[----:B0-----:R-:W4:Y:S04]  /*1e90*/  LDG.E.U16 R17, desc[UR8][R22.64] ;  /* 0x0000000816117981 */ /* 0x001f28000c1e1500 */
[----:B-1----:R0:W5:Y:S01]  /*1ea0*/  LDG.E.U16 R18, desc[UR8][R22.64+0x2] ;  /* 0x0000020816127981 */ /* 0x002162000c1e1500 */
        /* <DEDUP_REMOVED lines=16> */
[C---:B0-----:R-:W-:Y:S01]  /*1fb0*/  FADD.FTZ R23, -R14.reuse, R26 ;  /* 0x0000001a0e177221 */ /* 0x041fe20000010100 */
[C---:B------:R-:W-:Y:S01]  /*1fc0*/  FADD.FTZ R27, -R14.reuse, R27 ;  /* 0x0000001b0e1b7221 */ /* 0x040fe20000010100 */
[C---:B------:R-:W-:Y:S01]  /*1fd0*/  FADD.FTZ R45, -R14.reuse, R28 ;  /* 0x0000001c0e2d7221 */ /* 0x040fe20000010100 */
[C---:B------:R-:W-:Y:S01]  /*1fe0*/  FADD.FTZ R29, -R14.reuse, R29 ;  /* 0x0000001d0e1d7221 */ /* 0x040fe20000010100 */
[C---:B------:R-:W-:Y:S01]  /*1ff0*/  FADD.FTZ R30, -R14.reuse, R30 ;  /* 0x0000001e0e1e7221 */ /* 0x040fe20000010100 */
[----:B------:R-:W-:-:S07]  /*2000*/  FADD.FTZ R31, -R14, R31 ;  /* 0x0000001f0e1f7221 */ /* 0x000fce0000010100 */
        /* <DEDUP_REMOVED lines=9> */
[----:B--2---:R-:W-:Y:S02]  /*20a0*/  SHF.L.U32 R0, R0, 0x10, RZ ;  /* 0x0000001000007819 */ /* 0x004fe400000006ff */
[----:B---3--:R-:W-:Y:S02]  /*20b0*/  SHF.L.U32 R10, R16, 0x10, RZ ;  /* 0x00000010100a7819 */ /* 0x008fe400000006ff */
[----:B----4-:R-:W-:Y:S01]  /*20c0*/  SHF.L.U32 R20, R17, 0x10, RZ ;  /* 0x0000001011147819 */ /* 0x010fe200000006ff */
[----:B------:R-:W-:Y:S01]  /*20d0*/  FMUL.FTZ R17, R13, R12 ;  /* 0x0000000c0d117220 */ /* 0x000fe20000410000 */
[C---:B------:R-:W-:Y:S01]  /*20e0*/  FADD.FTZ R13, -R14.reuse, R32 ;  /* 0x000000200e0d7221 */ /* 0x040fe20000010100 */
[----:B------:R-:W-:Y:S01]  /*20f0*/  FADD.FTZ R14, -R14, R33 ;  /* 0x000000210e0e7221 */ /* 0x000fe20000010100 */
        /* <DEDUP_REMOVED lines=14> */
.L_x_3004:
        /* <DEDUP_REMOVED lines=13> */
.L_x_3006:
[----:B------:R-:W-:Y:S05]  /*22b0*/  BSYNC B0 ;  /* 0x0000000000007941 */ /* 0x000fea0003800000 */
.L_x_3005:
[-C--:B------:R-:W-:Y:S01]  /*22c0*/  FMUL.FTZ R15, R15, R12.reuse ;  /* 0x0000000c0f0f7220 */ /* 0x080fe20000410000 */
[-C--:B------:R-:W-:Y:S01]  /*22d0*/  FMUL.FTZ R7, R7, R12.reuse ;  /* 0x0000000c07077220 */ /* 0x080fe20000410000 */
[-C--:B------:R-:W-:Y:S01]  /*22e0*/  FMUL.FTZ R19, R19, R12.reuse ;  /* 0x0000000c13137220 */ /* 0x080fe20000410000 */
[----:B------:R-:W-:Y:S01]  /*22f0*/  FMUL.FTZ R11, R11, R12 ;  /* 0x0000000c0b0b7220 */ /* 0x000fe20000410000 */
        /* <DEDUP_REMOVED lines=13> */
.L_x_3007:
        /* <DEDUP_REMOVED lines=13> */
.L_x_3009:
[----:B------:R-:W-:Y:S05]  /*24a0*/  BSYNC B0 ;  /* 0x0000000000007941 */ /* 0x000fea0003800000 */
.L_x_3008:
[----:B-1----:R-:W-:Y:S01]  /*24b0*/  FFMA.FTZ R6, R0, R19, R20 ;  /* 0x0000001300067223 */ /* 0x002fe20000010014 */
        /* <DEDUP_REMOVED lines=12> */
.L_x_3010:
        /* <DEDUP_REMOVED lines=13> */
.L_x_3012:
[----:B------:R-:W-:Y:S05]  /*2650*/  BSYNC B0 ;  /* 0x0000000000007941 */ /* 0x000fea0003800000 */
.L_x_3011:
[----:B-1----:R-:W-:Y:S01]  /*2660*/  IADD3 R17, R37, 0x60, RZ ;  /* 0x0000006025117810 */ /* 0x002fe20007ffe0ff */
[-C--:B0-----:R-:W-:Y:S01]  /*2670*/  FMUL.FTZ R33, R21, R12.reuse ;  /* 0x0000000c15217220 */ /* 0x081fe20000410000 */
[----:B------:R-:W-:Y:S01]  /*2680*/  IADD3 R16, R37, 0x80, RZ ;  /* 0x0000008025107810 */ /* 0x000fe20007ffe0ff */
[-C--:B------:R-:W-:Y:S01]  /*2690*/  FMUL.FTZ R25, R25, R12.reuse ;  /* 0x0000000c19197220 */ /* 0x080fe20000410000 */
[----:B------:R-:W-:Y:S01]  /*26a0*/  IADD3 R9, R37, 0xa0, RZ ;  /* 0x000000a025097810 */ /* 0x000fe20007ffe0ff */
[-C--:B------:R-:W-:Y:S01]  /*26b0*/  FMUL.FTZ R23, R23, R12.reuse ;  /* 0x0000000c17177220 */ /* 0x080fe20000410000 */
[----:B------:R-:W-:Y:S01]  /*26c0*/  IADD3 R8, R37, 0xc0, RZ ;  /* 0x000000c025087810 */ /* 0x000fe20007ffe0ff */
[-C--:B------:R-:W-:Y:S01]  /*26d0*/  FMUL.FTZ R27, R27, R12.reuse ;  /* 0x0000000c1b1b7220 */ /* 0x080fe20000410000 */
[----:B------:R-:W-:Y:S01]  /*26e0*/  IADD3 R7, R37, 0xe0, RZ ;  /* 0x000000e025077810 */ /* 0x000fe20007ffe0ff */
[-C--:B------:R-:W-:Y:S01]  /*26f0*/  FMUL.FTZ R45, R45, R12.reuse ;  /* 0x0000000c2d2d7220 */ /* 0x080fe20000410000 */
[----:B------:R-:W-:Y:S01]  /*2700*/  ISETP.GE.U32.AND P5, PT, R17, UR14, PT ;  /* 0x0000000e11007c0c */ /* 0x000fe2000bfa6070 */
        /* <DEDUP_REMOVED lines=8> */
[----:B------:R-:W-:Y:S01]  /*2790*/  FMUL.FTZ R22, R14, R12 ;  /* 0x0000000c0e167220 */ /* 0x000fe20000410000 */
[----:B------:R-:W-:Y:S01]  /*27a0*/  SHF.R.S32.HI R15, RZ, 0x1f, R17 ;  /* 0x0000001fff0f7819 */ /* 0x000fe20000011411 */
[----:B------:R-:W-:Y:S01]  /*27b0*/  FFMA.FTZ R12, R0, R33, R20 ;  /* 0x00000021000c7223 */ /* 0x000fe20000010014 */
[----:B------:R-:W-:Y:S01]  /*27c0*/  SHF.R.S32.HI R11, RZ, 0x1f, R16 ;  /* 0x0000001fff0b7819 */ /* 0x000fe20000011410 */
        /* <DEDUP_REMOVED lines=25> */
.L_x_3013:
        /* <DEDUP_REMOVED lines=13> */
.L_x_3015:
[----:B------:R-:W-:Y:S05]  /*2a30*/  BSYNC B0 ;  /* 0x0000000000007941 */ /* 0x000fea0003800000 */
.L_x_3014:
        /* <DEDUP_REMOVED lines=13> */
.L_x_3016:
        /* <DEDUP_REMOVED lines=13> */
.L_x_3018:
[----:B------:R-:W-:Y:S05]  /*2be0*/  BSYNC B0 ;  /* 0x0000000000007941 */ /* 0x000fea0003800000 */
.L_x_3017:
        /* <DEDUP_REMOVED lines=13> */
.L_x_3019:
        /* <DEDUP_REMOVED lines=13> */
.L_x_3021:
[----:B------:R-:W-:Y:S05]  /*2d90*/  BSYNC B0 ;  /* 0x0000000000007941 */ /* 0x000fea0003800000 */
.L_x_3020:
        /* <DEDUP_REMOVED lines=13> */
.L_x_3022:
        /* <DEDUP_REMOVED lines=13> */
.L_x_3024:
[----:B------:R-:W-:Y:S05]  /*2f40*/  BSYNC B0 ;  /* 0x0000000000007941 */ /* 0x000fea0003800000 */
.L_x_3023:
[----:B------:R-:W-:Y:S01]  /*2f50*/  FFMA.FTZ R20, R0, R21, R20 ;  /* 0x0000001500147223 */ /* 0x000fe20000010014 */
[----:B------:R-:W-:Y:S01]  /*2f60*/  FFMA.FTZ R21, R10, R22, R18 ;  /* 0x000000160a157223 */ /* 0x000fe20000010012 */
[----:B------:R-:W-:Y:S06]  /*2f70*/  @!P6 BRA `(.L_x_3025) ;  /* 0x000000000028e947 */ /* 0x000fec0003800000 */
[----:B------:R-:W-:Y:S01]  /*2f80*/  FMUL.FTZ R0, R20, -1.4426950216293334961 ;  /* 0xbfb8aa3b14007820 */ /* 0x000fe20000410000 */
[----:B------:R-:W-:-:S05]  /*2f90*/  FMUL.FTZ R6, R21, -1.4426950216293334961 ;  /* 0xbfb8aa3b15067820 */ /* 0x000fca0000410000 */
[----:B------:R-:W2:Y:S08]  /*2fa0*/  MUFU.EX2 R0, R0 ;  /* 0x0000000000007308 */ /* 0x000eb00000000800 */
[----:B------:R-:W1:Y:S01]  /*2fb0*/  MUFU.EX2 R6, R6 ;  /* 0x0000000600067308 */ /* 0x000e620000000800 */
[----:B--2---:R-:W-:-:S07]  /*2fc0*/  FADD.FTZ R5, R0, 1 ;  /* 0x3f80000000057421 */ /* 0x004fce0000010000 */
[----:B------:R-:W2:Y:S01]  /*2fd0*/  MUFU.RCP R5, R5 ;  /* 0x0000000500057308 */ /* 0x000ea20000001000 */
[----:B-1----:R-:W-:-:S07]  /*2fe0*/  FADD.FTZ R8, R6, 1 ;  /* 0x3f80000006087421 */ /* 0x002fce0000010000 */
[----:B------:R-:W1:Y:S01]  /*2ff0*/  MUFU.RCP R8, R8 ;  /* 0x0000000800087308 */ /* 0x000e620000001000 */
[----:B--2---:R-:W-:Y:S01]  /*3000*/  FMUL.FTZ R20, R20, R5 ;  /* 0x0000000514147220 */ /* 0x004fe20000410000 */
[----:B-1----:R-:W-:-:S07]  /*3010*/  FMUL.FTZ R21, R21, R8 ;  /* 0x0000000815157220 */ /* 0x002fce0000410000 */
.L_x_3025:
        /* <DEDUP_REMOVED lines=12> */
.L_x_3027:
[----:B------:R-:W-:Y:S05]  /*30e0*/  BSYNC B0 ;  /* 0x0000000000007941 */ /* 0x000fea0003800000 */
.L_x_3026:
[----:B------:R-:W3:Y:S01]  /*30f0*/  LDC R3, c[0x0][0x10] ;  /* 0x00000400ff037b82 */ /* 0x000ee20000000800 */
[----:B------:R-:W-:Y:S02]  /*3100*/  IADD3 R34, R34, 0x1, RZ ;  /* 0x0000000122227810 */ /* 0x000fe40007ffe0ff */
[----:B---3--:R-:W-:-:S04]  /*3110*/  IADD3 R38, R3, R38, RZ ;  /* 0x0000002603267210 */ /* 0x008fc80007ffe0ff */
[----:B------:R-:W-:-:S13]  /*3120*/  ISETP.GE.AND P1, PT, R38, UR4, PT ;  /* 0x0000000426007c0c */ /* 0x000fda000bf26270 */
[----:B------:R-:W-:Y:S05]  /*3130*/  @!P1 BRA `(.L_x_3028) ;  /* 0xffffffd000149947 */ /* 0x000fea000383ffff */
[----:B------:R-:W-:Y:S05]  /*3140*/  EXIT ;  /* 0x000000000000794d */ /* 0x000fea0003800000 */
.L_x_3029:
        /* <DEDUP_REMOVED lines=11> */
.L_x_3290:


//--------------------- .text._Z35group_norm_nhwc_fwd_one_pass_kernelI11Fp32IOBf16WLi512ELi26ELi416EEv26Group_norm_nhwc_fwd_params --------------------------
	.section	.text._Z35group_norm_nhwc_fwd_one_pass_kernelI11Fp32IOBf16WLi512ELi26ELi416EEv26Group_norm_nhwc_fwd_params,"ax",@progbits
	.align	128
        .global         _Z35group_norm_nhwc_fwd_one_pass_kernelI11Fp32IOBf16WLi512ELi26ELi416EEv26Group_norm_nhwc_fwd_params
        .type           _Z35group_norm_nhwc_fwd_one_pass_kernelI11Fp32IOBf16WLi512ELi26ELi416EEv26Group_norm_nhwc_fwd_params,@function
        .size           _Z35group_norm_nhwc_fwd_one_pass_kernelI11Fp32IOBf16WLi512ELi26ELi416EEv26Group_norm_nhwc_fwd_params,(.L_x_3291 - _Z35group_norm_nhwc_fwd_one_pass_kernelI11Fp32IOBf16WLi512ELi26ELi416EEv26Group_norm_nhwc_fwd_params)
        .other          _Z35group_norm_nhwc_fwd_one_pass_kernelI11Fp32IOBf16WLi512ELi26ELi416EEv26Group_norm_nhwc_fwd_params,@"STO_CUDA_ENTRY STV_DEFAULT"
_Z35group_norm_nhwc_fwd_one_pass_kernelI11Fp32IOBf16WLi512ELi26ELi416EEv26Group_norm_nhwc_fwd_params:
.text._Z35group_norm_nhwc_fwd_one_pass_kernelI11Fp32IOBf16WLi512ELi26ELi416EEv26Group_norm_nhwc_fwd_params:
        /* <DEDUP_REMOVED lines=64> */
.L_x_3087:
[----:B------:R-:W0:Y:S01]  /*0400*/  LDC R11, c[0x0][0x288] ;  /* 0x0000a200ff0b7b82 */ /* 0x000e220000000800 */
        /* <DEDUP_REMOVED lines=443> */
.L_x_3031:
[----:B------:R-:W-:Y:S05]  /*1fc0*/  BSYNC B0 ;  /* 0x0000000000007941 */ /* 0x000fea0003800000 */
.L_x_3030:
        /* <DEDUP_REMOVED lines=28> */
.L_x_3034:
[----:B0-----:R-:W2:Y:S04]  /*2190*/  LDG.E.STRONG.GPU R6, desc[UR8][R4.64] ;  /* 0x0000000804067981 */ /* 0x001ea8000c1ef900 */
[----:B--2---:R-:W-:Y:S01]  /*21a0*/  CCTL.IVALL ;  /* 0x00000000ff00798f */ /* 0x004fe20002000000 */
[----:B------:R-:W-:Y:S05]  /*21b0*/  YIELD ;  /* 0x0000000000007946 */ /* 0x000fea0003800000 */
[----:B------:R-:W-:-:S13]  /*21c0*/  ISETP.NE.AND P6, PT, R6, R53, PT ;  /* 0x000000350600720c */ /* 0x000fda0003fc5270 */
[----:B------:R-:W-:Y:S05]  /*21d0*/  @P6 BRA `(.L_x_3034) ;  /* 0xfffffffc00ec6947 */ /* 0x000fea000383ffff */
.L_x_3033:
        /* <DEDUP_REMOVED lines=11> */
.L_x_3036:
        /* <DEDUP_REMOVED lines=63> */
.L_x_3035:
        /* <DEDUP_REMOVED lines=18> */
.L_x_3038:
[----:B------:R-:W-:Y:S05]  /*27a0*/  BSYNC B0 ;  /* 0x0000000000007941 */ /* 0x000fea0003800000 */
.L_x_3037:
        /* <DEDUP_REMOVED lines=33> */
.L_x_3032:
        /* <DEDUP_REMOVED lines=17> */
[----:B------:R0:W-:Y:S02]  /*2ad0*/  @!P5 STS.64 [UR5+0x80], R50 ;  /* 0x00008032ff00d988 */ /* 0x0001e40008000a05 */
[----:B--2---:R-:W-:-:S04]  /*2ae0*/  IMAD.WIDE R4, R87, 0x2, R4 ;  /* 0x0000000257047825 */ /* 0x004fc800078e0204 */
[----:B---3--:R-:W-:-:S05]  /*2af0*/  @!P6 IMAD.WIDE R8, R64, 0x8, R8 ;  /* 0x000000084008e825 */ /* 0x008fca00078e0208 */
[----:B------:R1:W-:Y:S01]  /*2b00*/  @!P6 STG.E.64 desc[UR8][R8.64], R10 ;  /* 0x0000000a0800e986 */ /* 0x0003e2000c101b08 */
[----:B------:R-:W-:Y:S06]  /*2b10*/  BAR.SYNC.DEFER_BLOCKING 0x0 ;  /* 0x0000000000007b1d */ /* 0x000fec0000010000 */
[----:B------:R-:W2:Y:S04]  /*2b20*/  LDG.E.U16 R14, desc[UR8][R4.64] ;  /* 0x00000008040e7981 */ /* 0x000ea8000c1e1500 */
[----:B------:R3:W4:Y:S04]  /*2b30*/  LDG.E.U16 R15, desc[UR8][R4.64+0x2] ;  /* 0x00000208040f7981 */ /* 0x000728000c1e1500 */
[----:B0-----:R-:W5:Y:S04]  /*2b40*/  LDG.E.U16 R50, desc[UR8][R6.64] ;  /* 0x0000000806327981 */ /* 0x001f68000c1e1500 */
[----:B------:R-:W5:Y:S01]  /*2b50*/  LDG.E.U16 R51, desc[UR8][R6.64+0x2] ;  /* 0x0000020806337981 */ /* 0x000f62000c1e1500 */
[----:B-1----:R-:W-:-:S02]  /*2b60*/  MOV R10, 0x3f800000 ;  /* 0x3f800000000a7802 */ /* 0x002fc40000000f00 */
[----:B------:R-:W-:Y:S01]  /*2b70*/  ISETP.NE.AND P6, PT, RZ, UR10, PT ;  /* 0x0000000aff007c0c */ /* 0x000fe2000bfc5270 */
[----:B------:R-:W0:Y:S02]  /*2b80*/  LDS.64 R12, [UR5+0x80] ;  /* 0x00008005ff0c7984 */ /* 0x000e240008000a00 */
[----:B0-----:R-:W-:-:S04]  /*2b90*/  FMUL.FTZ R12, R12, UR6 ;  /* 0x000000060c0c7c20 */ /* 0x001fc80008410000 */
[C---:B------:R-:W-:Y:S01]  /*2ba0*/  FMUL.FTZ R52, R12.reuse, R12 ;  /* 0x0000000c0c347220 */ /* 0x040fe20000410000 */
[C---:B---3--:R-:W-:Y:S01]  /*2bb0*/  FADD.FTZ R5, -R12.reuse, R36 ;  /* 0x000000240c057221 */ /* 0x048fe20000010100 */
[C---:B------:R-:W-:Y:S01]  /*2bc0*/  FADD.FTZ R37, -R12.reuse, R37 ;  /* 0x000000250c257221 */ /* 0x040fe20000010100 */
[----:B------:R-:W-:Y:S01]  /*2bd0*/  FADD.FTZ R39, -R12, R39 ;  /* 0x000000270c277221 */ /* 0x000fe20000010100 */
[----:B------:R-:W-:-:S05]  /*2be0*/  FFMA.FTZ R13, R13, UR6, -R52 ;  /* 0x000000060d0d7c23 */ /* 0x000fca0008010834 */
[----:B------:R-:W-:-:S13]  /*2bf0*/  FSETP.GTU.FTZ.AND P5, PT, R13, RZ, PT ;  /* 0x000000ff0d00720b */ /* 0x000fda0003fbc000 */
[----:B------:R-:W0:Y:S02]  /*2c00*/  @P5 LDC R8, c[0x0][0x238] ;  /* 0x00008e00ff085b82 */ /* 0x000e240000000800 */
[----:B0-----:R-:W-:-:S04]  /*2c10*/  @P5 FADD.FTZ R8, R13, R8 ;  /* 0x000000080d085221 */ /* 0x001fc80000010000 */
[----:B------:R-:W0:Y:S02]  /*2c20*/  @P5 MUFU.RSQ R10, R8 ;  /* 0x00000008000a5308 */ /* 0x000e240000001400 */
[-C--:B0-----:R-:W-:Y:S01]  /*2c30*/  FMUL.FTZ R37, R37, R10.reuse ;  /* 0x0000000a25257220 */ /* 0x081fe20000410000 */
[----:B------:R-:W-:Y:S01]  /*2c40*/  FMUL.FTZ R4, R5, R10 ;  /* 0x0000000a05047220 */ /* 0x000fe20000410000 */
[----:B--2---:R-:W-:Y:S02]  /*2c50*/  SHF.L.U32 R36, R14, 0x10, RZ ;  /* 0x000000100e247819 */ /* 0x004fe400000006ff */
[----:B----4-:R-:W-:Y:S01]  /*2c60*/  SHF.L.U32 R14, R15, 0x10, RZ ;  /* 0x000000100f0e7819 */ /* 0x010fe200000006ff */
[----:B------:R-:W-:Y:S01]  /*2c70*/  FADD.FTZ R15, -R12, R38 ;  /* 0x000000260c0f7221 */ /* 0x000fe20000010100 */
        /* <DEDUP_REMOVED lines=15> */
.L_x_3039:
        /* <DEDUP_REMOVED lines=14> */
.L_x_3041:
[----:B------:R-:W-:Y:S05]  /*2e50*/  BSYNC B0 ;  /* 0x0000000000007941 */ /* 0x000fea0003800000 */
.L_x_3040:
        /* <DEDUP_REMOVED lines=19> */
.L_x_3042:
        /* <DEDUP_REMOVED lines=13> */
.L_x_3044:
[----:B------:R-:W-:Y:S05]  /*3060*/  BSYNC B0 ;  /* 0x0000000000007941 */ /* 0x000fea0003800000 */
.L_x_3043:
        /* <DEDUP_REMOVED lines=15> */
.L_x_3045:
        /* <DEDUP_REMOVED lines=13> */
.L_x_3047:
[----:B------:R-:W-:Y:S05]  /*3230*/  BSYNC B0 ;  /* 0x0000000000007941 */ /* 0x000fea0003800000 */
.L_x_3046:
        /* <DEDUP_REMOVED lines=19> */
.L_x_3048:
        /* <DEDUP_REMOVED lines=13> */
.L_x_3050:
[----:B------:R-:W-:Y:S05]  /*3440*/  BSYNC B0 ;  /* 0x0000000000007941 */ /* 0x000fea0003800000 */
.L_x_3049:
        /* <DEDUP_REMOVED lines=15> */
.L_x_3051:
        /* <DEDUP_REMOVED lines=13> */
.L_x_3053:
[----:B------:R-:W-:Y:S05]  /*3610*/  BSYNC B0 ;  /* 0x0000000000007941 */ /* 0x000fea0003800000 */
.L_x_3052:
        /* <DEDUP_REMOVED lines=19> */
.L_x_3054:
        /* <DEDUP_REMOVED lines=13> */
.L_x_3056:
[----:B------:R-:W-:Y:S05]  /*3820*/  BSYNC B0 ;  /* 0x0000000000007941 */ /* 0x000fea0003800000 */
.L_x_3055:
[----:B------:R-:W-:Y:S01]  /*3830*/  ULDC.64 UR12, c[0x0][0x278] ;  /* 0x00009e00000c7ab9 */ /* 0x000fe20000000a00 */
        /* <DEDUP_REMOVED lines=13> */
.L_x_3057:
[----:B------:R-:W-:Y:S01]  /*3910*/  ISETP.GE.U32.AND P5, PT, R70, UR12, PT ;  /* 0x0000000c46007c0c */ /* 0x000fe2000bfa6070 */
[C---:B0-----:R-:W-:Y:S01]  /*3920*/  FADD.FTZ R5, -R12.reuse, R20 ;  /* 0x000000140c057221 */ /* 0x041fe20000010100 */
        /* <DEDUP_REMOVED lines=20> */
.L_x_3059:
[----:B------:R-:W-:Y:S05]  /*3a70*/  BSYNC B0 ;  /* 0x0000000000007941 */ /* 0x000fea0003800000 */
.L_x_3058:
        /* <DEDUP_REMOVED lines=11> */
.L_x_3060:
        /* <DEDUP_REMOVED lines=22> */
.L_x_3062:
[----:B------:R-:W-:Y:S05]  /*3c90*/  BSYNC B0 ;  /* 0x0000000000007941 */ /* 0x000fea0003800000 */
.L_x_3061:
        /* <DEDUP_REMOVED lines=11> */
.L_x_3063:
        /* <DEDUP_REMOVED lines=22> */
.L_x_3065:
[----:B------:R-:W-:Y:S05]  /*3eb0*/  BSYNC B0 ;  /* 0x0000000000007941 */ /* 0x000fea0003800000 */
.L_x_3064:
        /* <DEDUP_REMOVED lines=11> */
.L_x_3066:
        /* <DEDUP_REMOVED lines=22> */
.L_x_3068:
[----:B------:R-:W-:Y:S05]  /*40d0*/  BSYNC B0 ;  /* 0x0000000000007941 */ /* 0x000fea0003800000 */
.L_x_3067:
        /* <DEDUP_REMOVED lines=11> */
.L_x_3069:
        /* <DEDUP_REMOVED lines=22> */
.L_x_3071:
[----:B------:R-:W-:Y:S05]  /*42f0*/  BSYNC B0 ;  /* 0x0000000000007941 */ /* 0x000fea0003800000 */
.L_x_3070:
        /* <DEDUP_REMOVED lines=11> */
.L_x_3072:
        /* <DEDUP_REMOVED lines=22> */
.L_x_3074:
[----:B------:R-:W-:Y:S05]  /*4510*/  BSYNC B0 ;  /* 0x0000000000007941 */ /* 0x000fea0003800000 */
.L_x_3073:
        /* <DEDUP_REMOVED lines=11> */
.L_x_3075:
        /* <DEDUP_REMOVED lines=22> */
.L_x_3077:
[----:B------:R-:W-:Y:S05]  /*4730*/  BSYNC B0 ;  /* 0x0000000000007941 */ /* 0x000fea0003800000 */
.L_x_3076:
        /* <DEDUP_REMOVED lines=11> */
.L_x_3078:
        /* <DEDUP_REMOVED lines=22> */
.L_x_3080:
[----:B------:R-:W-:Y:S05]  /*4950*/  BSYNC B0 ;  /* 0x0000000000007941 */ /* 0x000fea0003800000 */
.L_x_3079:
        /* <DEDUP_REMOVED lines=11> */
.L_x_3081:
        /* <DEDUP_REMOVED lines=16> */
.L_x_3083:
[----:B------:R-:W-:Y:S05]  /*4b10*/  BSYNC B0 ;  /* 0x0000000000007941 */ /* 0x000fea0003800000 */
.L_x_3082:
[----:B------:R-:W-:Y:S01]  /*4b20*/  ISETP.GE.U32.AND P5, PT, R83, UR12, PT ;  /* 0x0000000c53007c0c */ /* 0x000fe2000bfa6070 */
[C---:B01----:R-:W-:Y:S01]  /*4b30*/  FADD.FTZ R5, -R12.reuse, R48 ;  /* 0x000000300c057221 */ /* 0x043fe20000010100 */
[----:B------:R-:W-:Y:S02]  /*4b40*/  FADD.FTZ R49, -R12, R49 ;  /* 0x000000310c317221 */ /* 0x000fe40000010100 */
[----:B------:R-:W-:Y:S01]  /*4b50*/  ISETP.GE.AND.EX P5, PT, R55, UR13, PT, P5 ;  /* 0x0000000d37007c0c */ /* 0x000fe2000bfa6350 */
[-C--:B------:R-:W-:Y:S01]  /*4b60*/  FMUL.FTZ R5, R5, R10.reuse ;  /* 0x0000000a05057220 */ /* 0x080fe20000410000 */
[----:B------:R-:W-:Y:S02]  /*4b70*/  FMUL.FTZ R49, R49, R10 ;  /* 0x0000000a31317220 */ /* 0x000fe40000410000 */
[----:B------:R-:W-:Y:S01]  /*4b80*/  ISETP.GT.U32.OR P5, PT, R0, 0x19f, P5 ;  /* 0x0000019f0000780c */ /* 0x000fe20002fa4470 */
[----:B------:R-:W-:Y:S01]  /*4b90*/  FFMA.FTZ R10, R36, R5, R13 ;  /* 0x00000005240a7223 */ /* 0x000fe2000001000d */
[----:B------:R-:W-:Y:S01]  /*4ba0*/  FFMA.FTZ R11, R14, R49, R11 ;  /* 0x000000310e0b7223 */ /* 0x000fe2000001000b */
[----:B------:R-:W-:Y:S10]  /*4bb0*/  @!P6 BRA `(.L_x_3084) ;  /* 0x000000000028e947 */ /* 0x000ff40003800000 */
        /* <DEDUP_REMOVED lines=10> */
.L_x_3084:
        /* <DEDUP_REMOVED lines=12> */
.L_x_3086:
[----:B------:R-:W-:Y:S05]  /*4d20*/  BSYNC B0 ;  /* 0x0000000000007941 */ /* 0x000fea0003800000 */
.L_x_3085:
[----:B0-----:R-:W0:Y:S01]  /*4d30*/  LDC R3, c[0x0][0x10] ;  /* 0x00000400ff037b82 */ /* 0x001e220000000800 */
[----:B------:R-:W-:Y:S02]  /*4d40*/  IADD3 R86, R86, 0x1, RZ ;  /* 0x0000000156567810 */ /* 0x000fe40007ffe0ff */
[----:B0-----:R-:W-:-:S04]  /*4d50*/  IADD3 R64, R3, R64, RZ ;  /* 0x0000004003407210 */ /* 0x001fc80007ffe0ff */
[----:B------:R-:W-:-:S13]  /*4d60*/  ISETP.GE.AND P5, PT, R64, UR4, PT ;  /* 0x0000000440007c0c */ /* 0x000fda000bfa6270 */
[----:B------:R-:W-:Y:S05]  /*4d70*/  @!P5 BRA `(.L_x_3087) ;  /* 0xffffffb400a0d947 */ /* 0x000fea000383ffff */
[----:B------:R-:W-:Y:S05]  /*4d80*/  EXIT ;  /* 0x000000000000794d */ /* 0x000fea0003800000 */
.L_x_3088:
        /* <DEDUP_REMOVED lines=15> */
.L_x_3291:


//--------------------- .text._Z35group_norm_nhwc_fwd_one_pass_kernelI11Fp32IOFp16WLi64ELi26ELi416EEv26Group_norm_nhwc_fwd_params --------------------------
	.section	.text._Z35group_norm_nhwc_fwd_one_pass_kernelI11Fp32IOFp16WLi64ELi26ELi416EEv26Group_norm_nhwc_fwd_params,"ax",@progbits
	.align	128
        .global         _Z35group_norm_nhwc_fwd_one_pass_kernelI11Fp32IOFp16WLi64ELi26ELi416EEv26Group_norm_nhwc_fwd_params
        .type           _Z35group_norm_nhwc_fwd_one_pass_kernelI11Fp32IOFp16WLi64ELi26ELi416EEv26Group_norm_nhwc_fwd_params,@function
        .size           _Z35group_norm_nhwc_fwd_one_pass_kernelI11Fp32IOFp16WLi64ELi26ELi416EEv26Group_norm_nhwc_fwd_params,(.L_x_3292 - _Z35group_norm_nhwc_fwd_one_pass_kernelI11Fp32IOFp16WLi64ELi26ELi416EEv26Group_norm_nhwc_fwd_params)
        .other          _Z35group_norm_nhwc_fwd_one_pass_kernelI11Fp32IOFp16WLi64ELi26ELi416EEv26Group_norm_nhwc_fwd_params,@"STO_CUDA_ENTRY STV_DEFAULT"
_Z35group_norm_nhwc_fwd_one_pass_kernelI11Fp32IOFp16WLi64ELi26ELi416EEv26Group_norm_nhwc_fwd_params:
.text._Z35group_norm_nhwc_fwd_one_pass_kernelI11Fp32IOFp16WLi64ELi26ELi416EEv26Group_norm_nhwc_fwd_params:
        /* <DEDUP_REMOVED lines=28> */
.L_x_3104:
        /* <DEDUP_REMOVED lines=148> */
.L_x_3090:
[----:B------:R-:W-:Y:S05]  /*0b00*/  BSYNC B0 ;  /* 0x0000000000007941 */ /* 0x000fea0003800000 */
.L_x_3089:
        /* <DEDUP_REMOVED lines=28> */
.L_x_3093:
[----:B-1----:R-:W2:Y:S04]  /*0cd0*/  LDG.E.STRONG.GPU R12, desc[UR8][R10.64] ;  /* 0x000000080a0c7981 */ /* 0x002ea8000c1ef900 */
[----:B--2---:R-:W-:Y:S01]  /*0ce0*/  CCTL.IVALL ;  /* 0x00000000ff00798f */ /* 0x004fe20002000000 */
[----:B------:R-:W-:Y:S05]  /*0cf0*/  YIELD ;  /* 0x0000000000007946 */ /* 0x000fea0003800000 */
[----:B------:R-:W-:-:S13]  /*0d00*/  ISETP.NE.AND P1, PT, R12, R15, PT ;  /* 0x0000000f0c00720c */ /* 0x000fda0003f25270 */
[----:B------:R-:W-:Y:S05]  /*0d10*/  @P1 BRA `(.L_x_3093) ;  /* 0xfffffffc00ec1947 */ /* 0x000fea000383ffff */
.L_x_3092:
        /* <DEDUP_REMOVED lines=11> */
.L_x_3095:
        /* <DEDUP_REMOVED lines=63> */
.L_x_3094:
        /* <DEDUP_REMOVED lines=19> */
.L_x_3097:
[----:B------:R-:W-:Y:S05]  /*12f0*/  BSYNC B0 ;  /* 0x0000000000007941 */ /* 0x000fea0003800000 */
.L_x_3096:
        /* <DEDUP_REMOVED lines=33> */
.L_x_3091:
        /* <DEDUP_REMOVED lines=46> */
[----:B--2---:R-:W-:Y:S02]  /*17f0*/  HADD2.F32 R21, -RZ, R21.H0_H0 ;  /* 0x20000015ff157230 */ /* 0x004fe40000004100 */
[----:B---3--:R-:W-:-:S02]  /*1800*/  HADD2.F32 R14, -RZ, R23.H0_H0 ;  /* 0x20000017ff0e7230 */ /* 0x008fc40000004100 */
[----:B----4-:R-:W-:-:S03]  /*1810*/  HADD2.F32 R5, -RZ, R28.H0_H0 ;  /* 0x2000001cff057230 */ /* 0x010fc60000004100 */
[C-C-:B------:R-:W-:Y:S01]  /*1820*/  FFMA.FTZ R6, R21.reuse, R4, R14.reuse ;  /* 0x0000000415067223 */ /* 0x140fe2000001000e */
        /* <DEDUP_REMOVED lines=14> */
.L_x_3098:
        /* <DEDUP_REMOVED lines=14> */
.L_x_3100:
[----:B------:R-:W-:Y:S05]  /*19f0*/  BSYNC B0 ;  /* 0x0000000000007941 */ /* 0x000fea0003800000 */
.L_x_3099:
        /* <DEDUP_REMOVED lines=13> */
.L_x_3101:
        /* <DEDUP_REMOVED lines=17> */
.L_x_3103:
[----:B------:R-:W-:Y:S05]  /*1be0*/  BSYNC B0 ;  /* 0x0000000000007941 */ /* 0x000fea0003800000 */
.L_x_3102:
[----:B0-----:R-:W0:Y:S01]  /*1bf0*/  LDC R5, c[0x0][0x10] ;  /* 0x00000400ff057b82 */ /* 0x001e220000000800 */
[----:B------:R-:W-:Y:S02]  /*1c00*/  IADD3 R3, R3, 0x1, RZ ;  /* 0x0000000103037810 */ /* 0x000fe40007ffe0ff */
[----:B0-----:R-:W-:-:S04]  /*1c10*/  IADD3 R22, R5, R22, RZ ;  /* 0x0000001605167210 */ /* 0x001fc80007ffe0ff */
[----:B------:R-:W-:-:S13]  /*1c20*/  ISETP.GE.AND P1, PT, R22, UR4, PT ;  /* 0x0000000416007c0c */ /* 0x000fda000bf26270 */
[----:B------:R-:W-:Y:S05]  /*1c30*/  @!P1 BRA `(.L_x_3104) ;  /* 0xffffffe400609947 */ /* 0x000fea000383ffff */
[----:B------:R-:W-:Y:S05]  /*1c40*/  EXIT ;  /* 0x000000000000794d */ /* 0x000fea0003800000 */
.L_x_3105:
        /* <DEDUP_REMOVED lines=11> */
.L_x_3292:


//--------------------- .text._Z35group_norm_nhwc_fwd_one_pass_kernelI11Fp32IOFp16WLi128ELi26ELi416EEv26Group_norm_nhwc_fwd_params --------------------------
	.section	.text._Z35group_norm_nhwc_fwd_one_pass_kernelI11Fp32IOFp16WLi128ELi26ELi416EEv26Group_norm_nhwc_fwd_params,"ax",@progbits
	.align	128
        .global         _Z35group_norm_nhwc_fwd_one_pass_kernelI11Fp32IOFp16WLi128ELi26ELi416EEv26Group_norm_nhwc_fwd_params
        .type           _Z35group_norm_nhwc_fwd_one_pass_kernelI11Fp32IOFp16WLi128ELi26ELi416EEv26Group_norm_nhwc_fwd_params,@function
        .size           _Z35group_norm_nhwc_fwd_one_pass_kernelI11Fp32IOFp16WLi128ELi26ELi416EEv26Group_norm_nhwc_fwd_params,(.L_x_3293 - _Z35group_norm_nhwc_fwd_one_pass_kernelI11Fp32IOFp16WLi128ELi26ELi416EEv26Group_norm_nhwc_fwd_params)
        .other          _Z35group_norm_nhwc_fwd_one_pass_kernelI11Fp32IOFp16WLi128ELi26ELi416EEv26Group_norm_nhwc_fwd_params,@"STO_CUDA_ENTRY STV_DEFAULT"
_Z35group_norm_nhwc_fwd_one_pass_kernelI11Fp32IOFp16WLi128ELi26ELi416EEv26Group_norm_nhwc_fwd_params:
.text._Z35group_norm_nhwc_fwd_one_pass_kernelI11Fp32IOFp16WLi128ELi26ELi416EEv26Group_norm_nhwc_fwd_params:
        /* <DEDUP_REMOVED lines=34> */
.L_x_3127:
        /* <DEDUP_REMOVED lines=183> */
.L_x_3107:
[----:B------:R-:W-:Y:S05]  /*0d90*/  BSYNC B0 ;  /* 0x0000000000007941 */ /* 0x000fea0003800000 */
.L_x_3106:
        /* <DEDUP_REMOVED lines=28> */
.L_x_3110:
[----:B-1----:R-:W2:Y:S04]  /*0f60*/  LDG.E.STRONG.GPU R10, desc[UR8][R8.64] ;  /* 0x00000008080a7981 */ /* 0x002ea8000c1ef900 */
[----:B--2---:R-:W-:Y:S01]  /*0f70*/  CCTL.IVALL ;  /* 0x00000000ff00798f */ /* 0x004fe20002000000 */
[----:B------:R-:W-:Y:S05]  /*0f80*/  YIELD ;  /* 0x0000000000007946 */ /* 0x000fea0003800000 */
[----:B------:R-:W-:-:S13]  /*0f90*/  ISETP.NE.AND P1, PT, R10, R15, PT ;  /* 0x0000000f0a00720c */ /* 0x000fda0003f25270 */
[----:B------:R-:W-:Y:S05]  /*0fa0*/  @P1 BRA `(.L_x_3110) ;  /* 0xfffffffc00ec1947 */ /* 0x000fea000383ffff */
.L_x_3109:
        /* <DEDUP_REMOVED lines=11> */
.L_x_3112:
        /* <DEDUP_REMOVED lines=63> */
.L_x_3111:
        /* <DEDUP_REMOVED lines=19> */
.L_x_3114:
[----:B------:R-:W-:Y:S05]  /*1580*/  BSYNC B0 ;  /* 0x0000000000007941 */ /* 0x000fea0003800000 */
.L_x_3113:
        /* <DEDUP_REMOVED lines=32> */
.L_x_3108:
        /* <DEDUP_REMOVED lines=54> */
[----:B------:R-:W-:Y:S01]  /*1af0*/  ISETP.GT.U32.OR P3, PT, R0, 0x19f, P3 ;  /* 0x0000019f0000780c */ /* 0x000fe20001f64470 */
[----:B--2---:R-:W-:-:S02]  /*1b00*/  HADD2.F32 R9, -RZ, R22.H0_H0 ;  /* 0x20000016ff097230 */ /* 0x004fc40000004100 */
[----:B---3--:R-:W-:Y:S02]  /*1b10*/  HADD2.F32 R10, -RZ, R23.H0_H0 ;  /* 0x20000017ff0a7230 */ /* 0x008fe40000004100 */
[----:B----4-:R-:W-:Y:S02]  /*1b20*/  HADD2.F32 R8, -RZ, R21.H0_H0 ;  /* 0x20000015ff087230 */ /* 0x010fe40000004100 */
[----:B-----5:R-:W-:Y:S02]  /*1b30*/  HADD2.F32 R11, -RZ, R20.H0_H0 ;  /* 0x20000014ff0b7230 */ /* 0x020fe40000004100 */
        /* <DEDUP_REMOVED lines=18> */
.L_x_3115:
        /* <DEDUP_REMOVED lines=13> */
.L_x_3117:
[----:B------:R-:W-:Y:S05]  /*1d30*/  BSYNC B0 ;  /* 0x0000000000007941 */ /* 0x000fea0003800000 */
.L_x_3116:
        /* <DEDUP_REMOVED lines=13> */
.L_x_3118:
        /* <DEDUP_REMOVED lines=13> */
.L_x_3120:
[----:B------:R-:W-:Y:S05]  /*1ee0*/  BSYNC B0 ;  /* 0x0000000000007941 */ /* 0x000fea0003800000 */
.L_x_3119:
        /* <DEDUP_REMOVED lines=13> */
.L_x_3121:
        /* <DEDUP_REMOVED lines=13> */
.L_x_3123:
[----:B------:R-:W-:Y:S05]  /*2090*/  BSYNC B0 ;  /* 0x0000000000007941 */ /* 0x000fea0003800000 */
.L_x_3122:
        /* <DEDUP_REMOVED lines=13> */
.L_x_3124:
        /* <DEDUP_REMOVED lines=12> */
.L_x_3126:
[----:B------:R-:W-:Y:S05]  /*2230*/  BSYNC B0 ;  /* 0x0000000000007941 */ /* 0x000fea0003800000 */
.L_x_3125:
[----:B-1----:R-:W1:Y:S01]  /*2240*/  LDC R9, c[0x0][0x10] ;  /* 0x00000400ff097b82 */ /* 0x002e620000000800 */
[----:B------:R-:W-:Y:S02]  /*2250*/  IADD3 R4, R4, 0x1, RZ ;  /* 0x0000000104047810 */ /* 0x000fe40007ffe0ff */
[----:B-1----:R-:W-:-:S04]  /*2260*/  IADD3 R38, R9, R38, RZ ;  /* 0x0000002609267210 */ /* 0x002fc80007ffe0ff */
[----:B------:R-:W-:-:S13]  /*2270*/  ISETP.GE.AND P1, PT, R38, UR4, PT ;  /* 0x0000000426007c0c */ /* 0x000fda000bf26270 */
[----:B------:R-:W-:Y:S05]  /*2280*/  @!P1 BRA `(.L_x_3127) ;  /* 0xffffffdc00e49947 */ /* 0x000fea000383ffff */
[----:B------:R-:W-:Y:S05]  /*2290*/  EXIT ;  /* 0x000000000000794d */ /* 0x000fea0003800000 */
.L_x_3128:
        /* <DEDUP_REMOVED lines=14> */
.L_x_3293:


//--------------------- .text._Z35group_norm_nhwc_fwd_one_pass_kernelI11Fp32IOFp16WLi256ELi26ELi416EEv26Group_norm_nhwc_fwd_params --------------------------
	.section	.text._Z35group_norm_nhwc_fwd_one_pass_kernelI11Fp32IOFp16WLi256ELi26ELi416EEv26Group_norm_nhwc_fwd_params,"ax",@progbits
	.align	128
        .global         _Z35group_norm_nhwc_fwd_one_pass_kernelI11Fp32IOFp16WLi256ELi26ELi416EEv26Group_norm_nhwc_fwd_params
        .type           _Z35group_norm_nhwc_fwd_one_pass_kernelI11Fp32IOFp16WLi256ELi26ELi416EEv26Group_norm_nhwc_fwd_params,@function
        .size           _Z35group_norm_nhwc_fwd_one_pass_kernelI11Fp32IOFp16WLi256ELi26ELi416EEv26Group_norm_nhwc_fwd_params,(.L_x_3294 - _Z35group_norm_nhwc_fwd_one_pass_kernelI11Fp32IOFp16WLi256ELi26ELi416EEv26Group_norm_nhwc_fwd_params)
        .other          _Z35group_norm_nhwc_fwd_one_pass_kernelI11Fp32IOFp16WLi256ELi26ELi416EEv26Group_norm_nhwc_fwd_params,@"STO_CUDA_ENTRY STV_DEFAULT"
_Z35group_norm_nhwc_fwd_one_pass_kernelI11Fp32IOFp16WLi256ELi26ELi416EEv26Group_norm_nhwc_fwd_params:
.text._Z35group_norm_nhwc_fwd_one_pass_kernelI11Fp32IOFp16WLi256ELi26ELi416EEv26Group_norm_nhwc_fwd_params:
        /* <DEDUP_REMOVED lines=25> */
.L_x_3162:
        /* <DEDUP_REMOVED lines=281> */
.L_x_3130:
[----:B------:R-:W-:Y:S05]  /*1320*/  BSYNC B0 ;  /* 0x0000000000007941 */ /* 0x000fea0003800000 */
.L_x_3129:
        /* <DEDUP_REMOVED lines=28> */
.L_x_3133:
[----:B-1----:R-:W2:Y:S04]  /*14f0*/  LDG.E.STRONG.GPU R16, desc[UR8][R14.64] ;  /* 0x000000080e107981 */ /* 0x002ea8000c1ef900 */
[----:B--2---:R-:W-:Y:S01]  /*1500*/  CCTL.IVALL ;  /* 0x00000000ff00798f */ /* 0x004fe20002000000 */
[----:B------:R-:W-:Y:S05]  /*1510*/  YIELD ;  /* 0x0000000000007946 */ /* 0x000fea0003800000 */
[----:B------:R-:W-:-:S13]  /*1520*/  ISETP.NE.AND P1, PT, R16, R19, PT ;  /* 0x000000131000720c */ /* 0x000fda0003f25270 */
[----:B------:R-:W-:Y:S05]  /*1530*/  @P1 BRA `(.L_x_3133) ;  /* 0xfffffffc00ec1947 */ /* 0x000fea000383ffff */
.L_x_3132:
        /* <DEDUP_REMOVED lines=11> */
.L_x_3135:
        /* <DEDUP_REMOVED lines=63> */
.L_x_3134:
        /* <DEDUP_REMOVED lines=19> */
.L_x_3137:
[----:B------:R-:W-:Y:S05]  /*1b10*/  BSYNC B0 ;  /* 0x0000000000007941 */ /* 0x000fea0003800000 */
.L_x_3136:
        /* <DEDUP_REMOVED lines=32> */
.L_x_3131:
        /* <DEDUP_REMOVED lines=56> */
[----:B--2---:R-:W-:Y:S02]  /*20a0*/  HADD2.F32 R0, -RZ, R0.H0_H0 ;  /* 0x20000000ff007230 */ /* 0x004fe40000004100 */
[----:B---3--:R-:W-:Y:S02]  /*20b0*/  HADD2.F32 R10, -RZ, R16.H0_H0 ;  /* 0x20000010ff0a7230 */ /* 0x008fe40000004100 */
[----:B----4-:R-:W-:Y:S02]  /*20c0*/  HADD2.F32 R20, -RZ, R17.H0_H0 ;  /* 0x20000011ff147230 */ /* 0x010fe40000004100 */
[----:B------:R-:W-:Y:S01]  /*20d0*/  FMUL.FTZ R17, R13, R12 ;  /* 0x0000000c0d117220 */ /* 0x000fe20000410000 */
[C---:B------:R-:W-:Y:S01]  /*20e0*/  FADD.FTZ R13, -R14.reuse, R32 ;  /* 0x000000200e0d7221 */ /* 0x040fe20000010100 */
[----:B------:R-:W-:Y:S01]  /*20f0*/  FADD.FTZ R14, -R14, R33 ;  /* 0x000000210e0e7221 */ /* 0x000fe20000010100 */
[----:B-----5:R-:W-:-:S02]  /*2100*/  HADD2.F32 R18, -RZ, R18.H0_H0 ;  /* 0x20000012ff127230 */ /* 0x020fc40000004100 */
        /* <DEDUP_REMOVED lines=13> */
.L_x_3138:
        /* <DEDUP_REMOVED lines=13> */
.L_x_3140:
[----:B------:R-:W-:Y:S05]  /*22b0*/  BSYNC B0 ;  /* 0x0000000000007941 */ /* 0x000fea0003800000 */
.L_x_3139:
        /* <DEDUP_REMOVED lines=17> */
.L_x_3141:
        /* <DEDUP_REMOVED lines=13> */
.L_x_3143:
[----:B------:R-:W-:Y:S05]  /*24a0*/  BSYNC B0 ;  /* 0x0000000000007941 */ /* 0x000fea0003800000 */
.L_x_3142:
        /* <DEDUP_REMOVED lines=13> */
.L_x_3144:
        /* <DEDUP_REMOVED lines=13> */
.L_x_3146:
[----:B------:R-:W-:Y:S05]  /*2650*/  BSYNC B0 ;  /* 0x0000000000007941 */ /* 0x000fea0003800000 */
.L_x_3145:
        /* <DEDUP_REMOVED lines=48> */
.L_x_3147:
        /* <DEDUP_REMOVED lines=13> */
.L_x_3149:
[----:B------:R-:W-:Y:S05]  /*2a30*/  BSYNC B0 ;  /* 0x0000000000007941 */ /* 0x000fea0003800000 */
.L_x_3148:
        /* <DEDUP_REMOVED lines=13> */
.L_x_3150:
        /* <DEDUP_REMOVED lines=13> */
.L_x_3152:
[----:B------:R-:W-:Y:S05]  /*2be0*/  BSYNC B0 ;  /* 0x0000000000007941 */ /* 0x000fea0003800000 */
.L_x_3151:
        /* <DEDUP_REMOVED lines=13> */
.L_x_3153:
        /* <DEDUP_REMOVED lines=13> */
.L_x_3155:
[----:B------:R-:W-:Y:S05]  /*2d90*/  BSYNC B0 ;  /* 0x0000000000007941 */ /* 0x000fea0003800000 */
.L_x_3154:
        /* <DEDUP_REMOVED lines=13> */
.L_x_3156:
        /* <DEDUP_REMOVED lines=13> */
.L_x_3158:
[----:B------:R-:W-:Y:S05]  /*2f40*/  BSYNC B0 ;  /* 0x0000000000007941 */ /* 0x000fea0003800000 */
.L_x_3157:
        /* <DEDUP_REMOVED lines=13> */
.L_x_3159:
        /* <DEDUP_REMOVED lines=12> */
.L_x_3161:
[----:B------:R-:W-:Y:S05]  /*30e0*/  BSYNC B0 ;  /* 0x0000000000007941 */ /* 0x000fea0003800000 */
.L_x_3160:
[----:B------:R-:W3:Y:S01]  /*30f0*/  LDC R3, c[0x0][0x10] ;  /* 0x00000400ff037b82 */ /* 0x000ee20000000800 */
[----:B------:R-:W-:Y:S02]  /*3100*/  IADD3 R34, R34, 0x1, RZ ;  /* 0x0000000122227810 */ /* 0x000fe40007ffe0ff */
[----:B---3--:R-:W-:-:S04]  /*3110*/  IADD3 R38, R3, R38, RZ ;  /* 0x0000002603267210 */ /* 0x008fc80007ffe0ff */
[----:B------:R-:W-:-:S13]  /*3120*/  ISETP.GE.AND P1, PT, R38, UR4, PT ;  /* 0x0000000426007c0c */ /* 0x000fda000bf26270 */
[----:B------:R-:W-:Y:S05]  /*3130*/  @!P1 BRA `(.L_x_3162) ;  /* 0xffffffd000149947 */ /* 0x000fea000383ffff */
[----:B------:R-:W-:Y:S05]  /*3140*/  EXIT ;  /* 0x000000000000794d */ /* 0x000fea0003800000 */
.L_x_3163:
        /* <DEDUP_REMOVED lines=11> */
.L_x_3294:


//--------------------- .text._Z35group_norm_nhwc_fwd_one_pass_kernelI11Fp32IOFp16WLi512ELi26ELi416EEv26Group_norm_nhwc_fwd_params --------------------------
	.section	.text._Z35group_norm_nhwc_fwd_one_pass_kernelI11Fp32IOFp16WLi512ELi26ELi416EEv26Group_norm_nhwc_fwd_params,"ax",@progbits
	.align	128
        .global         _Z35group_norm_nhwc_fwd_one_pass_kernelI11Fp32IOFp16WLi512ELi26ELi416EEv26Group_norm_nhwc_fwd_params
        .type           _Z35group_norm_nhwc_fwd_one_pass_kernelI11Fp32IOFp16WLi512ELi26ELi416EEv26Group_norm_nhwc_fwd_params,@function
        .size           _Z35group_norm_nhwc_fwd_one_pass_kernelI11Fp32IOFp16WLi512ELi26ELi416EEv26Group_norm_nhwc_fwd_params,(.L_x_3295 - _Z35group_norm_nhwc_fwd_one_pass_kernelI11Fp32IOFp16WLi512ELi26ELi416EEv26Group_norm_nhwc_fwd_params)
        .other          _Z35group_norm_nhwc_fwd_one_pass_kernelI11Fp32IOFp16WLi512ELi26ELi416EEv26Group_norm_nhwc_fwd_params,@"STO_CUDA_ENTRY STV_DEFAULT"
_Z35group_norm_nhwc_fwd_one_pass_kernelI11Fp32IOFp16WLi512ELi26ELi416EEv26Group_norm_nhwc_fwd_params:
.text._Z35group_norm_nhwc_fwd_one_pass_kernelI11Fp32IOFp16WLi512ELi26ELi416EEv26Group_norm_nhwc_fwd_params:
        /* <DEDUP_REMOVED lines=64> */
.L_x_3221:
        /* <DEDUP_REMOVED lines=444> */
.L_x_3165:
[----:B------:R-:W-:Y:S05]  /*1fc0*/  BSYNC B0 ;  /* 0x0000000000007941 */ /* 0x000fea0003800000 */
.L_x_3164:
        /* <DEDUP_REMOVED lines=28> */
.L_x_3168:
[----:B0-----:R-:W2:Y:S04]  /*2190*/  LDG.E.STRONG.GPU R6, desc[UR8][R4.64] ;  /* 0x0000000804067981 */ /* 0x001ea8000c1ef900 */
[----:B--2---:R-:W-:Y:S01]  /*21a0*/  CCTL.IVALL ;  /* 0x00000000ff00798f */ /* 0x004fe20002000000 */
[----:B------:R-:W-:Y:S05]  /*21b0*/  YIELD ;  /* 0x0000000000007946 */ /* 0x000fea0003800000 */
[----:B------:R-:W-:-:S13]  /*21c0*/  ISETP.NE.AND P6, PT, R6, R53, PT ;  /* 0x000000350600720c */ /* 0x000fda0003fc5270 */
[----:B------:R-:W-:Y:S05]  /*21d0*/  @P6 BRA `(.L_x_3168) ;  /* 0xfffffffc00ec6947 */ /* 0x000fea000383ffff */
.L_x_3167:
        /* <DEDUP_REMOVED lines=11> */
.L_x_3170:
        /* <DEDUP_REMOVED lines=63> */
.L_x_3169:
        /* <DEDUP_REMOVED lines=18> */
.L_x_3172:
[----:B------:R-:W-:Y:S05]  /*27a0*/  BSYNC B0 ;  /* 0x0000000000007941 */ /* 0x000fea0003800000 */
.L_x_3171:
        /* <DEDUP_REMOVED lines=33> */
.L_x_3166:
        /* <DEDUP_REMOVED lines=41> */
[----:B--2---:R-:W-:Y:S02]  /*2c50*/  HADD2.F32 R36, -RZ, R14.H0_H0 ;  /* 0x2000000eff247230 */ /* 0x004fe40000004100 */
[----:B----4-:R-:W-:Y:S02]  /*2c60*/  HADD2.F32 R14, -RZ, R15.H0_H0 ;  /* 0x2000000fff0e7230 */ /* 0x010fe40000004100 */
[----:B------:R-:W-:Y:S01]  /*2c70*/  FADD.FTZ R15, -R12, R38 ;  /* 0x000000260c0f7221 */ /* 0x000fe20000010100 */
        /* <DEDUP_REMOVED lines=15> */
.L_x_3173:
        /* <DEDUP_REMOVED lines=14> */
.L_x_3175:
[----:B------:R-:W-:Y:S05]  /*2e50*/  BSYNC B0 ;  /* 0x0000000000007941 */ /* 0x000fea0003800000 */
.L_x_3174:
        /* <DEDUP_REMOVED lines=19> */
.L_x_3176:
        /* <DEDUP_REMOVED lines=13> */
.L_x_3178:
[----:B------:R-:W-:Y:S05]  /*3060*/  BSYNC B0 ;  /* 0x0000000000007941 */ /* 0x000fea0003800000 */
.L_x_3177:
        /* <DEDUP_REMOVED lines=15> */
.L_x_3179:
        /* <DEDUP_REMOVED lines=13> */
.L_x_3181:
[----:B------:R-:W-:Y:S05]  /*3230*/  BSYNC B0 ;  /* 0x0000000000007941 */ /* 0x000fea0003800000 */
.L_x_3180:
        /* <DEDUP_REMOVED lines=19> */
.L_x_3182:
        /* <DEDUP_REMOVED lines=13> */
.L_x_3184:
[----:B------:R-:W-:Y:S05]  /*3440*/  BSYNC B0 ;  /* 0x0000000000007941 */ /* 0x000fea0003800000 */
.L_x_3183:
        /* <DEDUP_REMOVED lines=15> */
.L_x_3185:
        /* <DEDUP_REMOVED lines=13> */
.L_x_3187:
[----:B------:R-:W-:Y:S05]  /*3610*/  BSYNC B0 ;  /* 0x0000000000007941 */ /* 0x000fea0003800000 */
.L_x_3186:
        /* <DEDUP_REMOVED lines=19> */
.L_x_3188:
        /* <DEDUP_REMOVED lines=13> */
.L_x_3190:
[----:B------:R-:W-:Y:S05]  /*3820*/  BSYNC B0 ;  /* 0x0000000000007941 */ /* 0x000fea0003800000 */
.L_x_3189:
        /* <DEDUP_REMOVED lines=14> */
.L_x_3191:
        /* <DEDUP_REMOVED lines=22> */
.L_x_3193:
[----:B------:R-:W-:Y:S05]  /*3a70*/  BSYNC B0 ;  /* 0x0000000000007941 */ /* 0x000fea0003800000 */
.L_x_3192:
        /* <DEDUP_REMOVED lines=11> */
.L_x_3194:
        /* <DEDUP_REMOVED lines=22> */
.L_x_3196:
[----:B------:R-:W-:Y:S05]  /*3c90*/  BSYNC B0 ;  /* 0x0000000000007941 */ /* 0x000fea0003800000 */
.L_x_3195:
        /* <DEDUP_REMOVED lines=11> */
.L_x_3197:
        /* <DEDUP_REMOVED lines=22> */
.L_x_3199:
[----:B------:R-:W-:Y:S05]  /*3eb0*/  BSYNC B0 ;  /* 0x0000000000007941 */ /* 0x000fea0003800000 */
.L_x_3198:
        /* <DEDUP_REMOVED lines=11> */
.L_x_3200:
        /* <DEDUP_REMOVED lines=22> */
.L_x_3202:
[----:B------:R-:W-:Y:S05]  /*40d0*/  BSYNC B0 ;  /* 0x0000000000007941 */ /* 0x000fea0003800000 */
.L_x_3201:
        /* <DEDUP_REMOVED lines=11> */
.L_x_3203:
        /* <DEDUP_REMOVED lines=22> */
.L_x_3205:
[----:B------:R-:W-:Y:S05]  /*42f0*/  BSYNC B0 ;  /* 0x0000000000007941 */ /* 0x000fea0003800000 */
.L_x_3204:
        /* <DEDUP_REMOVED lines=11> */
.L_x_3206:
        /* <DEDUP_REMOVED lines=22> */
.L_x_3208:
[----:B------:R-:W-:Y:S05]  /*4510*/  BSYNC B0 ;  /* 0x0000000000007941 */ /* 0x000fea0003800000 */
.L_x_3207:
        /* <DEDUP_REMOVED lines=11> */
.L_x_3209:
        /* <DEDUP_REMOVED lines=22> */
.L_x_3211:
[----:B------:R-:W-:Y:S05]  /*4730*/  BSYNC B0 ;  /* 0x0000000000007941 */ /* 0x000fea0003800000 */
.L_x_3210:
        /* <DEDUP_REMOVED lines=11> */
.L_x_3212:
        /* <DEDUP_REMOVED lines=22> */
.L_x_3214:
[----:B------:R-:W-:Y:S05]  /*4950*/  BSYNC B0 ;  /* 0x0000000000007941 */ /* 0x000fea0003800000 */
.L_x_3213:
        /* <DEDUP_REMOVED lines=11> */
.L_x_3215:
        /* <DEDUP_REMOVED lines=16> */
.L_x_3217:
[----:B------:R-:W-:Y:S05]  /*4b10*/  BSYNC B0 ;  /* 0x0000000000007941 */ /* 0x000fea0003800000 */
.L_x_3216:
        /* <DEDUP_REMOVED lines=20> */
.L_x_3218:
        /* <DEDUP_REMOVED lines=12> */
.L_x_3220:
[----:B------:R-:W-:Y:S05]  /*4d20*/  BSYNC B0 ;  /* 0x0000000000007941 */ /* 0x000fea0003800000 */
.L_x_3219:
[----:B0-----:R-:W0:Y:S01]  /*4d30*/  LDC R3, c[0x0][0x10] ;  /* 0x00000400ff037b82 */ /* 0x001e220000000800 */
[----:B------:R-:W-:Y:S02]  /*4d40*/  IADD3 R86, R86, 0x1, RZ ;  /* 0x0000000156567810 */ /* 0x000fe40007ffe0ff */
[----:B0-----:R-:W-:-:S04]  /*4d50*/  IADD3 R64, R3, R64, RZ ;  /* 0x0000004003407210 */ /* 0x001fc80007ffe0ff */
[----:B------:R-:W-:-:S13]  /*4d60*/  ISETP.GE.AND P5, PT, R64, UR4, PT ;  /* 0x0000000440007c0c */ /* 0x000fda000bfa6270 */
[----:B------:R-:W-:Y:S05]  /*4d70*/  @!P5 BRA `(.L_x_3221) ;  /* 0xffffffb400a0d947 */ /* 0x000fea000383ffff */
[----:B------:R-:W-:Y:S05]  /*4d80*/  EXIT ;  /* 0x000000000000794d */ /* 0x000fea0003800000 */
.L_x_3222:
        /* <DEDUP_REMOVED lines=15> */
.L_x_3295:


//--------------------- .nv.shared.reserved.0     --------------------------
	.section	.nv.shared.reserved.0,"aw",@nobits
	.weak		__nv_reservedSMEM_offset_0_alias
	.size		__nv_reservedSMEM_offset_0_alias, 0, 0
	.other		__nv_reservedSMEM_offset_0_alias,@"STO_CUDA_RESERVED_SHARED STV_DEFAULT"
__nv_reservedSMEM_offset_0_alias:
	.zero		0


//--------------------- .nv.global                --------------------------
	.section	.nv.global,"aw",@nobits
.nv.global:
	.type		_ZN61_INTERNAL_a3f90e78_30_group_norm_nhwc_one_pass_26_cu_cc4e9e516thrust23THRUST_300001_SM_900_NS12placeholders2_5E,@object
	.size		_ZN61_INTERNAL_a3f90e78_30_group_norm_nhwc_one_pass_26_cu_cc4e9e516thrust23THRUST_300001_SM_900_NS12placeholders2_5E,(_ZN61_INTERNAL_a3f90e78_30_group_norm_nhwc_one_pass_26_cu_cc4e9e514cuda3std3__45__cpo6cbeginE - _ZN61_INTERNAL_a3f90e78_30_group_norm_nhwc_one_pass_26_cu_cc4e9e516thrust23THRUST_300001_SM_900_NS12placeholders2_5E)
_ZN61_INTERNAL_a3f90e78_30_group_norm_nhwc_one_pass_26_cu_cc4e9e516thrust23THRUST_300001_SM_900_NS12placeholders2_5E:
	.zero		1
	.type		_ZN61_INTERNAL_a3f90e78_30_group_norm_nhwc_one_pass_26_cu_cc4e9e514cuda3std3__45__cpo6cbeginE,@object
	.size		_ZN61_INTERNAL_a3f90e78_30_group_norm_nhwc_one_pass_26_cu_cc4e9e514cuda3std3__45__cpo6cbeginE,(_ZN61_INTERNAL_a3f90e78_30_group_norm_nhwc_one_pass_26_cu_cc4e9e514cuda3std6ranges3__45__cpo6cbeginE - _ZN61_INTERNAL_a3f90e78_30_group_norm_nhwc_one_pass_26_cu_cc4e9e514cuda3std3__45__cpo6cbeginE)
_ZN61_INTERNAL_a3f90e78_30_group_norm_nhwc_one_pass_26_cu_cc4e9e514cuda3std3__45__cpo6cbeginE:
	.zero		1
	.type		_ZN61_INTERNAL_a3f90e78_30_group_norm_nhwc_one_pass_26_cu_cc4e9e514cuda3std6ranges3__45__cpo6cbeginE,@object
	.size		_ZN61_INTERNAL_a3f90e78_30_group_norm_nhwc_one_pass_26_cu_cc4e9e514cuda3std6ranges3__45__cpo6cbeginE,(_ZN61_INTERNAL_a3f90e78_30_group_norm_nhwc_one_pass_26_cu_cc4e9e514cuda3std3__48in_placeE - _ZN61_INTERNAL_a3f90e78_30_group_norm_nhwc_one_pass_26_cu_cc4e9e514cuda3std6ranges3__45__cpo6cbeginE)
_ZN61_INTERNAL_a3f90e78_30_group_norm_nhwc_one_pass_26_cu_cc4e9e514cuda3std6ranges3__45__cpo6cbeginE:
	.zero		1
	.type		_ZN61_INTERNAL_a3f90e78_30_group_norm_nhwc_one_pass_26_cu_cc4e9e514cuda3std3__48in_placeE,@object
	.size		_ZN61_INTERNAL_a3f90e78_30_group_norm_nhwc_one_pass_26_cu_cc4e9e514cuda3std3__48in_placeE,(_ZN61_INTERNAL_a3f90e78_30_group_norm_nhwc_one_pass_26_cu_cc4e9e514cuda3std6ranges3__45__cpo4sizeE - _ZN61_INTERNAL_a3f90e78_30_group_norm_nhwc_one_pass_26_cu_cc4e9e514cuda3std3__48in_placeE)
_ZN61_INTERNAL_a3f90e78_30_group_norm_nhwc_one_pass_26_cu_cc4e9e514cuda3std3__48in_placeE:
	.zero		1
	.type		_ZN61_INTERNAL_a3f90e78_30_group_norm_nhwc_one_pass_26_cu_cc4e9e514cuda3std6ranges3__45__cpo4sizeE,@object
	.size		_ZN61_INTERNAL_a3f90e78_30_group_norm_nhwc_one_pass_26_cu_cc4e9e514cuda3std6ranges3__45__cpo4sizeE,(_ZN61_INTERNAL_a3f90e78_30_group_norm_nhwc_one_pass_26_cu_cc4e9e516thrust23THRUST_300001_SM_900_NS12placeholders2_9E - _ZN61_INTERNAL_a3f90e78_30_group_norm_nhwc_one_pass_26_cu_cc4e9e514cuda3std6ranges3__45__cpo4sizeE)
_ZN61_INTERNAL_a3f90e78_30_group_norm_nhwc_one_pass_26_cu_cc4e9e514cuda3std6ranges3__45__cpo4sizeE:
	.zero		1
	.type		_ZN61_INTERNAL_a3f90e78_30_group_norm_nhwc_one_pass_26_cu_cc4e9e516thrust23THRUST_300001_SM_900_NS12placeholders2_9E,@object
	.size		_ZN61_INTERNAL_a3f90e78_30_group_norm_nhwc_one_pass_26_cu_cc4e9e516thrust23THRUST_300001_SM_900_NS12placeholders2_9E,(_ZN61_INTERNAL_a3f90e78_30_group_norm_nhwc_one_pass_26_cu_cc4e9e514cuda3std3__45__cpo7crbeginE - _ZN61_INTERNAL_a3f90e78_30_group_norm_nhwc_one_pass_26_cu_cc4e9e516thrust23THRUST_300001_SM_900_NS12placeholders2_9E)
_ZN61_INTERNAL_a3f90e78_30_group_norm_nhwc_one_pass_26_cu_cc4e9e516thrust23THRUST_300001_SM_900_NS12placeholders2_9E:
	.zero		1
	.type		_ZN61_INTERNAL_a3f90e78_30_group_norm_nhwc_one_pass_26_cu_cc4e9e514cuda3std3__45__cpo7crbeginE,@object
	.size		_ZN61_INTERNAL_a3f90e78_30_group_norm_nhwc_one_pass_26_cu_cc4e9e514cuda3std3__45__cpo7crbeginE,(_ZN61_INTERNAL_a3f90e78_30_group_norm_nhwc_one_pass_26_cu_cc4e9e514cuda3std6ranges3__45__cpo4nextE - _ZN61_INTERNAL_a3f90e78_30_group_norm_nhwc_one_pass_26_cu_cc4e9e514cuda3std3__45__cpo7crbeginE)
_ZN61_INTERNAL_a3f90e78_30_group_norm_nhwc_one_pass_26_cu_cc4e9e514cuda3std3__45__cpo7crbeginE:
	.zero		1
	.type		_ZN61_INTERNAL_a3f90e78_30_group_norm_nhwc_one_pass_26_cu_cc4e9e514cuda3std6ranges3__45__cpo4nextE,@object
	.size		_ZN61_INTERNAL_a3f90e78_30_group_norm_nhwc_one_pass_26_cu_cc4e9e514cuda3std6ranges3__45__cpo4nextE,(_ZN61_INTERNAL_a3f90e78_30_group_norm_nhwc_one_pass_26_cu_cc4e9e514cuda3std6ranges3__45__cpo4swapE - _ZN61_INTERNAL_a3f90e78_30_group_norm_nhwc_one_pass_26_cu_cc4e9e514cuda3std6ranges3__45__cpo4nextE)
_ZN61_INTERNAL_a3f90e78_30_group_norm_nhwc_one_pass_26_cu_cc4e9e514cuda3std6ranges3__45__cpo4nextE:
	.zero		1
	.type		_ZN61_INTERNAL_a3f90e78_30_group_norm_nhwc_one_pass_26_cu_cc4e9e514cuda3std6ranges3__45__cpo4swapE,@object
	.size		_ZN61_INTERNAL_a3f90e78_30_group_norm_nhwc_one_pass_26_cu_cc4e9e514cuda3std6ranges3__45__cpo4swapE,(_ZN61_INTERNAL_a3f90e78_30_group_norm_nhwc_one_pass_26_cu_cc4e9e516thrust23THRUST_300001_SM_900_NS12placeholders2_1E - _ZN61_INTERNAL_a3f90e78_30_group_norm_nhwc_one_pass_26_cu_cc4e9e514cuda3std6ranges3__45__cpo4swapE)
_ZN61_INTERNAL_a3f90e78_30_group_norm_nhwc_one_pass_26_cu_cc4e9e514cuda3std6ranges3__45__cpo4swapE:
	.zero		1
	.type		_ZN61_INTERNAL_a3f90e78_30_group_norm_nhwc_one_pass_26_cu_cc4e9e516thrust23THRUST_300001_SM_900_NS12placeholders2_1E,@object
	.size		_ZN61_INTERNAL_a3f90e78_30_group_norm_nhwc_one_pass_26_cu_cc4e9e516thrust23THRUST_300001_SM_900_NS12placeholders2_1E,(_ZN61_INTERNAL_a3f90e78_30_group_norm_nhwc_one_pass_26_cu_cc4e9e516thrust23THRUST_300001_SM_900_NS12placeholders2_3E - _ZN61_INTERNAL_a3f90e78_30_group_norm_nhwc_one_pass_26_cu_cc4e9e516thrust23THRUST_300001_SM_900_NS12placeholders2_1E)
_ZN61_INTERNAL_a3f90e78_30_group_norm_nhwc_one_pass_26_cu_cc4e9e516thrust23THRUST_300001_SM_900_NS12placeholders2_1E:
	.zero		1
	.type		_ZN61_INTERNAL_a3f90e78_30_group_norm_nhwc_one_pass_26_cu_cc4e9e516thrust23THRUST_300001_SM_900_NS12placeholders2_3E,@object
	.size		_ZN61_INTERNAL_a3f90e78_30_group_norm_nhwc_one_pass_26_cu_cc4e9e516thrust23THRUST_300001_SM_900_NS12placeholders2_3E,(_ZN61_INTERNAL_a3f90e78_30_group_norm_nhwc_one_pass_26_cu_cc4e9e514cuda3std3__45__cpo5beginE - _ZN61_INTERNAL_a3f90e78_30_group_norm_nhwc_one_pass_26_cu_cc4e9e516thrust23THRUST_300001_SM_900_NS12placeholders2_3E)
_ZN61_INTERNAL_a3f90e78_30_group_norm_nhwc_one_pass_26_cu_cc4e9e516thrust23THRUST_300001_SM_900_NS12placeholders2_3E:
	.zero		1
	.type		_ZN61_INTERNAL_a3f90e78_30_group_norm_nhwc_one_pass_26_cu_cc4e9e514cuda3std3__45__cpo5beginE,@object
	.size		_ZN61_INTERNAL_a3f90e78_30_group_norm_nhwc_one_pass_26_cu_cc4e9e514cuda3std3__45__cpo5beginE,(_ZN61_INTERNAL_a3f90e78_30_group_norm_nhwc_one_pass_26_cu_cc4e9e514cuda3std6ranges3__45__cpo5beginE - _ZN61_INTERNAL_a3f90e78_30_group_norm_nhwc_one_pass_26_cu_cc4e9e514cuda3std3__45__cpo5beginE)
_ZN61_INTERNAL_a3f90e78_30_group_norm_nhwc_one_pass_26_cu_cc4e9e514cuda3std3__45__cpo5beginE:
	.zero		1
	.type		_ZN61_INTERNAL_a3f90e78_30_group_norm_nhwc_one_pass_26_cu_cc4e9e514cuda3std6ranges3__45__cpo5beginE,@object
	.size		_ZN61_INTERNAL_a3f90e78_30_group_norm_nhwc_one_pass_26_cu_cc4e9e514cuda3std6ranges3__45__cpo5beginE,(_ZN61_INTERNAL_a3f90e78_30_group_norm_nhwc_one_pass_26_cu_cc4e9e514cuda3std3__463_GLOBAL__N__a3f90e78_30_group_norm_nhwc_one_pass_26_cu_cc4e9e516ignoreE - _ZN61_INTERNAL_a3f90e78_30_group_norm_nhwc_one_pass_26_cu_cc4e9e514cuda3std6ranges3__45__cpo5beginE)
_ZN61_INTERNAL_a3f90e78_30_group_norm_nhwc_one_pass_26_cu_cc4e9e514cuda3std6ranges3__45__cpo5beginE:
	.zero		1
	.type		_ZN61_INTERNAL_a3f90e78_30_group_norm_nhwc_one_pass_26_cu_cc4e9e514cuda3std3__463_GLOBAL__N__a3f90e78_30_group_norm_nhwc_one_pass_26_cu_cc4e9e516ignoreE,@object
	.size		_ZN61_INTERNAL_a3f90e78_30_group_norm_nhwc_one_pass_26_cu_cc4e9e514cuda3std3__463_GLOBAL__N__a3f90e78_30_group_norm_nhwc_one_pass_26_cu_cc4e9e516ignoreE,(_ZN61_INTERNAL_a3f90e78_30_group_norm_nhwc_one_pass_26_cu_cc4e9e514cuda3std6ranges3__45__cpo4dataE - _ZN61_INTERNAL_a3f90e78_30_group_norm_nhwc_one_pass_26_cu_cc4e9e514cuda3std3__463_GLOBAL__N__a3f90e78_30_group_norm_nhwc_one_pass_26_cu_cc4e9e516ignoreE)
_ZN61_INTERNAL_a3f90e78_30_group_norm_nhwc_one_pass_26_cu_cc4e9e514cuda3std3__463_GLOBAL__N__a3f90e78_30_group_norm_nhwc_one_pass_26_cu_cc4e9e516ignoreE:
	.zero		1
	.type		_ZN61_INTERNAL_a3f90e78_30_group_norm_nhwc_one_pass_26_cu_cc4e9e514cuda3std6ranges3__45__cpo4dataE,@object
	.size		_ZN61_INTERNAL_a3f90e78_30_group_norm_nhwc_one_pass_26_cu_cc4e9e514cuda3std6ranges3__45__cpo4dataE,(_ZN61_INTERNAL_a3f90e78_30_group_norm_nhwc_one_pass_26_cu_cc4e9e516thrust23THRUST_300001_SM_900_NS12placeholders2_7E - _ZN61_INTERNAL_a3f90e78_30_group_norm_nhwc_one_pass_26_cu_cc4e9e514cuda3std6ranges3__45__cpo4dataE)
_ZN61_INTERNAL_a3f90e78_30_group_norm_nhwc_one_pass_26_cu_cc4e9e514cuda3std6ranges3__45__cpo4dataE:
	.zero		1
	.type		_ZN61_INTERNAL_a3f90e78_30_group_norm_nhwc_one_pass_26_cu_cc4e9e516thrust23THRUST_300001_SM_900_NS12placeholders2_7E,@object
	.size		_ZN61_INTERNAL_a3f90e78_30_group_norm_nhwc_one_pass_26_cu_cc4e9e516thrust23THRUST_300001_SM_900_NS12placeholders2_7E,(_ZN61_INTERNAL_a3f90e78_30_group_norm_nhwc_one_pass_26_cu_cc4e9e514cuda3std3__45__cpo6rbeginE - _ZN61_INTERNAL_a3f90e78_30_group_norm_nhwc_one_pass_26_cu_cc4e9e516thrust23THRUST_300001_SM_900_NS12placeholders2_7E)
_ZN61_INTERNAL_a3f90e78_30_group_norm_nhwc_one_pass_26_cu_cc4e9e516thrust23THRUST_300001_SM_900_NS12placeholders2_7E:
	.zero		1
	.type		_ZN61_INTERNAL_a3f90e78_30_group_norm_nhwc_one_pass_26_cu_cc4e9e514cuda3std3__45__cpo6rbeginE,@object
	.size		_ZN61_INTERNAL_a3f90e78_30_group_norm_nhwc_one_pass_26_cu_cc4e9e514cuda3std3__45__cpo6rbeginE,(_ZN61_INTERNAL_a3f90e78_30_group_norm_nhwc_one_pass_26_cu_cc4e9e514cuda3std6ranges3__45__cpo7advanceE - _ZN61_INTERNAL_a3f90e78_30_group_norm_nhwc_one_pass_26_cu_cc4e9e514cuda3std3__45__cpo6rbeginE)
_ZN61_INTERNAL_a3f90e78_30_group_norm_nhwc_one_pass_26_cu_cc4e9e514cuda3std3__45__cpo6rbeginE:
	.zero		1
	.type		_ZN61_INTERNAL_a3f90e78_30_group_norm_nhwc_one_pass_26_cu_cc4e9e514cuda3std6ranges3__45__cpo7advanceE,@object
	.size		_ZN61_INTERNAL_a3f90e78_30_group_norm_nhwc_one_pass_26_cu_cc4e9e514cuda3std6ranges3__45__cpo7advanceE,(_ZN61_INTERNAL_a3f90e78_30_group_norm_nhwc_one_pass_26_cu_cc4e9e514cuda3std3__47nulloptE - _ZN61_INTERNAL_a3f90e78_30_group_norm_nhwc_one_pass_26_cu_cc4e9e514cuda3std6ranges3__45__cpo7advanceE)
_ZN61_INTERNAL_a3f90e78_30_group_norm_nhwc_one_pass_26_cu_cc4e9e514cuda3std6ranges3__45__cpo7advanceE:
	.zero		1
	.type		_ZN61_INTERNAL_a3f90e78_30_group_norm_nhwc_one_pass_26_cu_cc4e9e514cuda3std3__47nulloptE,@object
	.size		_ZN61_INTERNAL_a3f90e78_30_group_norm_nhwc_one_pass_26_cu_cc4e9e514cuda3std3__47nulloptE,(_ZN61_INTERNAL_a3f90e78_30_group_norm_nhwc_one_pass_26_cu_cc4e9e514cuda3std6ranges3__45__cpo8distanceE - _ZN61_INTERNAL_a3f90e78_30_group_norm_nhwc_one_pass_26_cu_cc4e9e514cuda3std3__47nulloptE)
_ZN61_INTERNAL_a3f90e78_30_group_norm_nhwc_one_pass_26_cu_cc4e9e514cuda3std3__47nulloptE:
	.zero		1
	.type		_ZN61_INTERNAL_a3f90e78_30_group_norm_nhwc_one_pass_26_cu_cc4e9e514cuda3std6ranges3__45__cpo8distanceE,@object
	.size		_ZN61_INTERNAL_a3f90e78_30_group_norm_nhwc_one_pass_26_cu_cc4e9e514cuda3std6ranges3__45__cpo8distanceE,(_ZN61_INTERNAL_a3f90e78_30_group_norm_nhwc_one_pass_26_cu_cc4e9e516thrust23THRUST_300001_SM_900_NS12placeholders2_6E - _ZN61_INTERNAL_a3f90e78_30_group_norm_nhwc_one_pass_26_cu_cc4e9e514cuda3std6ranges3__45__cpo8distanceE)
_ZN61_INTERNAL_a3f90e78_30_group_norm_nhwc_one_pass_26_cu_cc4e9e514cuda3std6ranges3__45__cpo8distanceE:
	.zero		1
	.type		_ZN61_INTERNAL_a3f90e78_30_group_norm_nhwc_one_pass_26_cu_cc4e9e516thrust23THRUST_300001_SM_900_NS12placeholders2_6E,@object
	.size		_ZN61_INTERNAL_a3f90e78_30_group_norm_nhwc_one_pass_26_cu_cc4e9e516thrust23THRUST_300001_SM_900_NS12placeholders2_6E,(_ZN61_INTERNAL_a3f90e78_30_group_norm_nhwc_one_pass_26_cu_cc4e9e514cuda3std3__45__cpo4cendE - _ZN61_INTERNAL_a3f90e78_30_group_norm_nhwc_one_pass_26_cu_cc4e9e516thrust23THRUST_300001_SM_900_NS12placeholders2_6E)
_ZN61_INTERNAL_a3f90e78_30_group_norm_nhwc_one_pass_26_cu_cc4e9e516thrust23THRUST_300001_SM_900_NS12placeholders2_6E:
	.zero		1
	.type		_ZN61_INTERNAL_a3f90e78_30_group_norm_nhwc_one_pass_26_cu_cc4e9e514cuda3std3__45__cpo4cendE,@object
	.size		_ZN61_INTERNAL_a3f90e78_30_group_norm_nhwc_one_pass_26_cu_cc4e9e514cuda3std3__45__cpo4cendE,(_ZN61_INTERNAL_a3f90e78_30_group_norm_nhwc_one_pass_26_cu_cc4e9e514cuda3std6ranges3__45__cpo4cendE - _ZN61_INTERNAL_a3f90e78_30_group_norm_nhwc_one_pass_26_cu_cc4e9e514cuda3std3__45__cpo4cendE)
_ZN61_INTERNAL_a3f90e78_30_group_norm_nhwc_one_pass_26_cu_cc4e9e514cuda3std3__45__cpo4cendE:
	.zero		1
	.type		_ZN61_INTERNAL_a3f90e78_30_group_norm_nhwc_one_pass_26_cu_cc4e9e514cuda3std6ranges3__45__cpo4cendE,@object
	.size		_ZN61_INTERNAL_a3f90e78_30_group_norm_nhwc_one_pass_26_cu_cc4e9e514cuda3std6ranges3__45__cpo4cendE,(_ZN61_INTERNAL_a3f90e78_30_group_norm_nhwc_one_pass_26_cu_cc4e9e514cuda3std3__420unreachable_sentinelE - _ZN61_INTERNAL_a3f90e78_30_group_norm_nhwc_one_pass_26_cu_cc4e9e514cuda3std6ranges3__45__cpo4cendE)
_ZN61_INTERNAL_a3f90e78_30_group_norm_nhwc_one_pass_26_cu_cc4e9e514cuda3std6ranges3__45__cpo4cendE:
	.zero		1
	.type		_ZN61_INTERNAL_a3f90e78_30_group_norm_nhwc_one_pass_26_cu_cc4e9e514cuda3std3__420unreachable_sentinelE,@object
	.size		_ZN61_INTERNAL_a3f90e78_30_group_norm_nhwc_one_pass_26_cu_cc4e9e514cuda3std3__420unreachable_sentinelE,(_ZN61_INTERNAL_a3f90e78_30_group_norm_nhwc_one_pass_26_cu_cc4e9e514cuda3std6ranges3__45__cpo5ssizeE - _ZN61_INTERNAL_a3f90e78_30_group_norm_nhwc_one_pass_26_cu_cc4e9e514cuda3std3__420unreachable_sentinelE)
_ZN61_INTERNAL_a3f90e78_30_group_norm_nhwc_one_pass_26_cu_cc4e9e514cuda3std3__420unreachable_sentinelE:
	.zero		1
	.type		_ZN61_INTERNAL_a3f90e78_30_group_norm_nhwc_one_pass_26_cu_cc4e9e514cuda3std6ranges3__45__cpo5ssizeE,@object
	.size		_ZN61_INTERNAL_a3f90e78_30_group_norm_nhwc_one_pass_26_cu_cc4e9e514cuda3std6ranges3__45__cpo5ssizeE,(_ZN61_INTERNAL_a3f90e78_30_group_norm_nhwc_one_pass_26_cu_cc4e9e516thrust23THRUST_300001_SM_900_NS12placeholders3_10E - _ZN61_INTERNAL_a3f90e78_30_group_norm_nhwc_one_pass_26_cu_cc4e9e514cuda3std6ranges3__45__cpo5ssizeE)
_ZN61_INTERNAL_a3f90e78_30_group_norm_nhwc_one_pass_26_cu_cc4e9e514cuda3std6ranges3__45__cpo5ssizeE:
	.zero		1
	.type		_ZN61_INTERNAL_a3f90e78_30_group_norm_nhwc_one_pass_26_cu_cc4e9e516thrust23THRUST_300001_SM_900_NS12placeholders3_10E,@object
	.size		_ZN61_INTERNAL_a3f90e78_30_group_norm_nhwc_one_pass_26_cu_cc4e9e516thrust23THRUST_300001_SM_900_NS12placeholders3_10E,(_ZN61_INTERNAL_a3f90e78_30_group_norm_nhwc_one_pass_26_cu_cc4e9e514cuda3std3__45__cpo5crendE - _ZN61_INTERNAL_a3f90e78_30_group_norm_nhwc_one_pass_26_cu_cc4e9e516thrust23THRUST_300001_SM_900_NS12placeholders3_10E)
_ZN61_INTERNAL_a3f90e78_30_group_norm_nhwc_one_pass_26_cu_cc4e9e516thrust23THRUST_300001_SM_900_NS12placeholders3_10E:
	.zero		1
	.type		_ZN61_INTERNAL_a3f90e78_30_group_norm_nhwc_one_pass_26_cu_cc4e9e514cuda3std3__45__cpo5crendE,@object
	.size		_ZN61_INTERNAL_a3f90e78_30_group_norm_nhwc_one_pass_26_cu_cc4e9e514cuda3std3__45__cpo5crendE,(_ZN61_INTERNAL_a3f90e78_30_group_norm_nhwc_one_pass_26_cu_cc4e9e514cuda3std6ranges3__45__cpo4prevE - _ZN61_INTERNAL_a3f90e78_30_group_norm_nhwc_one_pass_26_cu_cc4e9e514cuda3std3__45__cpo5crendE)
_ZN61_INTERNAL_a3f90e78_30_group_norm_nhwc_one_pass_26_cu_cc4e9e514cuda3std3__45__cpo5crendE:
	.zero		1
	.type		_ZN61_INTERNAL_a3f90e78_30_group_norm_nhwc_one_pass_26_cu_cc4e9e514cuda3std6ranges3__45__cpo4prevE,@object
	.size		_ZN61_INTERNAL_a3f90e78_30_group_norm_nhwc_one_pass_26_cu_cc4e9e514cuda3std6ranges3__45__cpo4prevE,(_ZN61_INTERNAL_a3f90e78_30_group_norm_nhwc_one_pass_26_cu_cc4e9e514cuda3std6ranges3__45__cpo9iter_moveE - _ZN61_INTERNAL_a3f90e78_30_group_norm_nhwc_one_pass_26_cu_cc4e9e514cuda3std6ranges3__45__cpo4prevE)
_ZN61_INTERNAL_a3f90e78_30_group_norm_nhwc_one_pass_26_cu_cc4e9e514cuda3std6ranges3__45__cpo4prevE:
	.zero		1
	.type		_ZN61_INTERNAL_a3f90e78_30_group_norm_nhwc_one_pass_26_cu_cc4e9e514cuda3std6ranges3__45__cpo9iter_moveE,@object
	.size		_ZN61_INTERNAL_a3f90e78_30_group_norm_nhwc_one_pass_26_cu_cc4e9e514cuda3std6ranges3__45__cpo9iter_moveE,(_ZN61_INTERNAL_a3f90e78_30_group_norm_nhwc_one_pass_26_cu_cc4e9e516thrust23THRUST_300001_SM_900_NS12placeholders2_2E - _ZN61_INTERNAL_a3f90e78_30_group_norm_nhwc_one_pass_26_cu_cc4e9e514cuda3std6ranges3__45__cpo9iter_moveE)
_ZN61_INTERNAL_a3f90e78_30_group_norm_nhwc_one_pass_26_cu_cc4e9e514cuda3std6ranges3__45__cpo9iter_moveE:
	.zero		1
	.type		_ZN61_INTERNAL_a3f90e78_30_group_norm_nhwc_one_pass_26_cu_cc4e9e516thrust23THRUST_300001_SM_900_NS12placeholders2_2E,@object
	.size		_ZN61_INTERNAL_a3f90e78_30_group_norm_nhwc_one_pass_26_cu_cc4e9e516thrust23THRUST_300001_SM_900_NS12placeholders2_2E,(_ZN61_INTERNAL_a3f90e78_30_group_norm_nhwc_one_pass_26_cu_cc4e9e516thrust23THRUST_300001_SM_900_NS12placeholders2_4E - _ZN61_INTERNAL_a3f90e78_30_group_norm_nhwc_one_pass_26_cu_cc4e9e516thrust23THRUST_300001_SM_900_NS12placeholders2_2E)
_ZN61_INTERNAL_a3f90e78_30_group_norm_nhwc_one_pass_26_cu_cc4e9e516thrust23THRUST_300001_SM_900_NS12placeholders2_2E:
	.zero		1
	.type		_ZN61_INTERNAL_a3f90e78_30_group_norm_nhwc_one_pass_26_cu_cc4e9e516thrust23THRUST_300001_SM_900_NS12placeholders2_4E,@object
	.size		_ZN61_INTERNAL_a3f90e78_30_group_norm_nhwc_one_pass_26_cu_cc4e9e516thrust23THRUST_300001_SM_900_NS12placeholders2_4E,(_ZN61_INTERNAL_a3f90e78_30_group_norm_nhwc_one_pass_26_cu_cc4e9e514cuda3std3__45__cpo3endE - _ZN61_INTERNAL_a3f90e78_30_group_norm_nhwc_one_pass_26_cu_cc4e9e516thrust23THRUST_300001_SM_900_NS12placeholders2_4E)
_ZN61_INTERNAL_a3f90e78_30_group_norm_nhwc_one_pass_26_cu_cc4e9e516thrust23THRUST_300001_SM_900_NS12placeholders2_4E:
	.zero		1
	.type		_ZN61_INTERNAL_a3f90e78_30_group_norm_nhwc_one_pass_26_cu_cc4e9e514cuda3std3__45__cpo3endE,@object
	.size		_ZN61_INTERNAL_a3f90e78_30_group_norm_nhwc_one_pass_26_cu_cc4e9e514cuda3std3__45__cpo3endE,(_ZN61_INTERNAL_a3f90e78_30_group_norm_nhwc_one_pass_26_cu_cc4e9e514cuda3std6ranges3__45__cpo3endE - _ZN61_INTERNAL_a3f90e78_30_group_norm_nhwc_one_pass_26_cu_cc4e9e514cuda3std3__45__cpo3endE)
_ZN61_INTERNAL_a3f90e78_30_group_norm_nhwc_one_pass_26_cu_cc4e9e514cuda3std3__45__cpo3endE:
	.zero		1
	.type		_ZN61_INTERNAL_a3f90e78_30_group_norm_nhwc_one_pass_26_cu_cc4e9e514cuda3std6ranges3__45__cpo3endE,@object
	.size		_ZN61_INTERNAL_a3f90e78_30_group_norm_nhwc_one_pass_26_cu_cc4e9e514cuda3std6ranges3__45__cpo3endE,(_ZN61_INTERNAL_a3f90e78_30_group_norm_nhwc_one_pass_26_cu_cc4e9e514cuda3std3__419piecewise_constructE - _ZN61_INTERNAL_a3f90e78_30_group_norm_nhwc_one_pass_26_cu_cc4e9e514cuda3std6ranges3__45__cpo3endE)
_ZN61_INTERNAL_a3f90e78_30_group_norm_nhwc_one_pass_26_cu_cc4e9e514cuda3std6ranges3__45__cpo3endE:
	.zero		1
	.type		_ZN61_INTERNAL_a3f90e78_30_group_norm_nhwc_one_pass_26_cu_cc4e9e514cuda3std3__419piecewise_constructE,@object
	.size		_ZN61_INTERNAL_a3f90e78_30_group_norm_nhwc_one_pass_26_cu_cc4e9e514cuda3std3__419piecewise_constructE,(_ZN61_INTERNAL_a3f90e78_30_group_norm_nhwc_one_pass_26_cu_cc4e9e514cuda3std6ranges3__45__cpo5cdataE - _ZN61_INTERNAL_a3f90e78_30_group_norm_nhwc_one_pass_26_cu_cc4e9e514cuda3std3__419piecewise_constructE)
_ZN61_INTERNAL_a3f90e78_30_group_norm_nhwc_one_pass_26_cu_cc4e9e514cuda3std3__419piecewise_constructE:
	.zero		1
	.type		_ZN61_INTERNAL_a3f90e78_30_group_norm_nhwc_one_pass_26_cu_cc4e9e514cuda3std6ranges3__45__cpo5cdataE,@object
	.size		_ZN61_INTERNAL_a3f90e78_30_group_norm_nhwc_one_pass_26_cu_cc4e9e514cuda3std6ranges3__45__cpo5cdataE,(_ZN61_INTERNAL_a3f90e78_30_group_norm_nhwc_one_pass_26_cu_cc4e9e516thrust23THRUST_300001_SM_900_NS12placeholders2_8E - _ZN61_INTERNAL_a3f90e78_30_group_norm_nhwc_one_pass_26_cu_cc4e9e514cuda3std6ranges3__45__cpo5cdataE)
_ZN61_INTERNAL_a3f90e78_30_group_norm_nhwc_one_pass_26_cu_cc4e9e514cuda3std6ranges3__45__cpo5cdataE:
	.zero		1
	.type		_ZN61_INTERNAL_a3f90e78_30_group_norm_nhwc_one_pass_26_cu_cc4e9e516thrust23THRUST_300001_SM_900_NS12placeholders2_8E,@object
	.size		_ZN61_INTERNAL_a3f90e78_30_group_norm_nhwc_one_pass_26_cu_cc4e9e516thrust23THRUST_300001_SM_900_NS12placeholders2_8E,(_ZN61_INTERNAL_a3f90e78_30_group_norm_nhwc_one_pass_26_cu_cc4e9e514cuda3std3__45__cpo4rendE - _ZN61_INTERNAL_a3f90e78_30_group_norm_nhwc_one_pass_26_cu_cc4e9e516thrust23THRUST_300001_SM_900_NS12placeholders2_8E)
_ZN61_INTERNAL_a3f90e78_30_group_norm_nhwc_one_pass_26_cu_cc4e9e516thrust23THRUST_300001_SM_900_NS12placeholders2_8E:
	.zero		1
	.type		_ZN61_INTERNAL_a3f90e78_30_group_norm_nhwc_one_pass_26_cu_cc4e9e514cuda3std3__45__cpo4rendE,@object
	.size		_ZN61_INTERNAL_a3f90e78_30_group_norm_nhwc_one_pass_26_cu_cc4e9e514cuda3std3__45__cpo4rendE,(_ZN61_INTERNAL_a3f90e78_30_group_norm_nhwc_one_pass_26_cu_cc4e9e514cuda3std6ranges3__45__cpo9iter_swapE - _ZN61_INTERNAL_a3f90e78_30_group_norm_nhwc_one_pass_26_cu_cc4e9e514cuda3std3__45__cpo4rendE)
_ZN61_INTERNAL_a3f90e78_30_group_norm_nhwc_one_pass_26_cu_cc4e9e514cuda3std3__45__cpo4rendE:
	.zero		1
	.type		_ZN61_INTERNAL_a3f90e78_30_group_norm_nhwc_one_pass_26_cu_cc4e9e514cuda3std6ranges3__45__cpo9iter_swapE,@object
	.size		_ZN61_INTERNAL_a3f90e78_30_group_norm_nhwc_one_pass_26_cu_cc4e9e514cuda3std6ranges3__45__cpo9iter_swapE,(_ZN61_INTERNAL_a3f90e78_30_group_norm_nhwc_one_pass_26_cu_cc4e9e514cuda3std3__48unexpectE - _ZN61_INTERNAL_a3f90e78_30_group_norm_nhwc_one_pass_26_cu_cc4e9e514cuda3std6ranges3__45__cpo9iter_swapE)
_ZN61_INTERNAL_a3f90e78_30_group_norm_nhwc_one_pass_26_cu_cc4e9e514cuda3std6ranges3__45__cpo9iter_swapE:
	.zero		1
	.type		_ZN61_INTERNAL_a3f90e78_30_group_norm_nhwc_one_pass_26_cu_cc4e9e514cuda3std3__48unexpectE,@object
	.size		_ZN61_INTERNAL_a3f90e78_30_group_norm_nhwc_one_pass_26_cu_cc4e9e514cuda3std3__48unexpectE,(_ZN61_INTERNAL_a3f90e78_30_group_norm_nhwc_one_pass_26_cu_cc4e9e516thrust23THRUST_300001_SM_900_NS6system6detail10sequential3seqE - _ZN61_INTERNAL_a3f90e78_30_group_norm_nhwc_one_pass_26_cu_cc4e9e514cuda3std3__48unexpectE)
_ZN61_INTERNAL_a3f90e78_30_group_norm_nhwc_one_pass_26_cu_cc4e9e514cuda3std3__48unexpectE:
	.zero		1
	.type		_ZN61_INTERNAL_a3f90e78_30_group_norm_nhwc_one_pass_26_cu_cc4e9e516thrust23THRUST_300001_SM_900_NS6system6detail10sequential3seqE,@object
	.size		_ZN61_INTERNAL_a3f90e78_30_group_norm_nhwc_one_pass_26_cu_cc4e9e516thrust23THRUST_300001_SM_900_NS6system6detail10sequential3seqE,(.L_29 - _ZN61_INTERNAL_a3f90e78_30_group_norm_nhwc_one_pass_26_cu_cc4e9e516thrust23THRUST_300001_SM_900_NS6system6detail10sequential3seqE)
_ZN61_INTERNAL_a3f90e78_30_group_norm_nhwc_one_pass_26_cu_cc4e9e516thrust23THRUST_300001_SM_900_NS6system6detail10sequential3seqE:
	.zero		1
.L_29:


//--------------------- .nv.shared._Z35group_norm_nhwc_bwd_one_pass_kernelI11Bf16IOFp32WLi64ELi26ELi416EEv26Group_norm_nhwc_bwd_params --------------------------
	.section	.nv.shared._Z35group_norm_nhwc_bwd_one_pass_kernelI11Bf16IOFp32WLi64ELi26ELi416EEv26Group_norm_nhwc_bwd_params,"aw",@nobits
	.sectionflags	@""
	.align	16
.nv.shared._Z35group_norm_nhwc_bwd_one_pass_kernelI11Bf16IOFp32WLi64ELi26ELi416EEv26Group_norm_nhwc_bwd_params:
	.zero		7824


//--------------------- .nv.shared._Z35group_norm_nhwc_bwd_one_pass_kernelI11Bf16IOFp32WLi128ELi26ELi416EEv26Group_norm_nhwc_bwd_params --------------------------
	.section	.nv.shared._Z35group_norm_nhwc_bwd_one_pass_kernelI11Bf16IOFp32WLi128ELi26ELi416EEv26Group_norm_nhwc_bwd_params,"aw",@nobits
	.sectionflags	@""
	.align	16
.nv.shared._Z35group_norm_nhwc_bwd_one_pass_kernelI11Bf16IOFp32WLi128ELi26ELi416EEv26Group_norm_nhwc_bwd_params:
	.zero		7824


//--------------------- .nv.shared._Z35group_norm_nhwc_bwd_one_pass_kernelI11Bf16IOFp32WLi256ELi26ELi416EEv26Group_norm_nhwc_bwd_params --------------------------
	.section	.nv.shared._Z35group_norm_nhwc_bwd_one_pass_kernelI11Bf16IOFp32WLi256ELi26ELi416EEv26Group_norm_nhwc_bwd_params,"aw",@nobits
	.sectionflags	@""
	.align	16
.nv.shared._Z35group_norm_nhwc_bwd_one_pass_kernelI11Bf16IOFp32WLi256ELi26ELi416EEv26Group_norm_nhwc_bwd_params:
	.zero		7824


//--------------------- .nv.shared._Z35group_norm_nhwc_bwd_one_pass_kernelI11Bf16IOFp32WLi512ELi26ELi416EEv26Group_norm_nhwc_bwd_params --------------------------
	.section	.nv.shared._Z35group_norm_nhwc_bwd_one_pass_kernelI11Bf16IOFp32WLi512ELi26ELi416EEv26Group_norm_nhwc_bwd_params,"aw",@nobits
	.sectionflags	@""
	.align	16
.nv.shared._Z35group_norm_nhwc_bwd_one_pass_kernelI11Bf16IOFp32WLi512ELi26ELi416EEv26Group_norm_nhwc_bwd_params:
	.zero		7824


//--------------------- .nv.shared._Z35group_norm_nhwc_bwd_one_pass_kernelI11Bf16IOBf16WLi64ELi26ELi416EEv26Group_norm_nhwc_bwd_params --------------------------
	.section	.nv.shared._Z35group_norm_nhwc_bwd_one_pass_kernelI11Bf16IOBf16WLi64ELi26ELi416EEv26Group_norm_nhwc_bwd_params,"aw",@nobits
	.sectionflags	@""
	.align	16
.nv.shared._Z35group_norm_nhwc_bwd_one_pass_kernelI11Bf16IOBf16WLi64ELi26ELi416EEv26Group_norm_nhwc_bwd_params:
	.zero		7824


//--------------------- .nv.shared._Z35group_norm_nhwc_bwd_one_pass_kernelI11Bf16IOBf16WLi128ELi26ELi416EEv26Group_norm_nhwc_bwd_params --------------------------
	.section	.nv.shared._Z35group_norm_nhwc_bwd_one_pass_kernelI11Bf16IOBf16WLi128ELi26ELi416EEv26Group_norm_nhwc_bwd_params,"aw",@nobits
	.sectionflags	@""
	.align	16
.nv.shared._Z35group_norm_nhwc_bwd_one_pass_kernelI11Bf16IOBf16WLi128ELi26ELi416EEv26Group_norm_nhwc_bwd_params:
	.zero		7824


//--------------------- .nv.shared._Z35group_norm_nhwc_bwd_one_pass_kernelI11Bf16IOBf16WLi256ELi26ELi416EEv26Group_norm_nhwc_bwd_params --------------------------
	.section	.nv.shared._Z35group_norm_nhwc_bwd_one_pass_kernelI11Bf16IOBf16WLi256ELi26ELi416EEv26Group_norm_nhwc_bwd_params,"aw",@nobits
	.sectionflags	@""
	.align	16
.nv.shared._Z35group_norm_nhwc_bwd_one_pass_kernelI11Bf16IOBf16WLi256ELi26ELi416EEv26Group_norm_nhwc_bwd_params:
	.zero		7824


//--------------------- .nv.shared._Z35group_norm_nhwc_bwd_one_pass_kernelI11Bf16IOBf16WLi512ELi26ELi416EEv26Group_norm_nhwc_bwd_params --------------------------
	.section	.nv.shared._Z35group_norm_nhwc_bwd_one_pass_kernelI11Bf16IOBf16WLi512ELi26ELi416EEv26Group_norm_nhwc_bwd_params,"aw",@nobits
	.sectionflags	@""
	.align	16
.nv.shared._Z35group_norm_nhwc_bwd_one_pass_kernelI11Bf16IOBf16WLi512ELi26ELi416EEv26Group_norm_nhwc_bwd_params:
	.zero		7824


//--------------------- .nv.shared._Z35group_norm_nhwc_bwd_one_pass_kernelI11Bf16IOFp16WLi64ELi26ELi416EEv26Group_norm_nhwc_bwd_params --------------------------
	.section	.nv.shared._Z35group_norm_nhwc_bwd_one_pass_kernelI11Bf16IOFp16WLi64ELi26ELi416EEv26Group_norm_nhwc_bwd_params,"aw",@nobits
	.sectionflags	@""
	.align	16
.nv.shared._Z35group_norm_nhwc_bwd_one_pass_kernelI11Bf16IOFp16WLi64ELi26ELi416EEv26Group_norm_nhwc_bwd_params:
	.zero		7824


//--------------------- .nv.shared._Z35group_norm_nhwc_bwd_one_pass_kernelI11Bf16IOFp16WLi128ELi26ELi416EEv26Group_norm_nhwc_bwd_params --------------------------
	.section	.nv.shared._Z35group_norm_nhwc_bwd_one_pass_kernelI11Bf16IOFp16WLi128ELi26ELi416EEv26Group_norm_nhwc_bwd_params,"aw",@nobits
	.sectionflags	@""
	.align	16
.nv.shared._Z35group_norm_nhwc_bwd_one_pass_kernelI11Bf16IOFp16WLi128ELi26ELi416EEv26Group_norm_nhwc_bwd_params:
	.zero		7824


//--------------------- .nv.shared._Z35group_norm_nhwc_bwd_one_pass_kernelI11Bf16IOFp16WLi256ELi26ELi416EEv26Group_norm_nhwc_bwd_params --------------------------
	.section	.nv.shared._Z35group_norm_nhwc_bwd_one_pass_kernelI11Bf16IOFp16WLi256ELi26ELi416EEv26Group_norm_nhwc_bwd_params,"aw",@nobits
	.sectionflags	@""
	.align	16
.nv.shared._Z35group_norm_nhwc_bwd_one_pass_kernelI11Bf16IOFp16WLi256ELi26ELi416EEv26Group_norm_nhwc_bwd_params:
	.zero		7824


//--------------------- .nv.shared._Z35group_norm_nhwc_bwd_one_pass_kernelI11Bf16IOFp16WLi512ELi26ELi416EEv26Group_norm_nhwc_bwd_params --------------------------
	.section	.nv.shared._Z35group_norm_nhwc_bwd_one_pass_kernelI11Bf16IOFp16WLi512ELi26ELi416EEv26Group_norm_nhwc_bwd_params,"aw",@nobits
	.sectionflags	@""
	.align	16
.nv.shared._Z35group_norm_nhwc_bwd_one_pass_kernelI11Bf16IOFp16WLi512ELi26ELi416EEv26Group_norm_nhwc_bwd_params:
	.zero		7824


//--------------------- .nv.shared._Z35group_norm_nhwc_bwd_one_pass_kernelI11Fp16IOFp32WLi64ELi26ELi416EEv26Group_norm_nhwc_bwd_params --------------------------
	.section	.nv.shared._Z35group_norm_nhwc_bwd_one_pass_kernelI11Fp16IOFp32WLi64ELi26ELi416EEv26Group_norm_nhwc_bwd_params,"aw",@nobits
	.sectionflags	@""
	.align	16
.nv.shared._Z35group_norm_nhwc_bwd_one_pass_kernelI11Fp16IOFp32WLi64ELi26ELi416EEv26Group_norm_nhwc_bwd_params:
	.zero		7824


//--------------------- .nv.shared._Z35group_norm_nhwc_bwd_one_pass_kernelI11Fp16IOFp32WLi128ELi26ELi416EEv26Group_norm_nhwc_bwd_params --------------------------
	.section	.nv.shared._Z35group_norm_nhwc_bwd_one_pass_kernelI11Fp16IOFp32WLi128ELi26ELi416EEv26Group_norm_nhwc_bwd_params,"aw",@nobits
	.sectionflags	@""
	.align	16
.nv.shared._Z35group_norm_nhwc_bwd_one_pass_kernelI11Fp16IOFp32WLi128ELi26ELi416EEv26Group_norm_nhwc_bwd_params:
	.zero		7824


//--------------------- .nv.shared._Z35group_norm_nhwc_bwd_one_pass_kernelI11Fp16IOFp32WLi256ELi26ELi416EEv26Group_norm_nhwc_bwd_params --------------------------
	.section	.nv.shared._Z35group_norm_nhwc_bwd_one_pass_kernelI11Fp16IOFp32WLi256ELi26ELi416EEv26Group_norm_nhwc_bwd_params,"aw",@nobits
	.sectionflags	@""
	.align	16
.nv.shared._Z35group_norm_nhwc_bwd_one_pass_kernelI11Fp16IOFp32WLi256ELi26ELi416EEv26Group_norm_nhwc_bwd_params:
	.zero		7824


//--------------------- .nv.shared._Z35group_norm_nhwc_bwd_one_pass_kernelI11Fp16IOFp32WLi512ELi26ELi416EEv26Group_norm_nhwc_bwd_params --------------------------
	.section	.nv.shared._Z35group_norm_nhwc_bwd_one_pass_kernelI11Fp16IOFp32WLi512ELi26ELi416EEv26Group_norm_nhwc_bwd_params,"aw",@nobits
	.sectionflags	@""
	.align	16
.nv.shared._Z35group_norm_nhwc_bwd_one_pass_kernelI11Fp16IOFp32WLi512ELi26ELi416EEv26Group_norm_nhwc_bwd_params:
	.zero		7824


//--------------------- .nv.shared._Z35group_norm_nhwc_bwd_one_pass_kernelI11Fp16IOBf16WLi64ELi26ELi416EEv26Group_norm_nhwc_bwd_params --------------------------
	.section	.nv.shared._Z35group_norm_nhwc_bwd_one_pass_kernelI11Fp16IOBf16WLi64ELi26ELi416EEv26Group_norm_nhwc_bwd_params,"aw",@nobits
	.sectionflags	@""
	.align	16
.nv.shared._Z35group_norm_nhwc_bwd_one_pass_kernelI11Fp16IOBf16WLi64ELi26ELi416EEv26Group_norm_nhwc_bwd_params:
	.zero		7824


//--------------------- .nv.shared._Z35group_norm_nhwc_bwd_one_pass_kernelI11Fp16IOBf16WLi128ELi26ELi416EEv26Group_norm_nhwc_bwd_params --------------------------
	.section	.nv.shared._Z35group_norm_nhwc_bwd_one_pass_kernelI11Fp16IOBf16WLi128ELi26ELi416EEv26Group_norm_nhwc_bwd_params,"aw",@nobits
	.sectionflags	@""
	.align	16
.nv.shared._Z35group_norm_nhwc_bwd_one_pass_kernelI11Fp16IOBf16WLi128ELi26ELi416EEv26Group_norm_nhwc_bwd_params:
	.zero		7824


//--------------------- .nv.shared._Z35group_norm_nhwc_bwd_one_pass_kernelI11Fp16IOBf16WLi256ELi26ELi416EEv26Group_norm_nhwc_bwd_params --------------------------
	.section	.nv.shared._Z35group_norm_nhwc_bwd_one_pass_kernelI11Fp16IOBf16WLi256ELi26ELi416EEv26Group_norm_nhwc_bwd_params,"aw",@nobits
	.sectionflags	@""
	.align	16
.nv.shared._Z35group_norm_nhwc_bwd_one_pass_kernelI11Fp16IOBf16WLi256ELi26ELi416EEv26Group_norm_nhwc_bwd_params:
	.zero		7824


//--------------------- .nv.shared._Z35group_norm_nhwc_bwd_one_pass_kernelI11Fp16IOBf16WLi512ELi26ELi416EEv26Group_norm_nhwc_bwd_params --------------------------
	.section	.nv.shared._Z35group_norm_nhwc_bwd_one_pass_kernelI11Fp16IOBf16WLi512ELi26ELi416EEv26Group_norm_nhwc_bwd_params,"aw",@nobits
	.sectionflags	@""
	.align	16
.nv.shared._Z35group_norm_nhwc_bwd_one_pass_kernelI11Fp16IOBf16WLi512ELi26ELi416EEv26Group_norm_nhwc_bwd_params:
	.zero		7824


//--------------------- .nv.shared._Z35group_norm_nhwc_bwd_one_pass_kernelI11Fp16IOFp16WLi64ELi26ELi416EEv26Group_norm_nhwc_bwd_params --------------------------
	.section	.nv.shared._Z35group_norm_nhwc_bwd_one_pass_kernelI11Fp16IOFp16WLi64ELi26ELi416EEv26Group_norm_nhwc_bwd_params,"aw",@nobits
	.sectionflags	@""
	.align	16
.nv.shared._Z35group_norm_nhwc_bwd_one_pass_kernelI11Fp16IOFp16WLi64ELi26ELi416EEv26Group_norm_nhwc_bwd_params:
	.zero		7824


//--------------------- .nv.shared._Z35group_norm_nhwc_bwd_one_pass_kernelI11Fp16IOFp16WLi128ELi26ELi416EEv26Group_norm_nhwc_bwd_params --------------------------
	.section	.nv.shared._Z35group_norm_nhwc_bwd_one_pass_kernelI11Fp16IOFp16WLi128ELi26ELi416EEv26Group_norm_nhwc_bwd_params,"aw",@nobits
	.sectionflags	@""
	.align	16
.nv.shared._Z35group_norm_nhwc_bwd_one_pass_kernelI11Fp16IOFp16WLi128ELi26ELi416EEv26Group_norm_nhwc_bwd_params:
	.zero		7824


//--------------------- .nv.shared._Z35group_norm_nhwc_bwd_one_pass_kernelI11Fp16IOFp16WLi256ELi26ELi416EEv26Group_norm_nhwc_bwd_params --------------------------
	.section	.nv.shared._Z35group_norm_nhwc_bwd_one_pass_kernelI11Fp16IOFp16WLi256ELi26ELi416EEv26Group_norm_nhwc_bwd_params,"aw",@nobits
	.sectionflags	@""
	.align	16
.nv.shared._Z35group_norm_nhwc_bwd_one_pass_kernelI11Fp16IOFp16WLi256ELi26ELi416EEv26Group_norm_nhwc_bwd_params:
	.zero		7824


//--------------------- .nv.shared._Z35group_norm_nhwc_bwd_one_pass_kernelI11Fp16IOFp16WLi512ELi26ELi416EEv26Group_norm_nhwc_bwd_params --------------------------
	.section	.nv.shared._Z35group_norm_nhwc_bwd_one_pass_kernelI11Fp16IOFp16WLi512ELi26ELi416EEv26Group_norm_nhwc_bwd_params,"aw",@nobits
	.sectionflags	@""
	.align	16
.nv.shared._Z35group_norm_nhwc_bwd_one_pass_kernelI11Fp16IOFp16WLi512ELi26ELi416EEv26Group_norm_nhwc_bwd_params:
	.zero		7824


//--------------------- .nv.shared._Z35group_norm_nhwc_bwd_one_pass_kernelI11Fp32IOFp32WLi64ELi26ELi416EEv26Group_norm_nhwc_bwd_params --------------------------
	.section	.nv.shared._Z35group_norm_nhwc_bwd_one_pass_kernelI11Fp32IOFp32WLi64ELi26ELi416EEv26Group_norm_nhwc_bwd_params,"aw",@nobits
	.sectionflags	@""
	.align	16
.nv.shared._Z35group_norm_nhwc_bwd_one_pass_kernelI11Fp32IOFp32WLi64ELi26ELi416EEv26Group_norm_nhwc_bwd_params:
	.zero		7824


//--------------------- .nv.shared._Z35group_norm_nhwc_bwd_one_pass_kernelI11Fp32IOFp32WLi128ELi26ELi416EEv26Group_norm_nhwc_bwd_params --------------------------
	.section	.nv.shared._Z35group_norm_nhwc_bwd_one_pass_kernelI11Fp32IOFp32WLi128ELi26ELi416EEv26Group_norm_nhwc_bwd_params,"aw",@nobits
	.sectionflags	@""
	.align	16
.nv.shared._Z35group_norm_nhwc_bwd_one_pass_kernelI11Fp32IOFp32WLi128ELi26ELi416EEv26Group_norm_nhwc_bwd_params:
	.zero		7824


//--------------------- .nv.shared._Z35group_norm_nhwc_bwd_one_pass_kernelI11Fp32IOFp32WLi256ELi26ELi416EEv26Group_norm_nhwc_bwd_params --------------------------
	.section	.nv.shared._Z35group_norm_nhwc_bwd_one_pass_kernelI11Fp32IOFp32WLi256ELi26ELi416EEv26Group_norm_nhwc_bwd_params,"aw",@nobits
	.sectionflags	@""
	.align	16
.nv.shared._Z35group_norm_nhwc_bwd_one_pass_kernelI11Fp32IOFp32WLi256ELi26ELi416EEv26Group_norm_nhwc_bwd_params:
	.zero		7824


//--------------------- .nv.shared._Z35group_norm_nhwc_bwd_one_pass_kernelI11Fp32IOFp32WLi512ELi26ELi416EEv26Group_norm_nhwc_bwd_params --------------------------
	.section	.nv.shared._Z35group_norm_nhwc_bwd_one_pass_kernelI11Fp32IOFp32WLi512ELi26ELi416EEv26Group_norm_nhwc_bwd_params,"aw",@nobits
	.sectionflags	@""
	.align	16
.nv.shared._Z35group_norm_nhwc_bwd_one_pass_kernelI11Fp32IOFp32WLi512ELi26ELi416EEv26Group_norm_nhwc_bwd_params:
	.zero		7824


//--------------------- .nv.shared._Z35group_norm_nhwc_bwd_one_pass_kernelI11Fp32IOBf16WLi64ELi26ELi416EEv26Group_norm_nhwc_bwd_params --------------------------
	.section	.nv.shared._Z35group_norm_nhwc_bwd_one_pass_kernelI11Fp32IOBf16WLi64ELi26ELi416EEv26Group_norm_nhwc_bwd_params,"aw",@nobits
	.sectionflags	@""
	.align	16
.nv.shared._Z35group_norm_nhwc_bwd_one_pass_kernelI11Fp32IOBf16WLi64ELi26ELi416EEv26Group_norm_nhwc_bwd_params:
	.zero		7824


//--------------------- .nv.shared._Z35group_norm_nhwc_bwd_one_pass_kernelI11Fp32IOBf16WLi128ELi26ELi416EEv26Group_norm_nhwc_bwd_params --------------------------
	.section	.nv.shared._Z35group_norm_nhwc_bwd_one_pass_kernelI11Fp32IOBf16WLi128ELi26ELi416EEv26Group_norm_nhwc_bwd_params,"aw",@nobits
	.sectionflags	@""
	.align	16
.nv.shared._Z35group_norm_nhwc_bwd_one_pass_kernelI11Fp32IOBf16WLi128ELi26ELi416EEv26Group_norm_nhwc_bwd_params:
	.zero		7824


//--------------------- .nv.shared._Z35group_norm_nhwc_bwd_one_pass_kernelI11Fp32IOBf16WLi256ELi26ELi416EEv26Group_norm_nhwc_bwd_params --------------------------
	.section	.nv.shared._Z35group_norm_nhwc_bwd_one_pass_kernelI11Fp32IOBf16WLi256ELi26ELi416EEv26Group_norm_nhwc_bwd_params,"aw",@nobits
	.sectionflags	@""
	.align	16
.nv.shared._Z35group_norm_nhwc_bwd_one_pass_kernelI11Fp32IOBf16WLi256ELi26ELi416EEv26Group_norm_nhwc_bwd_params:
	.zero		7824


//--------------------- .nv.shared._Z35group_norm_nhwc_bwd_one_pass_kernelI11Fp32IOBf16WLi512ELi26ELi416EEv26Group_norm_nhwc_bwd_params --------------------------
	.section	.nv.shared._Z35group_norm_nhwc_bwd_one_pass_kernelI11Fp32IOBf16WLi512ELi26ELi416EEv26Group_norm_nhwc_bwd_params,"aw",@nobits
	.sectionflags	@""
	.align	16
.nv.shared._Z35group_norm_nhwc_bwd_one_pass_kernelI11Fp32IOBf16WLi512ELi26ELi416EEv26Group_norm_nhwc_bwd_params:
	.zero		7824


//--------------------- .nv.shared._Z35group_norm_nhwc_bwd_one_pass_kernelI11Fp32IOFp16WLi64ELi26ELi416EEv26Group_norm_nhwc_bwd_params --------------------------
	.section	.nv.shared._Z35group_norm_nhwc_bwd_one_pass_kernelI11Fp32IOFp16WLi64ELi26ELi416EEv26Group_norm_nhwc_bwd_params,"aw",@nobits
	.sectionflags	@""
	.align	16
.nv.shared._Z35group_norm_nhwc_bwd_one_pass_kernelI11Fp32IOFp16WLi64ELi26ELi416EEv26Group_norm_nhwc_bwd_params:
	.zero		7824


//--------------------- .nv.shared._Z35group_norm_nhwc_bwd_one_pass_kernelI11Fp32IOFp16WLi128ELi26ELi416EEv26Group_norm_nhwc_bwd_params --------------------------
	.section	.nv.shared._Z35group_norm_nhwc_bwd_one_pass_kernelI11Fp32IOFp16WLi128ELi26ELi416EEv26Group_norm_nhwc_bwd_params,"aw",@nobits
	.sectionflags	@""
	.align	16
.nv.shared._Z35group_norm_nhwc_bwd_one_pass_kernelI11Fp32IOFp16WLi128ELi26ELi416EEv26Group_norm_nhwc_bwd_params:
	.zero		7824


//--------------------- .nv.shared._Z35group_norm_nhwc_bwd_one_pass_kernelI11Fp32IOFp16WLi256ELi26ELi416EEv26Group_norm_nhwc_bwd_params --------------------------
	.section	.nv.shared._Z35group_norm_nhwc_bwd_one_pass_kernelI11Fp32IOFp16WLi256ELi26ELi416EEv26Group_norm_nhwc_bwd_params,"aw",@nobits
	.sectionflags	@""
	.align	16
.nv.shared._Z35group_norm_nhwc_bwd_one_pass_kernelI11Fp32IOFp16WLi256ELi26ELi416EEv26Group_norm_nhwc_bwd_params:
	.zero		7824


//--------------------- .nv.shared._Z35group_norm_nhwc_bwd_one_pass_kernelI11Fp32IOFp16WLi512ELi26ELi416EEv26Group_norm_nhwc_bwd_params --------------------------
	.section	.nv.shared._Z35group_norm_nhwc_bwd_one_pass_kernelI11Fp32IOFp16WLi512ELi26ELi416EEv26Group_norm_nhwc_bwd_params,"aw",@nobits
	.sectionflags	@""
	.align	16
.nv.shared._Z35group_norm_nhwc_bwd_one_pass_kernelI11Fp32IOFp16WLi512ELi26ELi416EEv26Group_norm_nhwc_bwd_params:
	.zero		7824


//--------------------- .nv.shared._Z35group_norm_nhwc_fwd_one_pass_kernelI11Bf16IOFp32WLi64ELi26ELi416EEv26Group_norm_nhwc_fwd_params --------------------------
	.section	.nv.shared._Z35group_norm_nhwc_fwd_one_pass_kernelI11Bf16IOFp32WLi64ELi26ELi416EEv26Group_norm_nhwc_fwd_params,"aw",@nobits
	.sectionflags	@""
	.align	8
.nv.shared._Z35group_norm_nhwc_fwd_one_pass_kernelI11Bf16IOFp32WLi64ELi26ELi416EEv26Group_norm_nhwc_fwd_params:
	.zero		1160


//--------------------- .nv.shared._Z35group_norm_nhwc_fwd_one_pass_kernelI11Bf16IOFp32WLi128ELi26ELi416EEv26Group_norm_nhwc_fwd_params --------------------------
	.section	.nv.shared._Z35group_norm_nhwc_fwd_one_pass_kernelI11Bf16IOFp32WLi128ELi26ELi416EEv26Group_norm_nhwc_fwd_params,"aw",@nobits
	.sectionflags	@""
	.align	8
.nv.shared._Z35group_norm_nhwc_fwd_one_pass_kernelI11Bf16IOFp32WLi128ELi26ELi416EEv26Group_norm_nhwc_fwd_params:
	.zero		1160


//--------------------- .nv.shared._Z35group_norm_nhwc_fwd_one_pass_kernelI11Bf16IOFp32WLi256ELi26ELi416EEv26Group_norm_nhwc_fwd_params --------------------------
	.section	.nv.shared._Z35group_norm_nhwc_fwd_one_pass_kernelI11Bf16IOFp32WLi256ELi26ELi416EEv26Group_norm_nhwc_fwd_params,"aw",@nobits
	.sectionflags	@""
	.align	8
.nv.shared._Z35group_norm_nhwc_fwd_one_pass_kernelI11Bf16IOFp32WLi256ELi26ELi416EEv26Group_norm_nhwc_fwd_params:
	.zero		1160


//--------------------- .nv.shared._Z35group_norm_nhwc_fwd_one_pass_kernelI11Bf16IOFp32WLi512ELi26ELi416EEv26Group_norm_nhwc_fwd_params --------------------------
	.section	.nv.shared._Z35group_norm_nhwc_fwd_one_pass_kernelI11Bf16IOFp32WLi512ELi26ELi416EEv26Group_norm_nhwc_fwd_params,"aw",@nobits
	.sectionflags	@""
	.align	8
.nv.shared._Z35group_norm_nhwc_fwd_one_pass_kernelI11Bf16IOFp32WLi512ELi26ELi416EEv26Group_norm_nhwc_fwd_params:
	.zero		1160


//--------------------- .nv.shared._Z35group_norm_nhwc_fwd_one_pass_kernelI11Bf16IOBf16WLi64ELi26ELi416EEv26Group_norm_nhwc_fwd_params --------------------------
	.section	.nv.shared._Z35group_norm_nhwc_fwd_one_pass_kernelI11Bf16IOBf16WLi64ELi26ELi416EEv26Group_norm_nhwc_fwd_params,"aw",@nobits
	.sectionflags	@""
	.align	8
.nv.shared._Z35group_norm_nhwc_fwd_one_pass_kernelI11Bf16IOBf16WLi64ELi26ELi416EEv26Group_norm_nhwc_fwd_params:
	.zero		1160


//--------------------- .nv.shared._Z35group_norm_nhwc_fwd_one_pass_kernelI11Bf16IOBf16WLi128ELi26ELi416EEv26Group_norm_nhwc_fwd_params --------------------------
	.section	.nv.shared._Z35group_norm_nhwc_fwd_one_pass_kernelI11Bf16IOBf16WLi128ELi26ELi416EEv26Group_norm_nhwc_fwd_params,"aw",@nobits
	.sectionflags	@""
	.align	8
.nv.shared._Z35group_norm_nhwc_fwd_one_pass_kernelI11Bf16IOBf16WLi128ELi26ELi416EEv26Group_norm_nhwc_fwd_params:
	.zero		1160


//--------------------- .nv.shared._Z35group_norm_nhwc_fwd_one_pass_kernelI11Bf16IOBf16WLi256ELi26ELi416EEv26Group_norm_nhwc_fwd_params --------------------------
	.section	.nv.shared._Z35group_norm_nhwc_fwd_one_pass_kernelI11Bf16IOBf16WLi256ELi26ELi416EEv26Group_norm_nhwc_fwd_params,"aw",@nobits
	.sectionflags	@""
	.align	8
.nv.shared._Z35group_norm_nhwc_fwd_one_pass_kernelI11Bf16IOBf16WLi256ELi26ELi416EEv26Group_norm_nhwc_fwd_params:
	.zero		1160


//--------------------- .nv.shared._Z35group_norm_nhwc_fwd_one_pass_kernelI11Bf16IOBf16WLi512ELi26ELi416EEv26Group_norm_nhwc_fwd_params --------------------------
	.section	.nv.shared._Z35group_norm_nhwc_fwd_one_pass_kernelI11Bf16IOBf16WLi512ELi26ELi416EEv26Group_norm_nhwc_fwd_params,"aw",@nobits
	.sectionflags	@""
	.align	8
.nv.shared._Z35group_norm_nhwc_fwd_one_pass_kernelI11Bf16IOBf16WLi512ELi26ELi416EEv26Group_norm_nhwc_fwd_params:
	.zero		1160


//--------------------- .nv.shared._Z35group_norm_nhwc_fwd_one_pass_kernelI11Bf16IOFp16WLi64ELi26ELi416EEv26Group_norm_nhwc_fwd_params --------------------------
	.section	.nv.shared._Z35group_norm_nhwc_fwd_one_pass_kernelI11Bf16IOFp16WLi64ELi26ELi416EEv26Group_norm_nhwc_fwd_params,"aw",@nobits
	.sectionflags	@""
	.align	8
.nv.shared._Z35group_norm_nhwc_fwd_one_pass_kernelI11Bf16IOFp16WLi64ELi26ELi416EEv26Group_norm_nhwc_fwd_params:
	.zero		1160


//--------------------- .nv.shared._Z35group_norm_nhwc_fwd_one_pass_kernelI11Bf16IOFp16WLi128ELi26ELi416EEv26Group_norm_nhwc_fwd_params --------------------------
	.section	.nv.shared._Z35group_norm_nhwc_fwd_one_pass_kernelI11Bf16IOFp16WLi128ELi26ELi416EEv26Group_norm_nhwc_fwd_params,"aw",@nobits
	.sectionflags	@""
	.align	8
.nv.shared._Z35group_norm_nhwc_fwd_one_pass_kernelI11Bf16IOFp16WLi128ELi26ELi416EEv26Group_norm_nhwc_fwd_params:
	.zero		1160


//--------------------- .nv.shared._Z35group_norm_nhwc_fwd_one_pass_kernelI11Bf16IOFp16WLi256ELi26ELi416EEv26Group_norm_nhwc_fwd_params --------------------------
	.section	.nv.shared._Z35group_norm_nhwc_fwd_one_pass_kernelI11Bf16IOFp16WLi256ELi26ELi416EEv26Group_norm_nhwc_fwd_params,"aw",@nobits
	.sectionflags	@""
	.align	8
.nv.shared._Z35group_norm_nhwc_fwd_one_pass_kernelI11Bf16IOFp16WLi256ELi26ELi416EEv26Group_norm_nhwc_fwd_params:
	.zero		1160


//--------------------- .nv.shared._Z35group_norm_nhwc_fwd_one_pass_kernelI11Bf16IOFp16WLi512ELi26ELi416EEv26Group_norm_nhwc_fwd_params --------------------------
	.section	.nv.shared._Z35group_norm_nhwc_fwd_one_pass_kernelI11Bf16IOFp16WLi512ELi26ELi416EEv26Group_norm_nhwc_fwd_params,"aw",@nobits
	.sectionflags	@""
	.align	8
.nv.shared._Z35group_norm_nhwc_fwd_one_pass_kernelI11Bf16IOFp16WLi512ELi26ELi416EEv26Group_norm_nhwc_fwd_params:
	.zero		1160


//--------------------- .nv.shared._Z35group_norm_nhwc_fwd_one_pass_kernelI11Fp16IOFp32WLi64ELi26ELi416EEv26Group_norm_nhwc_fwd_params --------------------------
	.section	.nv.shared._Z35group_norm_nhwc_fwd_one_pass_kernelI11Fp16IOFp32WLi64ELi26ELi416EEv26Group_norm_nhwc_fwd_params,"aw",@nobits
	.sectionflags	@""
	.align	8
.nv.shared._Z35group_norm_nhwc_fwd_one_pass_kernelI11Fp16IOFp32WLi64ELi26ELi416EEv26Group_norm_nhwc_fwd_params:
	.zero		1160


//--------------------- .nv.shared._Z35group_norm_nhwc_fwd_one_pass_kernelI11Fp16IOFp32WLi128ELi26ELi416EEv26Group_norm_nhwc_fwd_params --------------------------
	.section	.nv.shared._Z35group_norm_nhwc_fwd_one_pass_kernelI11Fp16IOFp32WLi128ELi26ELi416EEv26Group_norm_nhwc_fwd_params,"aw",@nobits
	.sectionflags	@""
	.align	8
.nv.shared._Z35group_norm_nhwc_fwd_one_pass_kernelI11Fp16IOFp32WLi128ELi26ELi416EEv26Group_norm_nhwc_fwd_params:
	.zero		1160


//--------------------- .nv.shared._Z35group_norm_nhwc_fwd_one_pass_kernelI11Fp16IOFp32WLi256ELi26ELi416EEv26Group_norm_nhwc_fwd_params --------------------------
	.section	.nv.shared._Z35group_norm_nhwc_fwd_one_pass_kernelI11Fp16IOFp32WLi256ELi26ELi416EEv26Group_norm_nhwc_fwd_params,"aw",@nobits
	.sectionflags	@""
	.align	8
.nv.shared._Z35group_norm_nhwc_fwd_one_pass_kernelI11Fp16IOFp32WLi256ELi26ELi416EEv26Group_norm_nhwc_fwd_params:
	.zero		1160


//--------------------- .nv.shared._Z35group_norm_nhwc_fwd_one_pass_kernelI11Fp16IOFp32WLi512ELi26ELi416EEv26Group_norm_nhwc_fwd_params --------------------------
	.section	.nv.shared._Z35group_norm_nhwc_fwd_one_pass_kernelI11Fp16IOFp32WLi512ELi26ELi416EEv26Group_norm_nhwc_fwd_params,"aw",@nobits
	.sectionflags	@""
	.align	8
.nv.shared._Z35group_norm_nhwc_fwd_one_pass_kernelI11Fp16IOFp32WLi512ELi26ELi416EEv26Group_norm_nhwc_fwd_params:
	.zero		1160


//--------------------- .nv.shared._Z35group_norm_nhwc_fwd_one_pass_kernelI11Fp16IOBf16WLi64ELi26ELi416EEv26Group_norm_nhwc_fwd_params --------------------------
	.section	.nv.shared._Z35group_norm_nhwc_fwd_one_pass_kernelI11Fp16IOBf16WLi64ELi26ELi416EEv26Group_norm_nhwc_fwd_params,"aw",@nobits
	.sectionflags	@""
	.align	8
.nv.shared._Z35group_norm_nhwc_fwd_one_pass_kernelI11Fp16IOBf16WLi64ELi26ELi416EEv26Group_norm_nhwc_fwd_params:
	.zero		1160


//--------------------- .nv.shared._Z35group_norm_nhwc_fwd_one_pass_kernelI11Fp16IOBf16WLi128ELi26ELi416EEv26Group_norm_nhwc_fwd_params --------------------------
	.section	.nv.shared._Z35group_norm_nhwc_fwd_one_pass_kernelI11Fp16IOBf16WLi128ELi26ELi416EEv26Group_norm_nhwc_fwd_params,"aw",@nobits
	.sectionflags	@""
	.align	8
.nv.shared._Z35group_norm_nhwc_fwd_one_pass_kernelI11Fp16IOBf16WLi128ELi26ELi416EEv26Group_norm_nhwc_fwd_params:
	.zero		1160


//--------------------- .nv.shared._Z35group_norm_nhwc_fwd_one_pass_kernelI11Fp16IOBf16WLi256ELi26ELi416EEv26Group_norm_nhwc_fwd_params --------------------------
	.section	.nv.shared._Z35group_norm_nhwc_fwd_one_pass_kernelI11Fp16IOBf16WLi256ELi26ELi416EEv26Group_norm_nhwc_fwd_params,"aw",@nobits
	.sectionflags	@""
	.align	8
.nv.shared._Z35group_norm_nhwc_fwd_one_pass_kernelI11Fp16IOBf16WLi256ELi26ELi416EEv26Group_norm_nhwc_fwd_params:
	.zero		1160


//--------------------- .nv.shared._Z35group_norm_nhwc_fwd_one_pass_kernelI11Fp16IOBf16WLi512ELi26ELi416EEv26Group_norm_nhwc_fwd_params --------------------------
	.section	.nv.shared._Z35group_norm_nhwc_fwd_one_pass_kernelI11Fp16IOBf16WLi512ELi26ELi416EEv26Group_norm_nhwc_fwd_params,"aw",@nobits
	.sectionflags	@""
	.align	8
.nv.shared._Z35group_norm_nhwc_fwd_one_pass_kernelI11Fp16IOBf16WLi512ELi26ELi416EEv26Group_norm_nhwc_fwd_params:
	.zero		1160


//--------------------- .nv.shared._Z35group_norm_nhwc_fwd_one_pass_kernelI11Fp16IOFp16WLi64ELi26ELi416EEv26Group_norm_nhwc_fwd_params --------------------------
	.section	.nv.shared._Z35group_norm_nhwc_fwd_one_pass_kernelI11Fp16IOFp16WLi64ELi26ELi416EEv26Group_norm_nhwc_fwd_params,"aw",@nobits
	.sectionflags	@""
	.align	8
.nv.shared._Z35group_norm_nhwc_fwd_one_pass_kernelI11Fp16IOFp16WLi64ELi26ELi416EEv26Group_norm_nhwc_fwd_params:
	.zero		1160


//--------------------- .nv.shared._Z35group_norm_nhwc_fwd_one_pass_kernelI11Fp16IOFp16WLi128ELi26ELi416EEv26Group_norm_nhwc_fwd_params --------------------------
	.section	.nv.shared._Z35group_norm_nhwc_fwd_one_pass_kernelI11Fp16IOFp16WLi128ELi26ELi416EEv26Group_norm_nhwc_fwd_params,"aw",@nobits
	.sectionflags	@""
	.align	8
.nv.shared._Z35group_norm_nhwc_fwd_one_pass_kernelI11Fp16IOFp16WLi128ELi26ELi416EEv26Group_norm_nhwc_fwd_params:
	.zero		1160


//--------------------- .nv.shared._Z35group_norm_nhwc_fwd_one_pass_kernelI11Fp16IOFp16WLi256ELi26ELi416EEv26Group_norm_nhwc_fwd_params --------------------------
	.section	.nv.shared._Z35group_norm_nhwc_fwd_one_pass_kernelI11Fp16IOFp16WLi256ELi26ELi416EEv26Group_norm_nhwc_fwd_params,"aw",@nobits
	.sectionflags	@""
	.align	8
.nv.shared._Z35group_norm_nhwc_fwd_one_pass_kernelI11Fp16IOFp16WLi256ELi26ELi416EEv26Group_norm_nhwc_fwd_params:
	.zero		1160


//--------------------- .nv.shared._Z35group_norm_nhwc_fwd_one_pass_kernelI11Fp16IOFp16WLi512ELi26ELi416EEv26Group_norm_nhwc_fwd_params --------------------------
	.section	.nv.shared._Z35group_norm_nhwc_fwd_one_pass_kernelI11Fp16IOFp16WLi512ELi26ELi416EEv26Group_norm_nhwc_fwd_params,"aw",@nobits
	.sectionflags	@""
	.align	8
.nv.shared._Z35group_norm_nhwc_fwd_one_pass_kernelI11Fp16IOFp16WLi512ELi26ELi416EEv26Group_norm_nhwc_fwd_params:
	.zero		1160


//--------------------- .nv.shared._Z35group_norm_nhwc_fwd_one_pass_kernelI11Fp32IOFp32WLi64ELi26ELi416EEv26Group_norm_nhwc_fwd_params --------------------------
	.section	.nv.shared._Z35group_norm_nhwc_fwd_one_pass_kernelI11Fp32IOFp32WLi64ELi26ELi416EEv26Group_norm_nhwc_fwd_params,"aw",@nobits
	.sectionflags	@""
	.align	8
.nv.shared._Z35group_norm_nhwc_fwd_one_pass_kernelI11Fp32IOFp32WLi64ELi26ELi416EEv26Group_norm_nhwc_fwd_params:
	.zero		1160


//--------------------- .nv.shared._Z35group_norm_nhwc_fwd_one_pass_kernelI11Fp32IOFp32WLi128ELi26ELi416EEv26Group_norm_nhwc_fwd_params --------------------------
	.section	.nv.shared._Z35group_norm_nhwc_fwd_one_pass_kernelI11Fp32IOFp32WLi128ELi26ELi416EEv26Group_norm_nhwc_fwd_params,"aw",@nobits
	.sectionflags	@""
	.align	8
.nv.shared._Z35group_norm_nhwc_fwd_one_pass_kernelI11Fp32IOFp32WLi128ELi26ELi416EEv26Group_norm_nhwc_fwd_params:
	.zero		1160


//--------------------- .nv.shared._Z35group_norm_nhwc_fwd_one_pass_kernelI11Fp32IOFp32WLi256ELi26ELi416EEv26Group_norm_nhwc_fwd_params --------------------------
	.section	.nv.shared._Z35group_norm_nhwc_fwd_one_pass_kernelI11Fp32IOFp32WLi256ELi26ELi416EEv26Group_norm_nhwc_fwd_params,"aw",@nobits
	.sectionflags	@""
	.align	8
.nv.shared._Z35group_norm_nhwc_fwd_one_pass_kernelI11Fp32IOFp32WLi256ELi26ELi416EEv26Group_norm_nhwc_fwd_params:
	.zero		1160


//--------------------- .nv.shared._Z35group_norm_nhwc_fwd_one_pass_kernelI11Fp32IOFp32WLi512ELi26ELi416EEv26Group_norm_nhwc_fwd_params --------------------------
	.section	.nv.shared._Z35group_norm_nhwc_fwd_one_pass_kernelI11Fp32IOFp32WLi512ELi26ELi416EEv26Group_norm_nhwc_fwd_params,"aw",@nobits
	.sectionflags	@""
	.align	8
.nv.shared._Z35group_norm_nhwc_fwd_one_pass_kernelI11Fp32IOFp32WLi512ELi26ELi416EEv26Group_norm_nhwc_fwd_params:
	.zero		1160


//--------------------- .nv.shared._Z35group_norm_nhwc_fwd_one_pass_kernelI11Fp32IOBf16WLi64ELi26ELi416EEv26Group_norm_nhwc_fwd_params --------------------------
	.section	.nv.shared._Z35group_norm_nhwc_fwd_one_pass_kernelI11Fp32IOBf16WLi64ELi26ELi416EEv26Group_norm_nhwc_fwd_params,"aw",@nobits
	.sectionflags	@""
	.align	8
.nv.shared._Z35group_norm_nhwc_fwd_one_pass_kernelI11Fp32IOBf16WLi64ELi26ELi416EEv26Group_norm_nhwc_fwd_params:
	.zero		1160


//--------------------- .nv.shared._Z35group_norm_nhwc_fwd_one_pass_kernelI11Fp32IOBf16WLi128ELi26ELi416EEv26Group_norm_nhwc_fwd_params --------------------------
	.section	.nv.shared._Z35group_norm_nhwc_fwd_one_pass_kernelI11Fp32IOBf16WLi128ELi26ELi416EEv26Group_norm_nhwc_fwd_params,"aw",@nobits
	.sectionflags	@""
	.align	8
.nv.shared._Z35group_norm_nhwc_fwd_one_pass_kernelI11Fp32IOBf16WLi128ELi26ELi416EEv26Group_norm_nhwc_fwd_params:
	.zero		1160


//--------------------- .nv.shared._Z35group_norm_nhwc_fwd_one_pass_kernelI11Fp32IOBf16WLi256ELi26ELi416EEv26Group_norm_nhwc_fwd_params --------------------------
	.section	.nv.shared._Z35group_norm_nhwc_fwd_one_pass_kernelI11Fp32IOBf16WLi256ELi26ELi416EEv26Group_norm_nhwc_fwd_params,"aw",@nobits
	.sectionflags	@""
	.align	8
.nv.shared._Z35group_norm_nhwc_fwd_one_pass_kernelI11Fp32IOBf16WLi256ELi26ELi416EEv26Group_norm_nhwc_fwd_params:
	.zero		1160


//--------------------- .nv.shared._Z35group_norm_nhwc_fwd_one_pass_kernelI11Fp32IOBf16WLi512ELi26ELi416EEv26Group_norm_nhwc_fwd_params --------------------------
	.section	.nv.shared._Z35group_norm_nhwc_fwd_one_pass_kernelI11Fp32IOBf16WLi512ELi26ELi416EEv26Group_norm_nhwc_fwd_params,"aw",@nobits
	.sectionflags	@""
	.align	8
.nv.shared._Z35group_norm_nhwc_fwd_one_pass_kernelI11Fp32IOBf16WLi512ELi26ELi416EEv26Group_norm_nhwc_fwd_params:
	.zero		1160


//--------------------- .nv.shared._Z35group_norm_nhwc_fwd_one_pass_kernelI11Fp32IOFp16WLi64ELi26ELi416EEv26Group_norm_nhwc_fwd_params --------------------------
	.section	.nv.shared._Z35group_norm_nhwc_fwd_one_pass_kernelI11Fp32IOFp16WLi64ELi26ELi416EEv26Group_norm_nhwc_fwd_params,"aw",@nobits
	.sectionflags	@""
	.align	8
.nv.shared._Z35group_norm_nhwc_fwd_one_pass_kernelI11Fp32IOFp16WLi64ELi26ELi416EEv26Group_norm_nhwc_fwd_params:
	.zero		1160


//--------------------- .nv.shared._Z35group_norm_nhwc_fwd_one_pass_kernelI11Fp32IOFp16WLi128ELi26ELi416EEv26Group_norm_nhwc_fwd_params --------------------------
	.section	.nv.shared._Z35group_norm_nhwc_fwd_one_pass_kernelI11Fp32IOFp16WLi128ELi26ELi416EEv26Group_norm_nhwc_fwd_params,"aw",@nobits
	.sectionflags	@""
	.align	8
.nv.shared._Z35group_norm_nhwc_fwd_one_pass_kernelI11Fp32IOFp16WLi128ELi26ELi416EEv26Group_norm_nhwc_fwd_params:
	.zero		1160


//--------------------- .nv.shared._Z35group_norm_nhwc_fwd_one_pass_kernelI11Fp32IOFp16WLi256ELi26ELi416EEv26Group_norm_nhwc_fwd_params --------------------------
	.section	.nv.shared._Z35group_norm_nhwc_fwd_one_pass_kernelI11Fp32IOFp16WLi256ELi26ELi416EEv26Group_norm_nhwc_fwd_params,"aw",@nobits
	.sectionflags	@""
	.align	8
.nv.shared._Z35group_norm_nhwc_fwd_one_pass_kernelI11Fp32IOFp16WLi256ELi26ELi416EEv26Group_norm_nhwc_fwd_params:
	.zero		1160


//--------------------- .nv.shared._Z35group_norm_nhwc_fwd_one_pass_kernelI11Fp32IOFp16WLi512ELi26ELi416EEv26Group_norm_nhwc_fwd_params --------------------------
	.section	.nv.shared._Z35group_norm_nhwc_fwd_one_pass_kernelI11Fp32IOFp16WLi512ELi26ELi416EEv26Group_norm_nhwc_fwd_params,"aw",@nobits
	.sectionflags	@""
	.align	8
.nv.shared._Z35group_norm_nhwc_fwd_one_pass_kernelI11Fp32IOFp16WLi512ELi26ELi416EEv26Group_norm_nhwc_fwd_params:
	.zero		1160


//--------------------- .nv.constant0._ZN3cub17CUB_300001_SM_9006detail11EmptyKernelIvEEvv --------------------------
	.section	.nv.constant0._ZN3cub17CUB_300001_SM_9006detail11EmptyKernelIvEEvv,"a",@progbits
	.sectionflags	@""
	.align	4
.nv.constant0._ZN3cub17CUB_300001_SM_9006detail11EmptyKernelIvEEvv:
	.zero		528


//--------------------- .nv.constant0._Z35group_norm_nhwc_bwd_one_pass_kernelI11Bf16IOFp32WLi64ELi26ELi416EEv26Group_norm_nhwc_bwd_params --------------------------
	.section	.nv.constant0._Z35group_norm_nhwc_bwd_one_pass_kernelI11Bf16IOFp32WLi64ELi26ELi416EEv26Group_norm_nhwc_bwd_params,"a",@progbits
	.sectionflags	@""
	.align	4
.nv.constant0._Z35group_norm_nhwc_bwd_one_pass_kernelI11Bf16IOFp32WLi64ELi26ELi416EEv26Group_norm_nhwc_bwd_params:
	.zero		712


//--------------------- .nv.constant0._Z35group_norm_nhwc_bwd_one_pass_kernelI11Bf16IOFp32WLi128ELi26ELi416EEv26Group_norm_nhwc_bwd_params --------------------------
	.section	.nv.constant0._Z35group_norm_nhwc_bwd_one_pass_kernelI11Bf16IOFp32WLi128ELi26ELi416EEv26Group_norm_nhwc_bwd_params,"a",@progbits
	.sectionflags	@""
	.align	4
.nv.constant0._Z35group_norm_nhwc_bwd_one_pass_kernelI11Bf16IOFp32WLi128ELi26ELi416EEv26Group_norm_nhwc_bwd_params:
	.zero		712


//--------------------- .nv.constant0._Z35group_norm_nhwc_bwd_one_pass_kernelI11Bf16IOFp32WLi256ELi26ELi416EEv26Group_norm_nhwc_bwd_params --------------------------
	.section	.nv.constant0._Z35group_norm_nhwc_bwd_one_pass_kernelI11Bf16IOFp32WLi256ELi26ELi416EEv26Group_norm_nhwc_bwd_params,"a",@progbits
	.sectionflags	@""
	.align	4
.nv.constant0._Z35group_norm_nhwc_bwd_one_pass_kernelI11Bf16IOFp32WLi256ELi26ELi416EEv26Group_norm_nhwc_bwd_params:
	.zero		712


//--------------------- .nv.constant0._Z35group_norm_nhwc_bwd_one_pass_kernelI11Bf16IOFp32WLi512ELi26ELi416EEv26Group_norm_nhwc_bwd_params --------------------------
	.section	.nv.constant0._Z35group_norm_nhwc_bwd_one_pass_kernelI11Bf16IOFp32WLi512ELi26ELi416EEv26Group_norm_nhwc_bwd_params,"a",@progbits
	.sectionflags	@""
	.align	4
.nv.constant0._Z35group_norm_nhwc_bwd_one_pass_kernelI11Bf16IOFp32WLi512ELi26ELi416EEv26Group_norm_nhwc_bwd_params:
	.zero		712


//--------------------- .nv.constant0._Z35group_norm_nhwc_bwd_one_pass_kernelI11Bf16IOBf16WLi64ELi26ELi416EEv26Group_norm_nhwc_bwd_params --------------------------
	.section	.nv.constant0._Z35group_norm_nhwc_bwd_one_pass_kernelI11Bf16IOBf16WLi64ELi26ELi416EEv26Group_norm_nhwc_bwd_params,"a",@progbits
	.sectionflags	@""
	.align	4
.nv.constant0._Z35group_norm_nhwc_bwd_one_pass_kernelI11Bf16IOBf16WLi64ELi26ELi416EEv26Group_norm_nhwc_bwd_params:
	.zero		712


//--------------------- .nv.constant0._Z35group_norm_nhwc_bwd_one_pass_kernelI11Bf16IOBf16WLi128ELi26ELi416EEv26Group_norm_nhwc_bwd_params --------------------------
	.section	.nv.constant0._Z35group_norm_nhwc_bwd_one_pass_kernelI11Bf16IOBf16WLi128ELi26ELi416EEv26Group_norm_nhwc_bwd_params,"a",@progbits
	.sectionflags	@""
	.align	4
.nv.constant0._Z35group_norm_nhwc_bwd_one_pass_kernelI11Bf16IOBf16WLi128ELi26ELi416EEv26Group_norm_nhwc_bwd_params:
	.zero		712


//--------------------- .nv.constant0._Z35group_norm_nhwc_bwd_one_pass_kernelI11Bf16IOBf16WLi256ELi26ELi416EEv26Group_norm_nhwc_bwd_params --------------------------
	.section	.nv.constant0._Z35group_norm_nhwc_bwd_one_pass_kernelI11Bf16IOBf16WLi256ELi26ELi416EEv26Group_norm_nhwc_bwd_params,"a",@progbits
	.sectionflags	@""
	.align	4
.nv.constant0._Z35group_norm_nhwc_bwd_one_pass_kernelI11Bf16IOBf16WLi256ELi26ELi416EEv26Group_norm_nhwc_bwd_params:
	.zero		712


//--------------------- .nv.constant0._Z35group_norm_nhwc_bwd_one_pass_kernelI11Bf16IOBf16WLi512ELi26ELi416EEv26Group_norm_nhwc_bwd_params --------------------------
	.section	.nv.constant0._Z35group_norm_nhwc_bwd_one_pass_kernelI11Bf16IOBf16WLi512ELi26ELi416EEv26Group_norm_nhwc_bwd_params,"a",@progbits
	.sectionflags	@""
	.align	4
.nv.constant0._Z35group_norm_nhwc_bwd_one_pass_kernelI11Bf16IOBf16WLi512ELi26ELi416EEv26Group_norm_nhwc_bwd_params:
	.zero		712


//--------------------- .nv.constant0._Z35group_norm_nhwc_bwd_one_pass_kernelI11Bf16IOFp16WLi64ELi26ELi416EEv26Group_norm_nhwc_bwd_params --------------------------
	.section	.nv.constant0._Z35group_norm_nhwc_bwd_one_pass_kernelI11Bf16IOFp16WLi64ELi26ELi416EEv26Group_norm_nhwc_bwd_params,"a",@progbits
	.sectionflags	@""
	.align	4
.nv.constant0._Z35group_norm_nhwc_bwd_one_pass_kernelI11Bf16IOFp16WLi64ELi26ELi416EEv26Group_norm_nhwc_bwd_params:
	.zero		712


//--------------------- .nv.constant0._Z35group_norm_nhwc_bwd_one_pass_kernelI11Bf16IOFp16WLi128ELi26ELi416EEv26Group_norm_nhwc_bwd_params --------------------------
	.section	.nv.constant0._Z35group_norm_nhwc_bwd_one_pass_kernelI11Bf16IOFp16WLi128ELi26ELi416EEv26Group_norm_nhwc_bwd_params,"a",@progbits
	.sectionflags	@""
	.align	4
.nv.constant0._Z35group_norm_nhwc_bwd_one_pass_kernelI11Bf16IOFp16WLi128ELi26ELi416EEv26Group_norm_nhwc_bwd_params:
	.zero		712


//--------------------- .nv.constant0._Z35group_norm_nhwc_bwd_one_pass_kernelI11Bf16IOFp16WLi256ELi26ELi416EEv26Group_norm_nhwc_bwd_params --------------------------
	.section	.nv.constant0._Z35group_norm_nhwc_bwd_one_pass_kernelI11Bf16IOFp16WLi256ELi26ELi416EEv26Group_norm_nhwc_bwd_params,"a",@progbits
	.sectionflags	@""
	.align	4
.nv.constant0._Z35group_norm_nhwc_bwd_one_pass_kernelI11Bf16IOFp16WLi256ELi26ELi416EEv26Group_norm_nhwc_bwd_params:
	.zero		712


//--------------------- .nv.constant0._Z35group_norm_nhwc_bwd_one_pass_kernelI11Bf16IOFp16WLi512ELi26ELi416EEv26Group_norm_nhwc_bwd_params --------------------------
	.section	.nv.constant0._Z35group_norm_nhwc_bwd_one_pass_kernelI11Bf16IOFp16WLi512ELi26ELi416EEv26Group_norm_nhwc_bwd_params,"a",@progbits
	.sectionflags	@""
	.align	4
.nv.constant0._Z35group_norm_nhwc_bwd_one_pass_kernelI11Bf16IOFp16WLi512ELi26ELi416EEv26Group_norm_nhwc_bwd_params:
	.zero		712


//--------------------- .nv.constant0._Z35group_norm_nhwc_bwd_one_pass_kernelI11Fp16IOFp32WLi64ELi26ELi416EEv26Group_norm_nhwc_bwd_params --------------------------
	.section	.nv.constant0._Z35group_norm_nhwc_bwd_one_pass_kernelI11Fp16IOFp32WLi64ELi26ELi416EEv26Group_norm_nhwc_bwd_params,"a",@progbits
	.sectionflags	@""
	.align	4
.nv.constant0._Z35group_norm_nhwc_bwd_one_pass_kernelI11Fp16IOFp32WLi64ELi26ELi416EEv26Group_norm_nhwc_bwd_params:
	.zero		712


//--------------------- .nv.constant0._Z35group_norm_nhwc_bwd_one_pass_kernelI11Fp16IOFp32WLi128ELi26ELi416EEv26Group_norm_nhwc_bwd_params --------------------------
	.section	.nv.constant0._Z35group_norm_nhwc_bwd_one_pass_kernelI11Fp16IOFp32WLi128ELi26ELi416EEv26Group_norm_nhwc_bwd_params,"a",@progbits
	.sectionflags	@""
	.align	4
.nv.constant0._Z35group_norm_nhwc_bwd_one_pass_kernelI11Fp16IOFp32WLi128ELi26ELi416EEv26Group_norm_nhwc_bwd_params:
	.zero		712


//--------------------- .nv.constant0._Z35group_norm_nhwc_bwd_one_pass_kernelI11Fp16IOFp32WLi256ELi26ELi416EEv26Group_norm_nhwc_bwd_params --------------------------
	.section	.nv.constant0._Z35group_norm_nhwc_bwd_one_pass_kernelI11Fp16IOFp32WLi256ELi26ELi416EEv26Group_norm_nhwc_bwd_params,"a",@progbits
	.sectionflags	@""
	.align	4
.nv.constant0._Z35group_norm_nhwc_bwd_one_pass_kernelI11Fp16IOFp32WLi256ELi26ELi416EEv26Group_norm_nhwc_bwd_params:
	.zero		712


//--------------------- .nv.constant0._Z35group_norm_nhwc_bwd_one_pass_kernelI11Fp16IOFp32WLi512ELi26ELi416EEv26Group_norm_nhwc_bwd_params --------------------------
	.section	.nv.constant0._Z35group_norm_nhwc_bwd_one_pass_kernelI11Fp16IOFp32WLi512ELi26ELi416EEv26Group_norm_nhwc_bwd_params,"a",@progbits
	.sectionflags	@""
	.align	4
.nv.constant0._Z35group_norm_nhwc_bwd_one_pass_kernelI11Fp16IOFp32WLi512ELi26ELi416EEv26Group_norm_nhwc_bwd_params:
	.zero		712


//--------------------- .nv.constant0._Z35group_norm_nhwc_bwd_one_pass_kernelI11Fp16IOBf16WLi64ELi26ELi416EEv26Group_norm_nhwc_bwd_params --------------------------
	.section	.nv.constant0._Z35group_norm_nhwc_bwd_one_pass_kernelI11Fp16IOBf16WLi64ELi26ELi416EEv26Group_norm_nhwc_bwd_params,"a",@progbits
	.sectionflags	@""
	.align	4
.nv.constant0._Z35group_norm_nhwc_bwd_one_pass_kernelI11Fp16IOBf16WLi64ELi26ELi416EEv26Group_norm_nhwc_bwd_params:
	.zero		712


//--------------------- .nv.constant0._Z35group_norm_nhwc_bwd_one_pass_kernelI11Fp16IOBf16WLi128ELi26ELi416EEv26Group_norm_nhwc_bwd_params --------------------------
	.section	.nv.constant0._Z35group_norm_nhwc_bwd_one_pass_kernelI11Fp16IOBf16WLi128ELi26ELi416EEv26Group_norm_nhwc_bwd_params,"a",@progbits
	.sectionflags	@""
	.align	4
.nv.constant0._Z35group_norm_nhwc_bwd_one_pass_kernelI11Fp16IOBf16WLi128ELi26ELi416EEv26Group_norm_nhwc_bwd_params:
	.zero		712


//--------------------- .nv.constant0._Z35group_norm_nhwc_bwd_one_pass_kernelI11Fp16IOBf16WLi256ELi26ELi416EEv26Group_norm_nhwc_bwd_params --------------------------
	.section	.nv.constant0._Z35group_norm_nhwc_bwd_one_pass_kernelI11Fp16IOBf16WLi256ELi26ELi416EEv26Group_norm_nhwc_bwd_params,"a",@progbits
	.sectionflags	@""
	.align	4
.nv.constant0._Z35group_norm_nhwc_bwd_one_pass_kernelI11Fp16IOBf16WLi256ELi26ELi416EEv26Group_norm_nhwc_bwd_params:
	.zero		712


//--------------------- .nv.constant0._Z35group_norm_nhwc_bwd_one_pass_kernelI11Fp16IOBf16WLi512ELi26ELi416EEv26Group_norm_nhwc_bwd_params --------------------------
	.section	.nv.constant0._Z35group_norm_nhwc_bwd_one_pass_kernelI11Fp16IOBf16WLi512ELi26ELi416EEv26Group_norm_nhwc_bwd_params,"a",@progbits
	.sectionflags	@""
	.align	4
.nv.constant0._Z35group_norm_nhwc_bwd_one_pass_kernelI11Fp16IOBf16WLi512ELi26ELi416EEv26Group_norm_nhwc_bwd_params:
	.zero		712


//--------------------- .nv.constant0._Z35group_norm_nhwc_bwd_one_pass_kernelI11Fp16IOFp16WLi64ELi26ELi416EEv26Group_norm_nhwc_bwd_params --------------------------
	.section	.nv.constant0._Z35group_norm_nhwc_bwd_one_pass_kernelI11Fp16IOFp16WLi64ELi26ELi416EEv26Group_norm_nhwc_bwd_params,"a",@progbits
	.sectionflags	@""
	.align	4
.nv.constant0._Z35group_norm_nhwc_bwd_one_pass_kernelI11Fp16IOFp16WLi64ELi26ELi416EEv26Group_norm_nhwc_bwd_params:
	.zero		712


//--------------------- .nv.constant0._Z35group_norm_nhwc_bwd_one_pass_kernelI11Fp16IOFp16WLi128ELi26ELi416EEv26Group_norm_nhwc_bwd_params --------------------------
	.section	.nv.constant0._Z35group_norm_nhwc_bwd_one_pass_kernelI11Fp16IOFp16WLi128ELi26ELi416EEv26Group_norm_nhwc_bwd_params,"a",@progbits
	.sectionflags	@""
	.align	4
.nv.constant0._Z35group_norm_nhwc_bwd_one_pass_kernelI11Fp16IOFp16WLi128ELi26ELi416EEv26Group_norm_nhwc_bwd_params:
	.zero		712


//--------------------- .nv.constant0._Z35group_norm_nhwc_bwd_one_pass_kernelI11Fp16IOFp16WLi256ELi26ELi416EEv26Group_norm_nhwc_bwd_params --------------------------
	.section	.nv.constant0._Z35group_norm_nhwc_bwd_one_pass_kernelI11Fp16IOFp16WLi256ELi26ELi416EEv26Group_norm_nhwc_bwd_params,"a",@progbits
	.sectionflags	@""
	.align	4
.nv.constant0._Z35group_norm_nhwc_bwd_one_pass_kernelI11Fp16IOFp16WLi256ELi26ELi416EEv26Group_norm_nhwc_bwd_params:
	.zero		712


//--------------------- .nv.constant0._Z35group_norm_nhwc_bwd_one_pass_kernelI11Fp16IOFp16WLi512ELi26ELi416EEv26Group_norm_nhwc_bwd_params --------------------------
	.section	.nv.constant0._Z35group_norm_nhwc_bwd_one_pass_kernelI11Fp16IOFp16WLi512ELi26ELi416EEv26Group_norm_nhwc_bwd_params,"a",@progbits
	.sectionflags	@""
	.align	4
.nv.constant0._Z35group_norm_nhwc_bwd_one_pass_kernelI11Fp16IOFp16WLi512ELi26ELi416EEv26Group_norm_nhwc_bwd_params:
	.zero		712


//--------------------- .nv.constant0._Z35group_norm_nhwc_bwd_one_pass_kernelI11Fp32IOFp32WLi64ELi26ELi416EEv26Group_norm_nhwc_bwd_params --------------------------
	.section	.nv.constant0._Z35group_norm_nhwc_bwd_one_pass_kernelI11Fp32IOFp32WLi64ELi26ELi416EEv26Group_norm_nhwc_bwd_params,"a",@progbits
	.sectionflags	@""
	.align	4
.nv.constant0._Z35group_norm_nhwc_bwd_one_pass_kernelI11Fp32IOFp32WLi64ELi26ELi416EEv26Group_norm_nhwc_bwd_params:
	.zero		712


//--------------------- .nv.constant0._Z35group_norm_nhwc_bwd_one_pass_kernelI11Fp32IOFp32WLi128ELi26ELi416EEv26Group_norm_nhwc_bwd_params --------------------------
	.section	.nv.constant0._Z35group_norm_nhwc_bwd_one_pass_kernelI11Fp32IOFp32WLi128ELi26ELi416EEv26Group_norm_nhwc_bwd_params,"a",@progbits
	.sectionflags	@""
	.align	4
.nv.constant0._Z35group_norm_nhwc_bwd_one_pass_kernelI11Fp32IOFp32WLi128ELi26ELi416EEv26Group_norm_nhwc_bwd_params:
	.zero		712


//--------------------- .nv.constant0._Z35group_norm_nhwc_bwd_one_pass_kernelI11Fp32IOFp32WLi256ELi26ELi416EEv26Group_norm_nhwc_bwd_params --------------------------
	.section	.nv.constant0._Z35group_norm_nhwc_bwd_one_pass_kernelI11Fp32IOFp32WLi256ELi26ELi416EEv26Group_norm_nhwc_bwd_params,"a",@progbits
	.sectionflags	@""
	.align	4
.nv.constant0._Z35group_norm_nhwc_bwd_one_pass_kernelI11Fp32IOFp32WLi256ELi26ELi416EEv26Group_norm_nhwc_bwd_params:
	.zero		712


//--------------------- .nv.constant0._Z35group_norm_nhwc_bwd_one_pass_kernelI11Fp32IOFp32WLi512ELi26ELi416EEv26Group_norm_nhwc_bwd_params --------------------------
	.section	.nv.constant0._Z35group_norm_nhwc_bwd_one_pass_kernelI11Fp32IOFp32WLi512ELi26ELi416EEv26Group_norm_nhwc_bwd_params,"a",@progbits
	.sectionflags	@""
	.align	4
.nv.constant0._Z35group_norm_nhwc_bwd_one_pass_kernelI11Fp32IOFp32WLi512ELi26ELi416EEv26Group_norm_nhwc_bwd_params:
	.zero		712


//--------------------- .nv.constant0._Z35group_norm_nhwc_bwd_one_pass_kernelI11Fp32IOBf16WLi64ELi26ELi416EEv26Group_norm_nhwc_bwd_params --------------------------
	.section	.nv.constant0._Z35group_norm_nhwc_bwd_one_pass_kernelI11Fp32IOBf16WLi64ELi26ELi416EEv26Group_norm_nhwc_bwd_params,"a",@progbits
	.sectionflags	@""
	.align	4
.nv.constant0._Z35group_norm_nhwc_bwd_one_pass_kernelI11Fp32IOBf16WLi64ELi26ELi416EEv26Group_norm_nhwc_bwd_params:
	.zero		712


//--------------------- .nv.constant0._Z35group_norm_nhwc_bwd_one_pass_kernelI11Fp32IOBf16WLi128ELi26ELi416EEv26Group_norm_nhwc_bwd_params --------------------------
	.section	.nv.constant0._Z35group_norm_nhwc_bwd_one_pass_kernelI11Fp32IOBf16WLi128ELi26ELi416EEv26Group_norm_nhwc_bwd_params,"a",@progbits
	.sectionflags	@""
	.align	4
.nv.constant0._Z35group_norm_nhwc_bwd_one_pass_kernelI11Fp32IOBf16WLi128ELi26ELi416EEv26Group_norm_nhwc_bwd_params:
	.zero		712


//--------------------- .nv.constant0._Z35group_norm_nhwc_bwd_one_pass_kernelI11Fp32IOBf16WLi256ELi26ELi416EEv26Group_norm_nhwc_bwd_params --------------------------
	.section	.nv.constant0._Z35group_norm_nhwc_bwd_one_pass_kernelI11Fp32IOBf16WLi256ELi26ELi416EEv26Group_norm_nhwc_bwd_params,"a",@progbits
	.sectionflags	@""
	.align	4
.nv.constant0._Z35group_norm_nhwc_bwd_one_pass_kernelI11Fp32IOBf16WLi256ELi26ELi416EEv26Group_norm_nhwc_bwd_params:
	.zero		712


//--------------------- .nv.constant0._Z35group_norm_nhwc_bwd_one_pass_kernelI11Fp32IOBf16WLi512ELi26ELi416EEv26Group_norm_nhwc_bwd_params --------------------------
	.section	.nv.constant0._Z35group_norm_nhwc_bwd_one_pass_kernelI11Fp32IOBf16WLi512ELi26ELi416EEv26Group_norm_nhwc_bwd_params,"a",@progbits
	.sectionflags	@""
	.align	4
.nv.constant0._Z35group_norm_nhwc_bwd_one_pass_kernelI11Fp32IOBf16WLi512ELi26ELi416EEv26Group_norm_nhwc_bwd_params:
	.zero		712


//--------------------- .nv.constant0._Z35group_norm_nhwc_bwd_one_pass_kernelI11Fp32IOFp16WLi64ELi26ELi416EEv26Group_norm_nhwc_bwd_params --------------------------
	.section	.nv.constant0._Z35group_norm_nhwc_bwd_one_pass_kernelI11Fp32IOFp16WLi64ELi26ELi416EEv26Group_norm_nhwc_bwd_params,"a",@progbits
	.sectionflags	@""
	.align	4
.nv.constant0._Z35group_norm_nhwc_bwd_one_pass_kernelI11Fp32IOFp16WLi64ELi26ELi416EEv26Group_norm_nhwc_bwd_params:
	.zero		712


//--------------------- .nv.constant0._Z35group_norm_nhwc_bwd_one_pass_kernelI11Fp32IOFp16WLi128ELi26ELi416EEv26Group_norm_nhwc_bwd_params --------------------------
	.section	.nv.constant0._Z35group_norm_nhwc_bwd_one_pass_kernelI11Fp32IOFp16WLi128ELi26ELi416EEv26Group_norm_nhwc_bwd_params,"a",@progbits
	.sectionflags	@""
	.align	4
.nv.constant0._Z35group_norm_nhwc_bwd_one_pass_kernelI11Fp32IOFp16WLi128ELi26ELi416EEv26Group_norm_nhwc_bwd_params:
	.zero		712


//--------------------- .nv.constant0._Z35group_norm_nhwc_bwd_one_pass_kernelI11Fp32IOFp16WLi256ELi26ELi416EEv26Group_norm_nhwc_bwd_params --------------------------
	.section	.nv.constant0._Z35group_norm_nhwc_bwd_one_pass_kernelI11Fp32IOFp16WLi256ELi26ELi416EEv26Group_norm_nhwc_bwd_params,"a",@progbits
	.sectionflags	@""
	.align	4
.nv.constant0._Z35group_norm_nhwc_bwd_one_pass_kernelI11Fp32IOFp16WLi256ELi26ELi416EEv26Group_norm_nhwc_bwd_params:
	.zero		712


//--------------------- .nv.constant0._Z35group_norm_nhwc_bwd_one_pass_kernelI11Fp32IOFp16WLi512ELi26ELi416EEv26Group_norm_nhwc_bwd_params --------------------------
	.section	.nv.constant0._Z35group_norm_nhwc_bwd_one_pass_kernelI11Fp32IOFp16WLi512ELi26ELi416EEv26Group_norm_nhwc_bwd_params,"a",@progbits
	.sectionflags	@""
	.align	4
.nv.constant0._Z35group_norm_nhwc_bwd_one_pass_kernelI11Fp32IOFp16WLi512ELi26ELi416EEv26Group_norm_nhwc_bwd_params:
	.zero		712


//--------------------- .nv.constant0._Z35group_norm_nhwc_fwd_one_pass_kernelI11Bf16IOFp32WLi64ELi26ELi416EEv26Group_norm_nhwc_fwd_params --------------------------
	.section	.nv.constant0._Z35group_norm_nhwc_fwd_one_pass_kernelI11Bf16IOFp32WLi64ELi26ELi416EEv26Group_norm_nhwc_fwd_params,"a",@progbits
	.sectionflags	@""
	.align	4
.nv.constant0._Z35group_norm_nhwc_fwd_one_pass_kernelI11Bf16IOFp32WLi64ELi26ELi416EEv26Group_norm_nhwc_fwd_params:
	.zero		688


//--------------------- .nv.constant0._Z35group_norm_nhwc_fwd_one_pass_kernelI11Bf16IOFp32WLi128ELi26ELi416EEv26Group_norm_nhwc_fwd_params --------------------------
	.section	.nv.constant0._Z35group_norm_nhwc_fwd_one_pass_kernelI11Bf16IOFp32WLi128ELi26ELi416EEv26Group_norm_nhwc_fwd_params,"a",@progbits
	.sectionflags	@""
	.align	4
.nv.constant0._Z35group_norm_nhwc_fwd_one_pass_kernelI11Bf16IOFp32WLi128ELi26ELi416EEv26Group_norm_nhwc_fwd_params:
	.zero		688


//--------------------- .nv.constant0._Z35group_norm_nhwc_fwd_one_pass_kernelI11Bf16IOFp32WLi256ELi26ELi416EEv26Group_norm_nhwc_fwd_params --------------------------
	.section	.nv.constant0._Z35group_norm_nhwc_fwd_one_pass_kernelI11Bf16IOFp32WLi256ELi26ELi416EEv26Group_norm_nhwc_fwd_params,"a",@progbits
	.sectionflags	@""
	.align	4
.nv.constant0._Z35group_norm_nhwc_fwd_one_pass_kernelI11Bf16IOFp32WLi256ELi26ELi416EEv26Group_norm_nhwc_fwd_params:
	.zero		688


//--------------------- .nv.constant0._Z35group_norm_nhwc_fwd_one_pass_kernelI11Bf16IOFp32WLi512ELi26ELi416EEv26Group_norm_nhwc_fwd_params --------------------------
	.section	.nv.constant0._Z35group_norm_nhwc_fwd_one_pass_kernelI11Bf16IOFp32WLi512ELi26ELi416EEv26Group_norm_nhwc_fwd_params,"a",@progbits
	.sectionflags	@""
	.align	4
.nv.constant0._Z35group_norm_nhwc_fwd_one_pass_kernelI11Bf16IOFp32WLi512ELi26ELi416EEv26Group_norm_nhwc_fwd_params:
	.zero		688


//--------------------- .nv.constant0._Z35group_norm_nhwc_fwd_one_pass_kernelI11Bf16IOBf16WLi64ELi26ELi416EEv26Group_norm_nhwc_fwd_params --------------------------
	.section	.nv.constant0._Z35group_norm_nhwc_fwd_one_pass_kernelI11Bf16IOBf16WLi64ELi26ELi416EEv26Group_norm_nhwc_fwd_params,"a",@progbits
	.sectionflags	@""
	.align	4
.nv.constant0._Z35group_norm_nhwc_fwd_one_pass_kernelI11Bf16IOBf16WLi64ELi26ELi416EEv26Group_norm_nhwc_fwd_params:
	.zero		688


//--------------------- .nv.constant0._Z35group_norm_nhwc_fwd_one_pass_kernelI11Bf16IOBf16WLi128ELi26ELi416EEv26Group_norm_nhwc_fwd_params --------------------------
	.section	.nv.constant0._Z35group_norm_nhwc_fwd_one_pass_kernelI11Bf16IOBf16WLi128ELi26ELi416EEv26Group_norm_nhwc_fwd_params,"a",@progbits
	.sectionflags	@""
	.align	4
.nv.constant0._Z35group_norm_nhwc_fwd_one_pass_kernelI11Bf16IOBf16WLi128ELi26ELi416EEv26Group_norm_nhwc_fwd_params:
	.zero		688


//--------------------- .nv.constant0._Z35group_norm_nhwc_fwd_one_pass_kernelI11Bf16IOBf16WLi256ELi26ELi416EEv26Group_norm_nhwc_fwd_params --------------------------
	.section	.nv.constant0._Z35group_norm_nhwc_fwd_one_pass_kernelI11Bf16IOBf16WLi256ELi26ELi416EEv26Group_norm_nhwc_fwd_params,"a",@progbits
	.sectionflags	@""
	.align	4
.nv.constant0._Z35group_norm_nhwc_fwd_one_pass_kernelI11Bf16IOBf16WLi256ELi26ELi416EEv26Group_norm_nhwc_fwd_params:
	.zero		688


//--------------------- .nv.constant0._Z35group_norm_nhwc_fwd_one_pass_kernelI11Bf16IOBf16WLi512ELi26ELi416EEv26Group_norm_nhwc_fwd_params --------------------------
	.section	.nv.constant0._Z35group_norm_nhwc_fwd_one_pass_kernelI11Bf16IOBf16WLi512ELi26ELi416EEv26Group_norm_nhwc_fwd_params,"a",@progbits
	.sectionflags	@""
	.align	4
.nv.constant0._Z35group_norm_nhwc_fwd_one_pass_kernelI11Bf16IOBf16WLi512ELi26ELi416EEv26Group_norm_nhwc_fwd_params:
	.zero		688


//--------------------- .nv.constant0._Z35group_norm_nhwc_fwd_one_pass_kernelI11Bf16IOFp16WLi64ELi26ELi416EEv26Group_norm_nhwc_fwd_params --------------------------
	.section	.nv.constant0._Z35group_norm_nhwc_fwd_one_pass_kernelI11Bf16IOFp16WLi64ELi26ELi416EEv26Group_norm_nhwc_fwd_params,"a",@progbits
	.sectionflags	@""
	.align	4
.nv.constant0._Z35group_norm_nhwc_fwd_one_pass_kernelI11Bf16IOFp16WLi64ELi26ELi416EEv26Group_norm_nhwc_fwd_params:
	.zero		688


//--------------------- .nv.constant0._Z35group_norm_nhwc_fwd_one_pass_kernelI11Bf16IOFp16WLi128ELi26ELi416EEv26Group_norm_nhwc_fwd_params --------------------------
	.section	.nv.constant0._Z35group_norm_nhwc_fwd_one_pass_kernelI11Bf16IOFp16WLi128ELi26ELi416EEv26Group_norm_nhwc_fwd_params,"a",@progbits
	.sectionflags	@""
	.align	4
.nv.constant0._Z35group_norm_nhwc_fwd_one_pass_kernelI11Bf16IOFp16WLi128ELi26ELi416EEv26Group_norm_nhwc_fwd_params:
	.zero		688


//--------------------- .nv.constant0._Z35group_norm_nhwc_fwd_one_pass_kernelI11Bf16IOFp16WLi256ELi26ELi416EEv26Group_norm_nhwc_fwd_params --------------------------
	.section	.nv.constant0._Z35group_norm_nhwc_fwd_one_pass_kernelI11Bf16IOFp16WLi256ELi26ELi416EEv26Group_norm_nhwc_fwd_params,"a",@progbits
	.sectionflags	@""
	.align	4
.nv.constant0._Z35group_norm_nhwc_fwd_one_pass_kernelI11Bf16IOFp16WLi256ELi26ELi416EEv26Group_norm_nhwc_fwd_params:
	.zero		688


//--------------------- .nv.constant0._Z35group_norm_nhwc_fwd_one_pass_kernelI11Bf16IOFp16WLi512ELi26ELi416EEv26Group_norm_nhwc_fwd_params --------------------------
	.section	.nv.constant0._Z35group_norm_nhwc_fwd_one_pass_kernelI11Bf16IOFp16WLi512ELi26ELi416EEv26Group_norm_nhwc_fwd_params,"a",@progbits
	.sectionflags	@""
	.align	4
.nv.constant0._Z35group_norm_nhwc_fwd_one_pass_kernelI11Bf16IOFp16WLi512ELi26ELi416EEv26Group_norm_nhwc_fwd_params:
	.zero		688


//--------------------- .nv.constant0._Z35group_norm_nhwc_fwd_one_pass_kernelI11Fp16IOFp32WLi64ELi26ELi416EEv26Group_norm_nhwc_fwd_params --------------------------
	.section	.nv.constant0._Z35group_norm_nhwc_fwd_one_pass_kernelI11Fp16IOFp32WLi64ELi26ELi416EEv26Group_norm_nhwc_fwd_params,"a",@progbits
	.sectionflags	@""
	.align	4
.nv.constant0._Z35group_norm_nhwc_fwd_one_pass_kernelI11Fp16IOFp32WLi64ELi26ELi416EEv26Group_norm_nhwc_fwd_params:
	.zero		688


//--------------------- .nv.constant0._Z35group_norm_nhwc_fwd_one_pass_kernelI11Fp16IOFp32WLi128ELi26ELi416EEv26Group_norm_nhwc_fwd_params --------------------------
	.section	.nv.constant0._Z35group_norm_nhwc_fwd_one_pass_kernelI11Fp16IOFp32WLi128ELi26ELi416EEv26Group_norm_nhwc_fwd_params,"a",@progbits
	.sectionflags	@""
	.align	4
.nv.constant0._Z35group_norm_nhwc_fwd_one_pass_kernelI11Fp16IOFp32WLi128ELi26ELi416EEv26Group_norm_nhwc_fwd_params:
	.zero		688


//--------------------- .nv.constant0._Z35group_norm_nhwc_fwd_one_pass_kernelI11Fp16IOFp32WLi256ELi26ELi416EEv26Group_norm_nhwc_fwd_params --------------------------
	.section	.nv.constant0._Z35group_norm_nhwc_fwd_one_pass_kernelI11Fp16IOFp32WLi256ELi26ELi416EEv26Group_norm_nhwc_fwd_params,"a",@progbits
	.sectionflags	@""
	.align	4
.nv.constant0._Z35group_norm_nhwc_fwd_one_pass_kernelI11Fp16IOFp32WLi256ELi26ELi416EEv26Group_norm_nhwc_fwd_params:
	.zero		688


//--------------------- .nv.constant0._Z35group_norm_nhwc_fwd_one_pass_kernelI11Fp16IOFp32WLi512ELi26ELi416EEv26Group_norm_nhwc_fwd_params --------------------------
	.section	.nv.constant0._Z35group_norm_nhwc_fwd_one_pass_kernelI11Fp16IOFp32WLi512ELi26ELi416EEv26Group_norm_nhwc_fwd_params,"a",@progbits
	.sectionflags	@""
	.align	4
.nv.constant0._Z35group_norm_nhwc_fwd_one_pass_kernelI11Fp16IOFp32WLi512ELi26ELi416EEv26Group_norm_nhwc_fwd_params:
	.zero		688


//--------------------- .nv.constant0._Z35group_norm_nhwc_fwd_one_pass_kernelI11Fp16IOBf16WLi64ELi26ELi416EEv26Group_norm_nhwc_fwd_params --------------------------
	.section	.nv.constant0._Z35group_norm_nhwc_fwd_one_pass_kernelI11Fp16IOBf16WLi64ELi26ELi416EEv26Group_norm_nhwc_fwd_params,"a",@progbits
	.sectionflags	@""
	.align	4
.nv.constant0._Z35group_norm_nhwc_fwd_one_pass_kernelI11Fp16IOBf16WLi64ELi26ELi416EEv26Group_norm_nhwc_fwd_params:
	.zero		688


//--------------------- .nv.constant0._Z35group_norm_nhwc_fwd_one_pass_kernelI11Fp16IOBf16WLi128ELi26ELi416EEv26Group_norm_nhwc_fwd_params --------------------------
	.section	.nv.constant0._Z35group_norm_nhwc_fwd_one_pass_kernelI11Fp16IOBf16WLi128ELi26ELi416EEv26Group_norm_nhwc_fwd_params,"a",@progbits
	.sectionflags	@""
	.align	4
.nv.constant0._Z35group_norm_nhwc_fwd_one_pass_kernelI11Fp16IOBf16WLi128ELi26ELi416EEv26Group_norm_nhwc_fwd_params:
	.zero		688


//--------------------- .nv.constant0._Z35group_norm_nhwc_fwd_one_pass_kernelI11Fp16IOBf16WLi256ELi26ELi416EEv26Group_norm_nhwc_fwd_params --------------------------
	.section	.nv.constant0._Z35group_norm_nhwc_fwd_one_pass_kernelI11Fp16IOBf16WLi256ELi26ELi416EEv26Group_norm_nhwc_fwd_params,"a",@progbits
	.sectionflags	@""
	.align	4
.nv.constant0._Z35group_norm_nhwc_fwd_one_pass_kernelI11Fp16IOBf16WLi256ELi26ELi416EEv26Group_norm_nhwc_fwd_params:
	.zero		688


//--------------------- .nv.constant0._Z35group_norm_nhwc_fwd_one_pass_kernelI11Fp16IOBf16WLi512ELi26ELi416EEv26Group_norm_nhwc_fwd_params --------------------------
	.section	.nv.constant0._Z35group_norm_nhwc_fwd_one_pass_kernelI11Fp16IOBf16WLi512ELi26ELi416EEv26Group_norm_nhwc_fwd_params,"a",@progbits
	.sectionflags	@""
	.align	4
.nv.constant0._Z35group_norm_nhwc_fwd_one_pass_kernelI11Fp16IOBf16WLi512ELi26ELi416EEv26Group_norm_nhwc_fwd_params:
	.zero		688


//--------------------- .nv.constant0._Z35group_norm_nhwc_fwd_one_pass_kernelI11Fp16IOFp16WLi64ELi26ELi416EEv26Group_norm_nhwc_fwd_params --------------------------
	.section	.nv.constant0._Z35group_norm_nhwc_fwd_one_pass_kernelI11Fp16IOFp16WLi64ELi26ELi416EEv26Group_norm_nhwc_fwd_params,"a",@progbits
	.sectionflags	@""
	.align	4
.nv.constant0._Z35group_norm_nhwc_fwd_one_pass_kernelI11Fp16IOFp16WLi64ELi26ELi416EEv26Group_norm_nhwc_fwd_params:
	.zero		688


//--------------------- .nv.constant0._Z35group_norm_nhwc_fwd_one_pass_kernelI11Fp16IOFp16WLi128ELi26ELi416EEv26Group_norm_nhwc_fwd_params --------------------------
	.section	.nv.constant0._Z35group_norm_nhwc_fwd_one_pass_kernelI11Fp16IOFp16WLi128ELi26ELi416EEv26Group_norm_nhwc_fwd_params,"a",@progbits
	.sectionflags	@""
	.align	4
.nv.constant0._Z35group_norm_nhwc_fwd_one_pass_kernelI11Fp16IOFp16WLi128ELi26ELi416EEv26Group_norm_nhwc_fwd_params:
	.zero		688


//--------------------- .nv.constant0._Z35group_norm_nhwc_fwd_one_pass_kernelI11Fp16IOFp16WLi256ELi26ELi416EEv26Group_norm_nhwc_fwd_params --------------------------
	.section	.nv.constant0._Z35group_norm_nhwc_fwd_one_pass_kernelI11Fp16IOFp16WLi256ELi26ELi416EEv26Group_norm_nhwc_fwd_params,"a",@progbits
	.sectionflags	@""
	.align	4
.nv.constant0._Z35group_norm_nhwc_fwd_one_pass_kernelI11Fp16IOFp16WLi256ELi26ELi416EEv26Group_norm_nhwc_fwd_params:
	.zero		688


//--------------------- .nv.constant0._Z35group_norm_nhwc_fwd_one_pass_kernelI11Fp16IOFp16WLi512ELi26ELi416EEv26Group_norm_nhwc_fwd_params --------------------------
	.section	.nv.constant0._Z35group_norm_nhwc_fwd_one_pass_kernelI11Fp16IOFp16WLi512ELi26ELi416EEv26Group_norm_nhwc_fwd_params,"a",@progbits
	.sectionflags	@""
	.align	4
.nv.constant0._Z35group_norm_nhwc_fwd_one_pass_kernelI11Fp16IOFp16WLi512ELi26ELi416EEv26Group_norm_nhwc_fwd_params:
	.zero		688


//--------------------- .nv.constant0._Z35group_norm_nhwc_fwd_one_pass_kernelI11Fp32IOFp32WLi64ELi26ELi416EEv26Group_norm_nhwc_fwd_params --------------------------
	.section	.nv.constant0._Z35group_norm_nhwc_fwd_one_pass_kernelI11Fp32IOFp32WLi64ELi26ELi416EEv26Group_norm_nhwc_fwd_params,"a",@progbits
	.sectionflags	@""
	.align	4
.nv.constant0._Z35group_norm_nhwc_fwd_one_pass_kernelI11Fp32IOFp32WLi64ELi26ELi416EEv26Group_norm_nhwc_fwd_params:
	.zero		688


//--------------------- .nv.constant0._Z35group_norm_nhwc_fwd_one_pass_kernelI11Fp32IOFp32WLi128ELi26ELi416EEv26Group_norm_nhwc_fwd_params --------------------------
	.section	.nv.constant0._Z35group_norm_nhwc_fwd_one_pass_kernelI11Fp32IOFp32WLi128ELi26ELi416EEv26Group_norm_nhwc_fwd_params,"a",@progbits
	.sectionflags	@""
	.align	4
.nv.constant0._Z35group_norm_nhwc_fwd_one_pass_kernelI11Fp32IOFp32WLi128ELi26ELi416EEv26Group_norm_nhwc_fwd_params:
	.zero		688


//--------------------- .nv.constant0._Z35group_norm_nhwc_fwd_one_pass_kernelI11Fp32IOFp32WLi256ELi26ELi416EEv26Group_norm_nhwc_fwd_params --------------------------
	.section	.nv.constant0._Z35group_norm_nhwc_fwd_one_pass_kernelI11Fp32IOFp32WLi256ELi26ELi416EEv26Group_norm_nhwc_fwd_params,"a",@progbits
	.sectionflags	@""
	.align	4
.nv.constant0._Z35group_norm_nhwc_fwd_one_pass_kernelI11Fp32IOFp32WLi256ELi26ELi416EEv26Group_norm_nhwc_fwd_params:
	.zero		688


//--------------------- .nv.constant0._Z35group_norm_nhwc_fwd_one_pass_kernelI11Fp32IOFp32WLi512ELi26ELi416EEv26Group_norm_nhwc_fwd_params --------------------------
	.section	.nv.constant0._Z35group_norm_nhwc_fwd_one_pass_kernelI11Fp32IOFp32WLi512ELi26ELi416EEv26Group_norm_nhwc_fwd_params,"a",@progbits
	.sectionflags	@""
	.align	4
.nv.constant0._Z35group_norm_nhwc_fwd_one_pass_kernelI11Fp32IOFp32WLi512ELi26ELi416EEv26Group_norm_nhwc_fwd_params:
	.zero		688


//--------------------- .nv.constant0._Z35group_norm_nhwc_fwd_one_pass_kernelI11Fp32IOBf16WLi64ELi26ELi416EEv26Group_norm_nhwc_fwd_params --------------------------
	.section	.nv.constant0._Z35group_norm_nhwc_fwd_one_pass_kernelI11Fp32IOBf16WLi64ELi26ELi416EEv26Group_norm_nhwc_fwd_params,"a",@progbits
	.sectionflags	@""
	.align	4
.nv.constant0._Z35group_norm_nhwc_fwd_one_pass_kernelI11Fp32IOBf16WLi64ELi26ELi416EEv26Group_norm_nhwc_fwd_params:
	.zero		688


//--------------------- .nv.constant0._Z35group_norm_nhwc_fwd_one_pass_kernelI11Fp32IOBf16WLi128ELi26ELi416EEv26Group_norm_nhwc_fwd_params --------------------------
	.section	.nv.constant0._Z35group_norm_nhwc_fwd_one_pass_kernelI11Fp32IOBf16WLi128ELi26ELi416EEv26Group_norm_nhwc_fwd_params,"a",@progbits
	.sectionflags	@""
	.align	4
.nv.constant0._Z35group_norm_nhwc_fwd_one_pass_kernelI11Fp32IOBf16WLi128ELi26ELi416EEv26Group_norm_nhwc_fwd_params:
	.zero		688


//--------------------- .nv.constant0._Z35group_norm_nhwc_fwd_one_pass_kernelI11Fp32IOBf16WLi256ELi26ELi416EEv26Group_norm_nhwc_fwd_params --------------------------
	.section	.nv.constant0._Z35group_norm_nhwc_fwd_one_pass_kernelI11Fp32IOBf16WLi256ELi26ELi416EEv26Group_norm_nhwc_fwd_params,"a",@progbits
	.sectionflags	@""
	.align	4
.nv.constant0._Z35group_norm_nhwc_fwd_one_pass_kernelI11Fp32IOBf16WLi256ELi26ELi416EEv26Group_norm_nhwc_fwd_params:
	.zero		688


//--------------------- .nv.constant0._Z35group_norm_nhwc_fwd_one_pass_kernelI11Fp32IOBf16WLi512ELi26ELi416EEv26Group_norm_nhwc_fwd_params --------------------------
	.section	.nv.constant0._Z35group_norm_nhwc_fwd_one_pass_kernelI11Fp32IOBf16WLi512ELi26ELi416EEv26Group_norm_nhwc_fwd_params,"a",@progbits
	.sectionflags	@""
	.align	4
.nv.constant0._Z35group_norm_nhwc_fwd_one_pass_kernelI11Fp32IOBf16WLi512ELi26ELi416EEv26Group_norm_nhwc_fwd_params:
	.zero		688


//--------------------- .nv.constant0._Z35group_norm_nhwc_fwd_one_pass_kernelI11Fp32IOFp16WLi64ELi26ELi416EEv26Group_norm_nhwc_fwd_params --------------------------
	.section	.nv.constant0._Z35group_norm_nhwc_fwd_one_pass_kernelI11Fp32IOFp16WLi64ELi26ELi416EEv26Group_norm_nhwc_fwd_params,"a",@progbits
	.sectionflags	@""
	.align	4
.nv.constant0._Z35group_norm_nhwc_fwd_one_pass_kernelI11Fp32IOFp16WLi64ELi26ELi416EEv26Group_norm_nhwc_fwd_params:
	.zero		688


//--------------------- .nv.constant0._Z35group_norm_nhwc_fwd_one_pass_kernelI11Fp32IOFp16WLi128ELi26ELi416EEv26Group_norm_nhwc_fwd_params --------------------------
	.section	.nv.constant0._Z35group_norm_nhwc_fwd_one_pass_kernelI11Fp32IOFp16WLi128ELi26ELi416EEv26Group_norm_nhwc_fwd_params,"a",@progbits
	.sectionflags	@""
	.align	4
.nv.constant0._Z35group_norm_nhwc_fwd_one_pass_kernelI11Fp32IOFp16WLi128ELi26ELi416EEv26Group_norm_nhwc_fwd_params:
	.zero		688


//--------------------- .nv.constant0._Z35group_norm_nhwc_fwd_one_pass_kernelI11Fp32IOFp16WLi256ELi26ELi416EEv26Group_norm_nhwc_fwd_params --------------------------
	.section	.nv.constant0._Z35group_norm_nhwc_fwd_one_pass_kernelI11Fp32IOFp16WLi256ELi26ELi416EEv26Group_norm_nhwc_fwd_params,"a",@progbits
	.sectionflags	@""
	.align	4
.nv.constant0._Z35group_norm_nhwc_fwd_one_pass_kernelI11Fp32IOFp16WLi256ELi26ELi416EEv26Group_norm_nhwc_fwd_params:
	.zero		688


//--------------------- .nv.constant0._Z35group_norm_nhwc_fwd_one_pass_kernelI11Fp32IOFp16WLi512ELi26ELi416EEv26Group_norm_nhwc_fwd_params --------------------------
	.section	.nv.constant0._Z35group_norm_nhwc_fwd_one_pass_kernelI11Fp32IOFp16WLi512ELi26ELi416EEv26Group_norm_nhwc_fwd_params,"a",@progbits
	.sectionflags	@""
	.align	4
.nv.constant0._Z35group_norm_nhwc_fwd_one_pass_kernelI11Fp32IOFp16WLi512ELi26ELi416EEv26Group_norm_nhwc_fwd_params:
	.zero		688


//--------------------- SYMBOLS --------------------------

	.type		.nv.reservedSmem.offset0,@object
	.size		.nv.reservedSmem.offset0,0x4
